//
// Generated by NVIDIA NVVM Compiler
//
// Compiler Build ID: CL-36424714
// Cuda compilation tools, release 13.0, V13.0.88
// Based on NVVM 20.0.0
//

.version 9.0
.target sm_100
.address_size 64

	// .globl	_Z16calculate_matrixPdS_j
// _ZZN3cub18CUB_300001_SM_10006detail6reduce28DeviceReduceSingleTileKernelINS2_10policy_hubIdyN4cuda3__47maximumIvEEE10Policy1000EPdSB_yS8_ddNS5_3std3__410__identityEEEvT0_T1_T2_T3_T4_T6_E12temp_storage has been demoted
// _ZZN3cub18CUB_300001_SM_10006detail6reduce18DeviceReduceKernelINS2_10policy_hubIdyN4cuda3__47maximumIvEEE10Policy1000EPdyS8_dNS5_3std3__410__identityEEEvT0_PT3_T1_NS0_13GridEvenShareISI_EET2_T4_E12temp_storage has been demoted
// _ZZN3cub18CUB_300001_SM_10006detail6reduce28DeviceReduceSingleTileKernelINS2_10policy_hubIdyN4cuda3__47maximumIvEEE10Policy1000EPdSB_iS8_ddNS5_3std3__410__identityEEEvT0_T1_T2_T3_T4_T6_E12temp_storage has been demoted
.global .align 1 .b8 _ZN34_INTERNAL_b3ff3369_4_k_cu_06d60ccf4cuda3std3__45__cpo5beginE[1];
.global .align 1 .b8 _ZN34_INTERNAL_b3ff3369_4_k_cu_06d60ccf4cuda3std3__45__cpo3endE[1];
.global .align 1 .b8 _ZN34_INTERNAL_b3ff3369_4_k_cu_06d60ccf4cuda3std3__45__cpo6cbeginE[1];
.global .align 1 .b8 _ZN34_INTERNAL_b3ff3369_4_k_cu_06d60ccf4cuda3std3__45__cpo4cendE[1];
.global .align 1 .b8 _ZN34_INTERNAL_b3ff3369_4_k_cu_06d60ccf4cuda3std3__45__cpo6rbeginE[1];
.global .align 1 .b8 _ZN34_INTERNAL_b3ff3369_4_k_cu_06d60ccf4cuda3std3__45__cpo4rendE[1];
.global .align 1 .b8 _ZN34_INTERNAL_b3ff3369_4_k_cu_06d60ccf4cuda3std3__45__cpo7crbeginE[1];
.global .align 1 .b8 _ZN34_INTERNAL_b3ff3369_4_k_cu_06d60ccf4cuda3std3__45__cpo5crendE[1];
.global .align 1 .b8 _ZN34_INTERNAL_b3ff3369_4_k_cu_06d60ccf4cuda3std3__436_GLOBAL__N__b3ff3369_4_k_cu_06d60ccf6ignoreE[1];
.global .align 1 .b8 _ZN34_INTERNAL_b3ff3369_4_k_cu_06d60ccf4cuda3std3__419piecewise_constructE[1];
.global .align 1 .b8 _ZN34_INTERNAL_b3ff3369_4_k_cu_06d60ccf4cuda3std3__48in_placeE[1];
.global .align 1 .b8 _ZN34_INTERNAL_b3ff3369_4_k_cu_06d60ccf4cuda3std3__420unreachable_sentinelE[1];
.global .align 1 .b8 _ZN34_INTERNAL_b3ff3369_4_k_cu_06d60ccf4cuda3std3__47nulloptE[1];
.global .align 1 .b8 _ZN34_INTERNAL_b3ff3369_4_k_cu_06d60ccf4cuda3std3__48unexpectE[1];
.global .align 1 .b8 _ZN34_INTERNAL_b3ff3369_4_k_cu_06d60ccf4cuda3std6ranges3__45__cpo4swapE[1];
.global .align 1 .b8 _ZN34_INTERNAL_b3ff3369_4_k_cu_06d60ccf4cuda3std6ranges3__45__cpo9iter_moveE[1];
.global .align 1 .b8 _ZN34_INTERNAL_b3ff3369_4_k_cu_06d60ccf4cuda3std6ranges3__45__cpo5beginE[1];
.global .align 1 .b8 _ZN34_INTERNAL_b3ff3369_4_k_cu_06d60ccf4cuda3std6ranges3__45__cpo3endE[1];
.global .align 1 .b8 _ZN34_INTERNAL_b3ff3369_4_k_cu_06d60ccf4cuda3std6ranges3__45__cpo6cbeginE[1];
.global .align 1 .b8 _ZN34_INTERNAL_b3ff3369_4_k_cu_06d60ccf4cuda3std6ranges3__45__cpo4cendE[1];
.global .align 1 .b8 _ZN34_INTERNAL_b3ff3369_4_k_cu_06d60ccf4cuda3std6ranges3__45__cpo7advanceE[1];
.global .align 1 .b8 _ZN34_INTERNAL_b3ff3369_4_k_cu_06d60ccf4cuda3std6ranges3__45__cpo9iter_swapE[1];
.global .align 1 .b8 _ZN34_INTERNAL_b3ff3369_4_k_cu_06d60ccf4cuda3std6ranges3__45__cpo4nextE[1];
.global .align 1 .b8 _ZN34_INTERNAL_b3ff3369_4_k_cu_06d60ccf4cuda3std6ranges3__45__cpo4prevE[1];
.global .align 1 .b8 _ZN34_INTERNAL_b3ff3369_4_k_cu_06d60ccf4cuda3std6ranges3__45__cpo4dataE[1];
.global .align 1 .b8 _ZN34_INTERNAL_b3ff3369_4_k_cu_06d60ccf4cuda3std6ranges3__45__cpo5cdataE[1];
.global .align 1 .b8 _ZN34_INTERNAL_b3ff3369_4_k_cu_06d60ccf4cuda3std6ranges3__45__cpo4sizeE[1];
.global .align 1 .b8 _ZN34_INTERNAL_b3ff3369_4_k_cu_06d60ccf4cuda3std6ranges3__45__cpo5ssizeE[1];
.global .align 1 .b8 _ZN34_INTERNAL_b3ff3369_4_k_cu_06d60ccf4cuda3std6ranges3__45__cpo8distanceE[1];
.global .align 1 .b8 _ZN34_INTERNAL_b3ff3369_4_k_cu_06d60ccf6thrust24THRUST_300001_SM_1000_NS6system6detail10sequential3seqE[1];
.global .align 1 .b8 _ZN34_INTERNAL_b3ff3369_4_k_cu_06d60ccf6thrust24THRUST_300001_SM_1000_NS12placeholders2_1E[1];
.global .align 1 .b8 _ZN34_INTERNAL_b3ff3369_4_k_cu_06d60ccf6thrust24THRUST_300001_SM_1000_NS12placeholders2_2E[1];
.global .align 1 .b8 _ZN34_INTERNAL_b3ff3369_4_k_cu_06d60ccf6thrust24THRUST_300001_SM_1000_NS12placeholders2_3E[1];
.global .align 1 .b8 _ZN34_INTERNAL_b3ff3369_4_k_cu_06d60ccf6thrust24THRUST_300001_SM_1000_NS12placeholders2_4E[1];
.global .align 1 .b8 _ZN34_INTERNAL_b3ff3369_4_k_cu_06d60ccf6thrust24THRUST_300001_SM_1000_NS12placeholders2_5E[1];
.global .align 1 .b8 _ZN34_INTERNAL_b3ff3369_4_k_cu_06d60ccf6thrust24THRUST_300001_SM_1000_NS12placeholders2_6E[1];
.global .align 1 .b8 _ZN34_INTERNAL_b3ff3369_4_k_cu_06d60ccf6thrust24THRUST_300001_SM_1000_NS12placeholders2_7E[1];
.global .align 1 .b8 _ZN34_INTERNAL_b3ff3369_4_k_cu_06d60ccf6thrust24THRUST_300001_SM_1000_NS12placeholders2_8E[1];
.global .align 1 .b8 _ZN34_INTERNAL_b3ff3369_4_k_cu_06d60ccf6thrust24THRUST_300001_SM_1000_NS12placeholders2_9E[1];
.global .align 1 .b8 _ZN34_INTERNAL_b3ff3369_4_k_cu_06d60ccf6thrust24THRUST_300001_SM_1000_NS12placeholders3_10E[1];

.visible .entry _Z16calculate_matrixPdS_j(
	.param .u64 .ptr .align 1 _Z16calculate_matrixPdS_j_param_0,
	.param .u64 .ptr .align 1 _Z16calculate_matrixPdS_j_param_1,
	.param .u32 _Z16calculate_matrixPdS_j_param_2
)
{
	.reg .pred 	%p<6>;
	.reg .b32 	%r<22>;
	.reg .b64 	%rd<15>;
	.reg .b64 	%fd<9>;

	ld.param.u64 	%rd1, [_Z16calculate_matrixPdS_j_param_0];
	ld.param.u64 	%rd2, [_Z16calculate_matrixPdS_j_param_1];
	ld.param.u32 	%r4, [_Z16calculate_matrixPdS_j_param_2];
	mov.u32 	%r5, %ntid.x;
	mov.u32 	%r6, %ctaid.x;
	mov.u32 	%r7, %tid.x;
	mad.lo.s32 	%r1, %r5, %r6, %r7;
	mov.u32 	%r8, %ntid.y;
	mov.u32 	%r9, %ctaid.y;
	mov.u32 	%r10, %tid.y;
	mad.lo.s32 	%r11, %r8, %r9, %r10;
	add.s32 	%r12, %r4, -1;
	max.u32 	%r13, %r1, %r11;
	setp.ge.u32 	%p1, %r13, %r12;
	setp.eq.s32 	%p2, %r1, 0;
	setp.eq.s32 	%p3, %r11, 0;
	or.pred  	%p4, %p2, %p3;
	or.pred  	%p5, %p4, %p1;
	@%p5 bra 	$L__BB0_2;
	cvta.to.global.u64 	%rd3, %rd2;
	cvta.to.global.u64 	%rd4, %rd1;
	mul.lo.s32 	%r14, %r4, %r11;
	add.s32 	%r15, %r1, %r14;
	add.s32 	%r16, %r15, 1;
	mul.wide.u32 	%rd5, %r16, 8;
	add.s64 	%rd6, %rd3, %rd5;
	ld.global.f64 	%fd1, [%rd6];
	add.s32 	%r17, %r15, -1;
	mul.wide.u32 	%rd7, %r17, 8;
	add.s64 	%rd8, %rd3, %rd7;
	ld.global.f64 	%fd2, [%rd8];
	add.f64 	%fd3, %fd1, %fd2;
	sub.s32 	%r18, %r14, %r4;
	add.s32 	%r19, %r18, %r1;
	mul.wide.u32 	%rd9, %r19, 8;
	add.s64 	%rd10, %rd3, %rd9;
	ld.global.f64 	%fd4, [%rd10];
	add.f64 	%fd5, %fd3, %fd4;
	shl.b32 	%r20, %r4, 1;
	add.s32 	%r21, %r19, %r20;
	mul.wide.u32 	%rd11, %r21, 8;
	add.s64 	%rd12, %rd3, %rd11;
	ld.global.f64 	%fd6, [%rd12];
	add.f64 	%fd7, %fd5, %fd6;
	mul.f64 	%fd8, %fd7, 0d3FD0000000000000;
	mul.wide.u32 	%rd13, %r15, 8;
	add.s64 	%rd14, %rd4, %rd13;
	st.global.f64 	[%rd14], %fd8;
$L__BB0_2:
	ret;

}
	// .globl	_Z23count_matrix_differencePdS_S_j
.visible .entry _Z23count_matrix_differencePdS_S_j(
	.param .u64 .ptr .align 1 _Z23count_matrix_differencePdS_S_j_param_0,
	.param .u64 .ptr .align 1 _Z23count_matrix_differencePdS_S_j_param_1,
	.param .u64 .ptr .align 1 _Z23count_matrix_differencePdS_S_j_param_2,
	.param .u32 _Z23count_matrix_differencePdS_S_j_param_3
)
{
	.reg .pred 	%p<6>;
	.reg .b32 	%r<15>;
	.reg .b64 	%rd<11>;
	.reg .b64 	%fd<5>;

	ld.param.u64 	%rd1, [_Z23count_matrix_differencePdS_S_j_param_0];
	ld.param.u64 	%rd2, [_Z23count_matrix_differencePdS_S_j_param_1];
	ld.param.u64 	%rd3, [_Z23count_matrix_differencePdS_S_j_param_2];
	ld.param.u32 	%r4, [_Z23count_matrix_differencePdS_S_j_param_3];
	mov.u32 	%r5, %ntid.x;
	mov.u32 	%r6, %ctaid.x;
	mov.u32 	%r7, %tid.x;
	mad.lo.s32 	%r1, %r5, %r6, %r7;
	mov.u32 	%r8, %ntid.y;
	mov.u32 	%r9, %ctaid.y;
	mov.u32 	%r10, %tid.y;
	mad.lo.s32 	%r11, %r8, %r9, %r10;
	add.s32 	%r12, %r4, -1;
	max.u32 	%r13, %r1, %r11;
	setp.ge.u32 	%p1, %r13, %r12;
	setp.eq.s32 	%p2, %r1, 0;
	setp.eq.s32 	%p3, %r11, 0;
	or.pred  	%p4, %p2, %p3;
	or.pred  	%p5, %p4, %p1;
	@%p5 bra 	$L__BB1_2;
	cvta.to.global.u64 	%rd4, %rd2;
	cvta.to.global.u64 	%rd5, %rd1;
	cvta.to.global.u64 	%rd6, %rd3;
	mad.lo.s32 	%r14, %r4, %r11, %r1;
	mul.wide.u32 	%rd7, %r14, 8;
	add.s64 	%rd8, %rd4, %rd7;
	ld.global.f64 	%fd1, [%rd8];
	add.s64 	%rd9, %rd5, %rd7;
	ld.global.f64 	%fd2, [%rd9];
	sub.f64 	%fd3, %fd1, %fd2;
	abs.f64 	%fd4, %fd3;
	add.s64 	%rd10, %rd6, %rd7;
	st.global.f64 	[%rd10], %fd4;
$L__BB1_2:
	ret;

}
	// .globl	_ZN3cub18CUB_300001_SM_10006detail11EmptyKernelIvEEvv
.visible .entry _ZN3cub18CUB_300001_SM_10006detail11EmptyKernelIvEEvv()
{


	ret;

}
	// .globl	_ZN3cub18CUB_300001_SM_10006detail6reduce28DeviceReduceSingleTileKernelINS2_10policy_hubIdyN4cuda3__47maximumIvEEE10Policy1000EPdSB_yS8_ddNS5_3std3__410__identityEEEvT0_T1_T2_T3_T4_T6_
.visible .entry _ZN3cub18CUB_300001_SM_10006detail6reduce28DeviceReduceSingleTileKernelINS2_10policy_hubIdyN4cuda3__47maximumIvEEE10Policy1000EPdSB_yS8_ddNS5_3std3__410__identityEEEvT0_T1_T2_T3_T4_T6_(
	.param .u64 .ptr .align 1 _ZN3cub18CUB_300001_SM_10006detail6reduce28DeviceReduceSingleTileKernelINS2_10policy_hubIdyN4cuda3__47maximumIvEEE10Policy1000EPdSB_yS8_ddNS5_3std3__410__identityEEEvT0_T1_T2_T3_T4_T6__param_0,
	.param .u64 .ptr .align 1 _ZN3cub18CUB_300001_SM_10006detail6reduce28DeviceReduceSingleTileKernelINS2_10policy_hubIdyN4cuda3__47maximumIvEEE10Policy1000EPdSB_yS8_ddNS5_3std3__410__identityEEEvT0_T1_T2_T3_T4_T6__param_1,
	.param .u64 _ZN3cub18CUB_300001_SM_10006detail6reduce28DeviceReduceSingleTileKernelINS2_10policy_hubIdyN4cuda3__47maximumIvEEE10Policy1000EPdSB_yS8_ddNS5_3std3__410__identityEEEvT0_T1_T2_T3_T4_T6__param_2,
	.param .align 1 .b8 _ZN3cub18CUB_300001_SM_10006detail6reduce28DeviceReduceSingleTileKernelINS2_10policy_hubIdyN4cuda3__47maximumIvEEE10Policy1000EPdSB_yS8_ddNS5_3std3__410__identityEEEvT0_T1_T2_T3_T4_T6__param_3[1],
	.param .f64 _ZN3cub18CUB_300001_SM_10006detail6reduce28DeviceReduceSingleTileKernelINS2_10policy_hubIdyN4cuda3__47maximumIvEEE10Policy1000EPdSB_yS8_ddNS5_3std3__410__identityEEEvT0_T1_T2_T3_T4_T6__param_4,
	.param .align 1 .b8 _ZN3cub18CUB_300001_SM_10006detail6reduce28DeviceReduceSingleTileKernelINS2_10policy_hubIdyN4cuda3__47maximumIvEEE10Policy1000EPdSB_yS8_ddNS5_3std3__410__identityEEEvT0_T1_T2_T3_T4_T6__param_5[1]
)
.maxntid 256
.minnctapersm 1
{
	.reg .pred 	%p<220>;
	.reg .b32 	%r<446>;
	.reg .b64 	%rd<232>;
	.reg .b64 	%fd<381>;
	// demoted variable
	.shared .align 8 .b8 _ZZN3cub18CUB_300001_SM_10006detail6reduce28DeviceReduceSingleTileKernelINS2_10policy_hubIdyN4cuda3__47maximumIvEEE10Policy1000EPdSB_yS8_ddNS5_3std3__410__identityEEEvT0_T1_T2_T3_T4_T6_E12temp_storage[80];
	ld.param.u64 	%rd31, [_ZN3cub18CUB_300001_SM_10006detail6reduce28DeviceReduceSingleTileKernelINS2_10policy_hubIdyN4cuda3__47maximumIvEEE10Policy1000EPdSB_yS8_ddNS5_3std3__410__identityEEEvT0_T1_T2_T3_T4_T6__param_0];
	ld.param.u64 	%rd33, [_ZN3cub18CUB_300001_SM_10006detail6reduce28DeviceReduceSingleTileKernelINS2_10policy_hubIdyN4cuda3__47maximumIvEEE10Policy1000EPdSB_yS8_ddNS5_3std3__410__identityEEEvT0_T1_T2_T3_T4_T6__param_1];
	ld.param.u64 	%rd32, [_ZN3cub18CUB_300001_SM_10006detail6reduce28DeviceReduceSingleTileKernelINS2_10policy_hubIdyN4cuda3__47maximumIvEEE10Policy1000EPdSB_yS8_ddNS5_3std3__410__identityEEEvT0_T1_T2_T3_T4_T6__param_2];
	ld.param.f64 	%fd58, [_ZN3cub18CUB_300001_SM_10006detail6reduce28DeviceReduceSingleTileKernelINS2_10policy_hubIdyN4cuda3__47maximumIvEEE10Policy1000EPdSB_yS8_ddNS5_3std3__410__identityEEEvT0_T1_T2_T3_T4_T6__param_4];
	cvta.to.global.u64 	%rd1, %rd33;
	setp.ne.s64 	%p1, %rd32, 0;
	@%p1 bra 	$L__BB3_3;
	mov.u32 	%r427, %tid.x;
	setp.ne.s32 	%p219, %r427, 0;
	@%p219 bra 	$L__BB3_74;
	st.global.f64 	[%rd1], %fd58;
	bra.uni 	$L__BB3_74;
$L__BB3_3:
	and.b64  	%rd34, %rd31, 31;
	setp.ne.s64 	%p2, %rd34, 0;
	@%p2 bra 	$L__BB3_38;
	setp.gt.u64 	%p110, %rd32, 2047;
	@%p110 bra 	$L__BB3_22;
	cvt.u32.u64 	%r1, %rd32;
	mov.u32 	%r2, %tid.x;
	setp.ge.u32 	%p159, %r2, %r1;
	mov.f64 	%fd359, 0d0000000000000000;
	mov.u32 	%r431, %r2;
	@%p159 bra 	$L__BB3_7;
	mul.wide.u32 	%rd189, %r2, 8;
	add.s64 	%rd188, %rd31, %rd189;
	// begin inline asm
	ld.global.nc.u64 %rd187, [%rd188];
	// end inline asm
	mov.b64 	%fd359, %rd187;
	add.s32 	%r431, %r2, 256;
$L__BB3_7:
	setp.ge.u32 	%p160, %r431, %r1;
	@%p160 bra 	$L__BB3_13;
	not.b32 	%r303, %r431;
	add.s32 	%r5, %r303, %r1;
	and.b32  	%r304, %r5, 768;
	setp.eq.s32 	%p161, %r304, 768;
	@%p161 bra 	$L__BB3_11;
	mul.wide.u32 	%rd190, %r431, 8;
	add.s64 	%rd222, %rd31, %rd190;
	shr.u32 	%r305, %r5, 8;
	add.s32 	%r306, %r305, 1;
	and.b32  	%r307, %r306, 3;
	neg.s32 	%r429, %r307;
$L__BB3_10:
	.pragma "nounroll";
	// begin inline asm
	ld.global.nc.u64 %rd191, [%rd222];
	// end inline asm
	mov.b64 	%fd272, %rd191;
	setp.lt.f64 	%p162, %fd359, %fd272;
	selp.f64 	%fd359, %fd272, %fd359, %p162;
	add.s32 	%r431, %r431, 256;
	add.s64 	%rd222, %rd222, 2048;
	add.s32 	%r429, %r429, 1;
	setp.ne.s32 	%p163, %r429, 0;
	@%p163 bra 	$L__BB3_10;
$L__BB3_11:
	setp.lt.u32 	%p164, %r5, 768;
	@%p164 bra 	$L__BB3_13;
$L__BB3_12:
	mul.wide.s32 	%rd201, %r431, 8;
	add.s64 	%rd194, %rd31, %rd201;
	// begin inline asm
	ld.global.nc.u64 %rd193, [%rd194];
	// end inline asm
	mov.b64 	%fd273, %rd193;
	setp.lt.f64 	%p165, %fd359, %fd273;
	selp.f64 	%fd274, %fd273, %fd359, %p165;
	add.s64 	%rd196, %rd194, 2048;
	// begin inline asm
	ld.global.nc.u64 %rd195, [%rd196];
	// end inline asm
	mov.b64 	%fd275, %rd195;
	setp.lt.f64 	%p166, %fd274, %fd275;
	selp.f64 	%fd276, %fd275, %fd274, %p166;
	add.s64 	%rd198, %rd194, 4096;
	// begin inline asm
	ld.global.nc.u64 %rd197, [%rd198];
	// end inline asm
	mov.b64 	%fd277, %rd197;
	setp.lt.f64 	%p167, %fd276, %fd277;
	selp.f64 	%fd278, %fd277, %fd276, %p167;
	add.s64 	%rd200, %rd194, 6144;
	// begin inline asm
	ld.global.nc.u64 %rd199, [%rd200];
	// end inline asm
	mov.b64 	%fd279, %rd199;
	setp.lt.f64 	%p168, %fd278, %fd279;
	selp.f64 	%fd359, %fd279, %fd278, %p168;
	add.s32 	%r431, %r431, 1024;
	setp.lt.s32 	%p169, %r431, %r1;
	@%p169 bra 	$L__BB3_12;
$L__BB3_13:
	setp.lt.u64 	%p170, %rd32, 256;
	@%p170 bra 	$L__BB3_18;
	// begin inline asm
	mov.u32 %r371, %laneid;
	// end inline asm
	mov.b64 	%rd212, %fd359;
	mov.b64 	{%r373, %r378}, %rd212;
	mov.b32 	%r379, 1;
	mov.b32 	%r420, 31;
	mov.b32 	%r421, -1;
	// begin inline asm
	shfl.sync.down.b32 %r372, %r373, %r379, %r420, %r421;
	// end inline asm
	// begin inline asm
	shfl.sync.down.b32 %r377, %r378, %r379, %r420, %r421;
	// end inline asm
	mov.b64 	%rd213, {%r372, %r377};
	mov.b64 	%fd327, %rd213;
	setp.gt.s32 	%p198, %r371, 30;
	setp.lt.f64 	%p199, %fd359, %fd327;
	selp.f64 	%fd328, %fd327, %fd359, %p199;
	selp.f64 	%fd329, %fd359, %fd328, %p198;
	mov.b64 	%rd214, %fd329;
	mov.b64 	{%r383, %r388}, %rd214;
	mov.b32 	%r389, 2;
	// begin inline asm
	shfl.sync.down.b32 %r382, %r383, %r389, %r420, %r421;
	// end inline asm
	// begin inline asm
	shfl.sync.down.b32 %r387, %r388, %r389, %r420, %r421;
	// end inline asm
	mov.b64 	%rd215, {%r382, %r387};
	mov.b64 	%fd330, %rd215;
	setp.gt.s32 	%p200, %r371, 29;
	setp.lt.f64 	%p201, %fd329, %fd330;
	selp.f64 	%fd331, %fd330, %fd329, %p201;
	selp.f64 	%fd332, %fd329, %fd331, %p200;
	mov.b64 	%rd216, %fd332;
	mov.b64 	{%r393, %r398}, %rd216;
	mov.b32 	%r399, 4;
	// begin inline asm
	shfl.sync.down.b32 %r392, %r393, %r399, %r420, %r421;
	// end inline asm
	// begin inline asm
	shfl.sync.down.b32 %r397, %r398, %r399, %r420, %r421;
	// end inline asm
	mov.b64 	%rd217, {%r392, %r397};
	mov.b64 	%fd333, %rd217;
	setp.gt.s32 	%p202, %r371, 27;
	setp.lt.f64 	%p203, %fd332, %fd333;
	selp.f64 	%fd334, %fd333, %fd332, %p203;
	selp.f64 	%fd335, %fd332, %fd334, %p202;
	mov.b64 	%rd218, %fd335;
	mov.b64 	{%r403, %r408}, %rd218;
	mov.b32 	%r409, 8;
	// begin inline asm
	shfl.sync.down.b32 %r402, %r403, %r409, %r420, %r421;
	// end inline asm
	// begin inline asm
	shfl.sync.down.b32 %r407, %r408, %r409, %r420, %r421;
	// end inline asm
	mov.b64 	%rd219, {%r402, %r407};
	mov.b64 	%fd336, %rd219;
	setp.gt.s32 	%p204, %r371, 23;
	setp.lt.f64 	%p205, %fd335, %fd336;
	selp.f64 	%fd337, %fd336, %fd335, %p205;
	selp.f64 	%fd338, %fd335, %fd337, %p204;
	mov.b64 	%rd220, %fd338;
	mov.b64 	{%r413, %r418}, %rd220;
	mov.b32 	%r419, 16;
	// begin inline asm
	shfl.sync.down.b32 %r412, %r413, %r419, %r420, %r421;
	// end inline asm
	// begin inline asm
	shfl.sync.down.b32 %r417, %r418, %r419, %r420, %r421;
	// end inline asm
	mov.b64 	%rd221, {%r412, %r417};
	mov.b64 	%fd339, %rd221;
	setp.gt.s32 	%p206, %r371, 15;
	setp.lt.f64 	%p207, %fd338, %fd339;
	selp.f64 	%fd10, %fd339, %fd338, %p207;
	selp.f64 	%fd380, %fd338, %fd10, %p206;
	setp.ne.s32 	%p208, %r371, 0;
	@%p208 bra 	$L__BB3_16;
	shr.u32 	%r422, %r2, 2;
	and.b32  	%r423, %r422, 248;
	mov.u32 	%r424, _ZZN3cub18CUB_300001_SM_10006detail6reduce28DeviceReduceSingleTileKernelINS2_10policy_hubIdyN4cuda3__47maximumIvEEE10Policy1000EPdSB_yS8_ddNS5_3std3__410__identityEEEvT0_T1_T2_T3_T4_T6_E12temp_storage;
	add.s32 	%r425, %r424, %r423;
	st.shared.f64 	[%r425+8], %fd10;
$L__BB3_16:
	bar.sync 	0;
	setp.ne.s32 	%p209, %r2, 0;
	@%p209 bra 	$L__BB3_72;
	ld.shared.f64 	%fd340, [_ZZN3cub18CUB_300001_SM_10006detail6reduce28DeviceReduceSingleTileKernelINS2_10policy_hubIdyN4cuda3__47maximumIvEEE10Policy1000EPdSB_yS8_ddNS5_3std3__410__identityEEEvT0_T1_T2_T3_T4_T6_E12temp_storage+16];
	setp.lt.f64 	%p210, %fd380, %fd340;
	selp.f64 	%fd341, %fd340, %fd380, %p210;
	ld.shared.f64 	%fd342, [_ZZN3cub18CUB_300001_SM_10006detail6reduce28DeviceReduceSingleTileKernelINS2_10policy_hubIdyN4cuda3__47maximumIvEEE10Policy1000EPdSB_yS8_ddNS5_3std3__410__identityEEEvT0_T1_T2_T3_T4_T6_E12temp_storage+24];
	setp.lt.f64 	%p211, %fd341, %fd342;
	selp.f64 	%fd343, %fd342, %fd341, %p211;
	ld.shared.f64 	%fd344, [_ZZN3cub18CUB_300001_SM_10006detail6reduce28DeviceReduceSingleTileKernelINS2_10policy_hubIdyN4cuda3__47maximumIvEEE10Policy1000EPdSB_yS8_ddNS5_3std3__410__identityEEEvT0_T1_T2_T3_T4_T6_E12temp_storage+32];
	setp.lt.f64 	%p212, %fd343, %fd344;
	selp.f64 	%fd345, %fd344, %fd343, %p212;
	ld.shared.f64 	%fd346, [_ZZN3cub18CUB_300001_SM_10006detail6reduce28DeviceReduceSingleTileKernelINS2_10policy_hubIdyN4cuda3__47maximumIvEEE10Policy1000EPdSB_yS8_ddNS5_3std3__410__identityEEEvT0_T1_T2_T3_T4_T6_E12temp_storage+40];
	setp.lt.f64 	%p213, %fd345, %fd346;
	selp.f64 	%fd347, %fd346, %fd345, %p213;
	ld.shared.f64 	%fd348, [_ZZN3cub18CUB_300001_SM_10006detail6reduce28DeviceReduceSingleTileKernelINS2_10policy_hubIdyN4cuda3__47maximumIvEEE10Policy1000EPdSB_yS8_ddNS5_3std3__410__identityEEEvT0_T1_T2_T3_T4_T6_E12temp_storage+48];
	setp.lt.f64 	%p214, %fd347, %fd348;
	selp.f64 	%fd349, %fd348, %fd347, %p214;
	ld.shared.f64 	%fd350, [_ZZN3cub18CUB_300001_SM_10006detail6reduce28DeviceReduceSingleTileKernelINS2_10policy_hubIdyN4cuda3__47maximumIvEEE10Policy1000EPdSB_yS8_ddNS5_3std3__410__identityEEEvT0_T1_T2_T3_T4_T6_E12temp_storage+56];
	setp.lt.f64 	%p215, %fd349, %fd350;
	selp.f64 	%fd351, %fd350, %fd349, %p215;
	ld.shared.f64 	%fd352, [_ZZN3cub18CUB_300001_SM_10006detail6reduce28DeviceReduceSingleTileKernelINS2_10policy_hubIdyN4cuda3__47maximumIvEEE10Policy1000EPdSB_yS8_ddNS5_3std3__410__identityEEEvT0_T1_T2_T3_T4_T6_E12temp_storage+64];
	setp.lt.f64 	%p216, %fd351, %fd352;
	selp.f64 	%fd380, %fd352, %fd351, %p216;
	bra.uni 	$L__BB3_72;
$L__BB3_18:
	// begin inline asm
	mov.u32 %r308, %laneid;
	// end inline asm
	and.b32  	%r359, %r2, 992;
	add.s32 	%r360, %r359, 32;
	setp.gt.u32 	%p171, %r360, %r1;
	not.b32 	%r361, %r359;
	add.s32 	%r362, %r1, %r361;
	selp.b32 	%r357, %r362, 31, %p171;
	mov.b64 	%rd202, %fd359;
	mov.b64 	{%r310, %r315}, %rd202;
	mov.b32 	%r316, 1;
	mov.b32 	%r358, -1;
	// begin inline asm
	shfl.sync.down.b32 %r309, %r310, %r316, %r357, %r358;
	// end inline asm
	// begin inline asm
	shfl.sync.down.b32 %r314, %r315, %r316, %r357, %r358;
	// end inline asm
	mov.b64 	%rd203, {%r309, %r314};
	mov.b64 	%fd280, %rd203;
	setp.lt.s32 	%p172, %r308, %r357;
	setp.lt.f64 	%p173, %fd359, %fd280;
	selp.f64 	%fd281, %fd280, %fd359, %p173;
	selp.f64 	%fd282, %fd281, %fd359, %p172;
	mov.b64 	%rd204, %fd282;
	mov.b64 	{%r320, %r325}, %rd204;
	mov.b32 	%r326, 2;
	// begin inline asm
	shfl.sync.down.b32 %r319, %r320, %r326, %r357, %r358;
	// end inline asm
	// begin inline asm
	shfl.sync.down.b32 %r324, %r325, %r326, %r357, %r358;
	// end inline asm
	mov.b64 	%rd205, {%r319, %r324};
	mov.b64 	%fd283, %rd205;
	add.s32 	%r363, %r308, 2;
	setp.gt.s32 	%p174, %r363, %r357;
	setp.lt.f64 	%p175, %fd282, %fd283;
	selp.f64 	%fd284, %fd283, %fd282, %p175;
	selp.f64 	%fd285, %fd282, %fd284, %p174;
	mov.b64 	%rd206, %fd285;
	mov.b64 	{%r330, %r335}, %rd206;
	mov.b32 	%r336, 4;
	// begin inline asm
	shfl.sync.down.b32 %r329, %r330, %r336, %r357, %r358;
	// end inline asm
	// begin inline asm
	shfl.sync.down.b32 %r334, %r335, %r336, %r357, %r358;
	// end inline asm
	mov.b64 	%rd207, {%r329, %r334};
	mov.b64 	%fd286, %rd207;
	add.s32 	%r364, %r308, 4;
	setp.gt.s32 	%p176, %r364, %r357;
	setp.lt.f64 	%p177, %fd285, %fd286;
	selp.f64 	%fd287, %fd286, %fd285, %p177;
	selp.f64 	%fd288, %fd285, %fd287, %p176;
	mov.b64 	%rd208, %fd288;
	mov.b64 	{%r340, %r345}, %rd208;
	mov.b32 	%r346, 8;
	// begin inline asm
	shfl.sync.down.b32 %r339, %r340, %r346, %r357, %r358;
	// end inline asm
	// begin inline asm
	shfl.sync.down.b32 %r344, %r345, %r346, %r357, %r358;
	// end inline asm
	mov.b64 	%rd209, {%r339, %r344};
	mov.b64 	%fd289, %rd209;
	add.s32 	%r365, %r308, 8;
	setp.gt.s32 	%p178, %r365, %r357;
	setp.lt.f64 	%p179, %fd288, %fd289;
	selp.f64 	%fd290, %fd289, %fd288, %p179;
	selp.f64 	%fd291, %fd288, %fd290, %p178;
	mov.b64 	%rd210, %fd291;
	mov.b64 	{%r350, %r355}, %rd210;
	mov.b32 	%r356, 16;
	// begin inline asm
	shfl.sync.down.b32 %r349, %r350, %r356, %r357, %r358;
	// end inline asm
	// begin inline asm
	shfl.sync.down.b32 %r354, %r355, %r356, %r357, %r358;
	// end inline asm
	mov.b64 	%rd211, {%r349, %r354};
	mov.b64 	%fd292, %rd211;
	add.s32 	%r366, %r308, 16;
	setp.gt.s32 	%p180, %r366, %r357;
	setp.lt.f64 	%p181, %fd291, %fd292;
	selp.f64 	%fd293, %fd292, %fd291, %p181;
	selp.f64 	%fd380, %fd291, %fd293, %p180;
	setp.ne.s32 	%p182, %r308, 0;
	@%p182 bra 	$L__BB3_20;
	shr.u32 	%r367, %r2, 2;
	and.b32  	%r368, %r367, 248;
	mov.u32 	%r369, _ZZN3cub18CUB_300001_SM_10006detail6reduce28DeviceReduceSingleTileKernelINS2_10policy_hubIdyN4cuda3__47maximumIvEEE10Policy1000EPdSB_yS8_ddNS5_3std3__410__identityEEEvT0_T1_T2_T3_T4_T6_E12temp_storage;
	add.s32 	%r370, %r369, %r368;
	st.shared.f64 	[%r370+8], %fd380;
$L__BB3_20:
	bar.sync 	0;
	setp.ne.s32 	%p183, %r2, 0;
	@%p183 bra 	$L__BB3_72;
	setp.gt.u64 	%p184, %rd32, 32;
	ld.shared.f64 	%fd294, [_ZZN3cub18CUB_300001_SM_10006detail6reduce28DeviceReduceSingleTileKernelINS2_10policy_hubIdyN4cuda3__47maximumIvEEE10Policy1000EPdSB_yS8_ddNS5_3std3__410__identityEEEvT0_T1_T2_T3_T4_T6_E12temp_storage+16];
	setp.lt.f64 	%p185, %fd380, %fd294;
	selp.f64 	%fd296, %fd294, %fd380, %p185;
	selp.f64 	%fd297, %fd296, %fd380, %p184;
	setp.gt.u64 	%p186, %rd32, 64;
	ld.shared.f64 	%fd299, [_ZZN3cub18CUB_300001_SM_10006detail6reduce28DeviceReduceSingleTileKernelINS2_10policy_hubIdyN4cuda3__47maximumIvEEE10Policy1000EPdSB_yS8_ddNS5_3std3__410__identityEEEvT0_T1_T2_T3_T4_T6_E12temp_storage+24];
	setp.lt.f64 	%p187, %fd297, %fd299;
	selp.f64 	%fd301, %fd299, %fd297, %p187;
	selp.f64 	%fd302, %fd301, %fd297, %p186;
	setp.gt.u64 	%p188, %rd32, 96;
	ld.shared.f64 	%fd304, [_ZZN3cub18CUB_300001_SM_10006detail6reduce28DeviceReduceSingleTileKernelINS2_10policy_hubIdyN4cuda3__47maximumIvEEE10Policy1000EPdSB_yS8_ddNS5_3std3__410__identityEEEvT0_T1_T2_T3_T4_T6_E12temp_storage+32];
	setp.lt.f64 	%p189, %fd302, %fd304;
	selp.f64 	%fd306, %fd304, %fd302, %p189;
	selp.f64 	%fd307, %fd306, %fd302, %p188;
	setp.gt.u64 	%p190, %rd32, 128;
	ld.shared.f64 	%fd309, [_ZZN3cub18CUB_300001_SM_10006detail6reduce28DeviceReduceSingleTileKernelINS2_10policy_hubIdyN4cuda3__47maximumIvEEE10Policy1000EPdSB_yS8_ddNS5_3std3__410__identityEEEvT0_T1_T2_T3_T4_T6_E12temp_storage+40];
	setp.lt.f64 	%p191, %fd307, %fd309;
	selp.f64 	%fd311, %fd309, %fd307, %p191;
	selp.f64 	%fd312, %fd311, %fd307, %p190;
	setp.gt.u64 	%p192, %rd32, 160;
	ld.shared.f64 	%fd314, [_ZZN3cub18CUB_300001_SM_10006detail6reduce28DeviceReduceSingleTileKernelINS2_10policy_hubIdyN4cuda3__47maximumIvEEE10Policy1000EPdSB_yS8_ddNS5_3std3__410__identityEEEvT0_T1_T2_T3_T4_T6_E12temp_storage+48];
	setp.lt.f64 	%p193, %fd312, %fd314;
	selp.f64 	%fd316, %fd314, %fd312, %p193;
	selp.f64 	%fd317, %fd316, %fd312, %p192;
	setp.gt.u64 	%p194, %rd32, 192;
	ld.shared.f64 	%fd319, [_ZZN3cub18CUB_300001_SM_10006detail6reduce28DeviceReduceSingleTileKernelINS2_10policy_hubIdyN4cuda3__47maximumIvEEE10Policy1000EPdSB_yS8_ddNS5_3std3__410__identityEEEvT0_T1_T2_T3_T4_T6_E12temp_storage+56];
	setp.lt.f64 	%p195, %fd317, %fd319;
	selp.f64 	%fd321, %fd319, %fd317, %p195;
	selp.f64 	%fd322, %fd321, %fd317, %p194;
	setp.gt.u64 	%p196, %rd32, 224;
	ld.shared.f64 	%fd324, [_ZZN3cub18CUB_300001_SM_10006detail6reduce28DeviceReduceSingleTileKernelINS2_10policy_hubIdyN4cuda3__47maximumIvEEE10Policy1000EPdSB_yS8_ddNS5_3std3__410__identityEEEvT0_T1_T2_T3_T4_T6_E12temp_storage+64];
	setp.lt.f64 	%p197, %fd322, %fd324;
	selp.f64 	%fd326, %fd324, %fd322, %p197;
	selp.f64 	%fd380, %fd326, %fd322, %p196;
	bra.uni 	$L__BB3_72;
$L__BB3_22:
	mov.u32 	%r14, %tid.x;
	shl.b32 	%r237, %r14, 2;
	mul.wide.u32 	%rd145, %r237, 8;
	add.s64 	%rd134, %rd31, %rd145;
	// begin inline asm
	ld.global.nc.v2.u64 {%rd132, %rd133}, [%rd134];
	// end inline asm
	add.s64 	%rd137, %rd134, 16;
	// begin inline asm
	ld.global.nc.v2.u64 {%rd135, %rd136}, [%rd137];
	// end inline asm
	mov.b64 	%fd206, %rd132;
	mov.b64 	%fd207, %rd133;
	mov.b64 	%fd208, %rd135;
	mov.b64 	%fd209, %rd136;
	add.s64 	%rd140, %rd134, 8192;
	// begin inline asm
	ld.global.nc.v2.u64 {%rd138, %rd139}, [%rd140];
	// end inline asm
	add.s64 	%rd143, %rd134, 8208;
	// begin inline asm
	ld.global.nc.v2.u64 {%rd141, %rd142}, [%rd143];
	// end inline asm
	mov.b64 	%fd210, %rd138;
	mov.b64 	%fd211, %rd139;
	mov.b64 	%fd212, %rd141;
	mov.b64 	%fd213, %rd142;
	setp.lt.f64 	%p111, %fd206, %fd207;
	selp.f64 	%fd214, %fd207, %fd206, %p111;
	setp.lt.f64 	%p112, %fd214, %fd208;
	selp.f64 	%fd215, %fd208, %fd214, %p112;
	setp.lt.f64 	%p113, %fd215, %fd209;
	selp.f64 	%fd216, %fd209, %fd215, %p113;
	setp.lt.f64 	%p114, %fd216, %fd210;
	selp.f64 	%fd217, %fd210, %fd216, %p114;
	setp.lt.f64 	%p115, %fd217, %fd211;
	selp.f64 	%fd218, %fd211, %fd217, %p115;
	setp.lt.f64 	%p116, %fd218, %fd212;
	selp.f64 	%fd219, %fd212, %fd218, %p116;
	setp.lt.f64 	%p117, %fd219, %fd213;
	selp.f64 	%fd366, %fd213, %fd219, %p117;
	add.s64 	%rd6, %rd32, -2048;
	setp.lt.u64 	%p118, %rd6, 2048;
	mov.b64 	%rd224, 2048;
	@%p118 bra 	$L__BB3_26;
	mov.b64 	%rd224, 2048;
$L__BB3_24:
	shl.b64 	%rd159, %rd224, 3;
	add.s64 	%rd149, %rd134, %rd159;
	// begin inline asm
	ld.global.nc.v2.u64 {%rd147, %rd148}, [%rd149];
	// end inline asm
	add.s64 	%rd152, %rd149, 16;
	// begin inline asm
	ld.global.nc.v2.u64 {%rd150, %rd151}, [%rd152];
	// end inline asm
	mov.b64 	%fd220, %rd147;
	mov.b64 	%fd221, %rd148;
	mov.b64 	%fd222, %rd150;
	mov.b64 	%fd223, %rd151;
	add.s64 	%rd155, %rd149, 8192;
	// begin inline asm
	ld.global.nc.v2.u64 {%rd153, %rd154}, [%rd155];
	// end inline asm
	add.s64 	%rd158, %rd149, 8208;
	// begin inline asm
	ld.global.nc.v2.u64 {%rd156, %rd157}, [%rd158];
	// end inline asm
	mov.b64 	%fd224, %rd153;
	mov.b64 	%fd225, %rd154;
	mov.b64 	%fd226, %rd156;
	mov.b64 	%fd227, %rd157;
	setp.lt.f64 	%p119, %fd366, %fd220;
	selp.f64 	%fd228, %fd220, %fd366, %p119;
	setp.lt.f64 	%p120, %fd228, %fd221;
	selp.f64 	%fd229, %fd221, %fd228, %p120;
	setp.lt.f64 	%p121, %fd229, %fd222;
	selp.f64 	%fd230, %fd222, %fd229, %p121;
	setp.lt.f64 	%p122, %fd230, %fd223;
	selp.f64 	%fd231, %fd223, %fd230, %p122;
	setp.lt.f64 	%p123, %fd231, %fd224;
	selp.f64 	%fd232, %fd224, %fd231, %p123;
	setp.lt.f64 	%p124, %fd232, %fd225;
	selp.f64 	%fd233, %fd225, %fd232, %p124;
	setp.lt.f64 	%p125, %fd233, %fd226;
	selp.f64 	%fd234, %fd226, %fd233, %p125;
	setp.lt.f64 	%p126, %fd234, %fd227;
	selp.f64 	%fd366, %fd227, %fd234, %p126;
	sub.s64 	%rd160, %rd32, %rd224;
	setp.lt.u64 	%p127, %rd160, 2048;
	@%p127 bra 	$L__BB3_34;
	add.s64 	%rd224, %rd224, 2048;
	setp.le.u64 	%p128, %rd224, %rd6;
	@%p128 bra 	$L__BB3_24;
$L__BB3_26:
	setp.le.u64 	%p129, %rd32, %rd224;
	@%p129 bra 	$L__BB3_34;
	cvt.u32.u64 	%r238, %rd224;
	cvt.u32.u64 	%r239, %rd32;
	sub.s32 	%r15, %r239, %r238;
	setp.ge.s32 	%p130, %r14, %r15;
	@%p130 bra 	$L__BB3_34;
	not.b32 	%r241, %r14;
	add.s32 	%r242, %r241, %r239;
	sub.s32 	%r16, %r242, %r238;
	and.b32  	%r244, %r16, 768;
	setp.eq.s32 	%p131, %r244, 768;
	mov.u32 	%r435, %r14;
	@%p131 bra 	$L__BB3_31;
	cvt.u64.u32 	%rd161, %r14;
	add.s64 	%rd162, %rd224, %rd161;
	shl.b64 	%rd163, %rd162, 3;
	add.s64 	%rd225, %rd31, %rd163;
	shr.u32 	%r245, %r16, 8;
	add.s32 	%r246, %r245, 1;
	and.b32  	%r247, %r246, 3;
	neg.s32 	%r433, %r247;
	mov.u32 	%r435, %r14;
$L__BB3_30:
	.pragma "nounroll";
	// begin inline asm
	ld.global.nc.u64 %rd164, [%rd225];
	// end inline asm
	mov.b64 	%fd236, %rd164;
	setp.lt.f64 	%p132, %fd366, %fd236;
	selp.f64 	%fd366, %fd236, %fd366, %p132;
	add.s32 	%r435, %r435, 256;
	add.s64 	%rd225, %rd225, 2048;
	add.s32 	%r433, %r433, 1;
	setp.ne.s32 	%p133, %r433, 0;
	@%p133 bra 	$L__BB3_30;
$L__BB3_31:
	setp.lt.u32 	%p134, %r16, 768;
	@%p134 bra 	$L__BB3_34;
	cvt.u64.u32 	%rd166, %r435;
	add.s64 	%rd167, %rd224, %rd166;
	shl.b64 	%rd168, %rd167, 3;
	add.s64 	%rd226, %rd31, %rd168;
$L__BB3_33:
	// begin inline asm
	ld.global.nc.u64 %rd169, [%rd226];
	// end inline asm
	mov.b64 	%fd237, %rd169;
	setp.lt.f64 	%p135, %fd366, %fd237;
	selp.f64 	%fd238, %fd237, %fd366, %p135;
	add.s64 	%rd172, %rd226, 2048;
	// begin inline asm
	ld.global.nc.u64 %rd171, [%rd172];
	// end inline asm
	mov.b64 	%fd239, %rd171;
	setp.lt.f64 	%p136, %fd238, %fd239;
	selp.f64 	%fd240, %fd239, %fd238, %p136;
	add.s64 	%rd174, %rd226, 4096;
	// begin inline asm
	ld.global.nc.u64 %rd173, [%rd174];
	// end inline asm
	mov.b64 	%fd241, %rd173;
	setp.lt.f64 	%p137, %fd240, %fd241;
	selp.f64 	%fd242, %fd241, %fd240, %p137;
	add.s64 	%rd176, %rd226, 6144;
	// begin inline asm
	ld.global.nc.u64 %rd175, [%rd176];
	// end inline asm
	mov.b64 	%fd243, %rd175;
	setp.lt.f64 	%p138, %fd242, %fd243;
	selp.f64 	%fd366, %fd243, %fd242, %p138;
	add.s32 	%r435, %r435, 1024;
	add.s64 	%rd226, %rd226, 8192;
	setp.lt.s32 	%p139, %r435, %r15;
	@%p139 bra 	$L__BB3_33;
$L__BB3_34:
	// begin inline asm
	mov.u32 %r248, %laneid;
	// end inline asm
	mov.b64 	%rd177, %fd366;
	mov.b64 	{%r250, %r255}, %rd177;
	mov.b32 	%r256, 1;
	mov.b32 	%r297, 31;
	mov.b32 	%r298, -1;
	// begin inline asm
	shfl.sync.down.b32 %r249, %r250, %r256, %r297, %r298;
	// end inline asm
	// begin inline asm
	shfl.sync.down.b32 %r254, %r255, %r256, %r297, %r298;
	// end inline asm
	mov.b64 	%rd178, {%r249, %r254};
	mov.b64 	%fd244, %rd178;
	setp.gt.s32 	%p140, %r248, 30;
	setp.lt.f64 	%p141, %fd366, %fd244;
	selp.f64 	%fd245, %fd244, %fd366, %p141;
	selp.f64 	%fd246, %fd366, %fd245, %p140;
	mov.b64 	%rd179, %fd246;
	mov.b64 	{%r260, %r265}, %rd179;
	mov.b32 	%r266, 2;
	// begin inline asm
	shfl.sync.down.b32 %r259, %r260, %r266, %r297, %r298;
	// end inline asm
	// begin inline asm
	shfl.sync.down.b32 %r264, %r265, %r266, %r297, %r298;
	// end inline asm
	mov.b64 	%rd180, {%r259, %r264};
	mov.b64 	%fd247, %rd180;
	setp.gt.s32 	%p142, %r248, 29;
	setp.lt.f64 	%p143, %fd246, %fd247;
	selp.f64 	%fd248, %fd247, %fd246, %p143;
	selp.f64 	%fd249, %fd246, %fd248, %p142;
	mov.b64 	%rd181, %fd249;
	mov.b64 	{%r270, %r275}, %rd181;
	mov.b32 	%r276, 4;
	// begin inline asm
	shfl.sync.down.b32 %r269, %r270, %r276, %r297, %r298;
	// end inline asm
	// begin inline asm
	shfl.sync.down.b32 %r274, %r275, %r276, %r297, %r298;
	// end inline asm
	mov.b64 	%rd182, {%r269, %r274};
	mov.b64 	%fd250, %rd182;
	setp.gt.s32 	%p144, %r248, 27;
	setp.lt.f64 	%p145, %fd249, %fd250;
	selp.f64 	%fd251, %fd250, %fd249, %p145;
	selp.f64 	%fd252, %fd249, %fd251, %p144;
	mov.b64 	%rd183, %fd252;
	mov.b64 	{%r280, %r285}, %rd183;
	mov.b32 	%r286, 8;
	// begin inline asm
	shfl.sync.down.b32 %r279, %r280, %r286, %r297, %r298;
	// end inline asm
	// begin inline asm
	shfl.sync.down.b32 %r284, %r285, %r286, %r297, %r298;
	// end inline asm
	mov.b64 	%rd184, {%r279, %r284};
	mov.b64 	%fd253, %rd184;
	setp.gt.s32 	%p146, %r248, 23;
	setp.lt.f64 	%p147, %fd252, %fd253;
	selp.f64 	%fd254, %fd253, %fd252, %p147;
	selp.f64 	%fd255, %fd252, %fd254, %p146;
	mov.b64 	%rd185, %fd255;
	mov.b64 	{%r290, %r295}, %rd185;
	mov.b32 	%r296, 16;
	// begin inline asm
	shfl.sync.down.b32 %r289, %r290, %r296, %r297, %r298;
	// end inline asm
	// begin inline asm
	shfl.sync.down.b32 %r294, %r295, %r296, %r297, %r298;
	// end inline asm
	mov.b64 	%rd186, {%r289, %r294};
	mov.b64 	%fd256, %rd186;
	setp.gt.s32 	%p148, %r248, 15;
	setp.lt.f64 	%p149, %fd255, %fd256;
	selp.f64 	%fd26, %fd256, %fd255, %p149;
	selp.f64 	%fd380, %fd255, %fd26, %p148;
	setp.ne.s32 	%p150, %r248, 0;
	@%p150 bra 	$L__BB3_36;
	shr.u32 	%r299, %r14, 2;
	and.b32  	%r300, %r299, 248;
	mov.u32 	%r301, _ZZN3cub18CUB_300001_SM_10006detail6reduce28DeviceReduceSingleTileKernelINS2_10policy_hubIdyN4cuda3__47maximumIvEEE10Policy1000EPdSB_yS8_ddNS5_3std3__410__identityEEEvT0_T1_T2_T3_T4_T6_E12temp_storage;
	add.s32 	%r302, %r301, %r300;
	st.shared.f64 	[%r302+8], %fd26;
$L__BB3_36:
	bar.sync 	0;
	setp.ne.s32 	%p151, %r14, 0;
	@%p151 bra 	$L__BB3_72;
	ld.shared.f64 	%fd257, [_ZZN3cub18CUB_300001_SM_10006detail6reduce28DeviceReduceSingleTileKernelINS2_10policy_hubIdyN4cuda3__47maximumIvEEE10Policy1000EPdSB_yS8_ddNS5_3std3__410__identityEEEvT0_T1_T2_T3_T4_T6_E12temp_storage+16];
	setp.lt.f64 	%p152, %fd380, %fd257;
	selp.f64 	%fd258, %fd257, %fd380, %p152;
	ld.shared.f64 	%fd259, [_ZZN3cub18CUB_300001_SM_10006detail6reduce28DeviceReduceSingleTileKernelINS2_10policy_hubIdyN4cuda3__47maximumIvEEE10Policy1000EPdSB_yS8_ddNS5_3std3__410__identityEEEvT0_T1_T2_T3_T4_T6_E12temp_storage+24];
	setp.lt.f64 	%p153, %fd258, %fd259;
	selp.f64 	%fd260, %fd259, %fd258, %p153;
	ld.shared.f64 	%fd261, [_ZZN3cub18CUB_300001_SM_10006detail6reduce28DeviceReduceSingleTileKernelINS2_10policy_hubIdyN4cuda3__47maximumIvEEE10Policy1000EPdSB_yS8_ddNS5_3std3__410__identityEEEvT0_T1_T2_T3_T4_T6_E12temp_storage+32];
	setp.lt.f64 	%p154, %fd260, %fd261;
	selp.f64 	%fd262, %fd261, %fd260, %p154;
	ld.shared.f64 	%fd263, [_ZZN3cub18CUB_300001_SM_10006detail6reduce28DeviceReduceSingleTileKernelINS2_10policy_hubIdyN4cuda3__47maximumIvEEE10Policy1000EPdSB_yS8_ddNS5_3std3__410__identityEEEvT0_T1_T2_T3_T4_T6_E12temp_storage+40];
	setp.lt.f64 	%p155, %fd262, %fd263;
	selp.f64 	%fd264, %fd263, %fd262, %p155;
	ld.shared.f64 	%fd265, [_ZZN3cub18CUB_300001_SM_10006detail6reduce28DeviceReduceSingleTileKernelINS2_10policy_hubIdyN4cuda3__47maximumIvEEE10Policy1000EPdSB_yS8_ddNS5_3std3__410__identityEEEvT0_T1_T2_T3_T4_T6_E12temp_storage+48];
	setp.lt.f64 	%p156, %fd264, %fd265;
	selp.f64 	%fd266, %fd265, %fd264, %p156;
	ld.shared.f64 	%fd267, [_ZZN3cub18CUB_300001_SM_10006detail6reduce28DeviceReduceSingleTileKernelINS2_10policy_hubIdyN4cuda3__47maximumIvEEE10Policy1000EPdSB_yS8_ddNS5_3std3__410__identityEEEvT0_T1_T2_T3_T4_T6_E12temp_storage+56];
	setp.lt.f64 	%p157, %fd266, %fd267;
	selp.f64 	%fd268, %fd267, %fd266, %p157;
	ld.shared.f64 	%fd269, [_ZZN3cub18CUB_300001_SM_10006detail6reduce28DeviceReduceSingleTileKernelINS2_10policy_hubIdyN4cuda3__47maximumIvEEE10Policy1000EPdSB_yS8_ddNS5_3std3__410__identityEEEvT0_T1_T2_T3_T4_T6_E12temp_storage+64];
	setp.lt.f64 	%p158, %fd268, %fd269;
	selp.f64 	%fd380, %fd269, %fd268, %p158;
	bra.uni 	$L__BB3_72;
$L__BB3_38:
	setp.gt.u64 	%p3, %rd32, 2047;
	@%p3 bra 	$L__BB3_56;
	cvt.u32.u64 	%r25, %rd32;
	mov.u32 	%r26, %tid.x;
	setp.ge.u32 	%p52, %r26, %r25;
	mov.f64 	%fd372, 0d0000000000000000;
	mov.u32 	%r440, %r26;
	@%p52 bra 	$L__BB3_41;
	mul.wide.u32 	%rd99, %r26, 8;
	add.s64 	%rd98, %rd31, %rd99;
	// begin inline asm
	ld.global.nc.u64 %rd97, [%rd98];
	// end inline asm
	mov.b64 	%fd372, %rd97;
	add.s32 	%r440, %r26, 256;
$L__BB3_41:
	setp.ge.u32 	%p53, %r440, %r25;
	@%p53 bra 	$L__BB3_47;
	not.b32 	%r114, %r440;
	add.s32 	%r29, %r114, %r25;
	and.b32  	%r115, %r29, 768;
	setp.eq.s32 	%p54, %r115, 768;
	@%p54 bra 	$L__BB3_45;
	mul.wide.u32 	%rd100, %r440, 8;
	add.s64 	%rd227, %rd31, %rd100;
	shr.u32 	%r116, %r29, 8;
	add.s32 	%r117, %r116, 1;
	and.b32  	%r118, %r117, 3;
	neg.s32 	%r438, %r118;
$L__BB3_44:
	.pragma "nounroll";
	// begin inline asm
	ld.global.nc.u64 %rd101, [%rd227];
	// end inline asm
	mov.b64 	%fd125, %rd101;
	setp.lt.f64 	%p55, %fd372, %fd125;
	selp.f64 	%fd372, %fd125, %fd372, %p55;
	add.s32 	%r440, %r440, 256;
	add.s64 	%rd227, %rd227, 2048;
	add.s32 	%r438, %r438, 1;
	setp.ne.s32 	%p56, %r438, 0;
	@%p56 bra 	$L__BB3_44;
$L__BB3_45:
	setp.lt.u32 	%p57, %r29, 768;
	@%p57 bra 	$L__BB3_47;
$L__BB3_46:
	mul.wide.s32 	%rd111, %r440, 8;
	add.s64 	%rd104, %rd31, %rd111;
	// begin inline asm
	ld.global.nc.u64 %rd103, [%rd104];
	// end inline asm
	mov.b64 	%fd126, %rd103;
	setp.lt.f64 	%p58, %fd372, %fd126;
	selp.f64 	%fd127, %fd126, %fd372, %p58;
	add.s64 	%rd106, %rd104, 2048;
	// begin inline asm
	ld.global.nc.u64 %rd105, [%rd106];
	// end inline asm
	mov.b64 	%fd128, %rd105;
	setp.lt.f64 	%p59, %fd127, %fd128;
	selp.f64 	%fd129, %fd128, %fd127, %p59;
	add.s64 	%rd108, %rd104, 4096;
	// begin inline asm
	ld.global.nc.u64 %rd107, [%rd108];
	// end inline asm
	mov.b64 	%fd130, %rd107;
	setp.lt.f64 	%p60, %fd129, %fd130;
	selp.f64 	%fd131, %fd130, %fd129, %p60;
	add.s64 	%rd110, %rd104, 6144;
	// begin inline asm
	ld.global.nc.u64 %rd109, [%rd110];
	// end inline asm
	mov.b64 	%fd132, %rd109;
	setp.lt.f64 	%p61, %fd131, %fd132;
	selp.f64 	%fd372, %fd132, %fd131, %p61;
	add.s32 	%r440, %r440, 1024;
	setp.lt.s32 	%p62, %r440, %r25;
	@%p62 bra 	$L__BB3_46;
$L__BB3_47:
	setp.lt.u64 	%p63, %rd32, 256;
	@%p63 bra 	$L__BB3_52;
	// begin inline asm
	mov.u32 %r182, %laneid;
	// end inline asm
	mov.b64 	%rd122, %fd372;
	mov.b64 	{%r184, %r189}, %rd122;
	mov.b32 	%r190, 1;
	mov.b32 	%r231, 31;
	mov.b32 	%r232, -1;
	// begin inline asm
	shfl.sync.down.b32 %r183, %r184, %r190, %r231, %r232;
	// end inline asm
	// begin inline asm
	shfl.sync.down.b32 %r188, %r189, %r190, %r231, %r232;
	// end inline asm
	mov.b64 	%rd123, {%r183, %r188};
	mov.b64 	%fd180, %rd123;
	setp.gt.s32 	%p91, %r182, 30;
	setp.lt.f64 	%p92, %fd372, %fd180;
	selp.f64 	%fd181, %fd180, %fd372, %p92;
	selp.f64 	%fd182, %fd372, %fd181, %p91;
	mov.b64 	%rd124, %fd182;
	mov.b64 	{%r194, %r199}, %rd124;
	mov.b32 	%r200, 2;
	// begin inline asm
	shfl.sync.down.b32 %r193, %r194, %r200, %r231, %r232;
	// end inline asm
	// begin inline asm
	shfl.sync.down.b32 %r198, %r199, %r200, %r231, %r232;
	// end inline asm
	mov.b64 	%rd125, {%r193, %r198};
	mov.b64 	%fd183, %rd125;
	setp.gt.s32 	%p93, %r182, 29;
	setp.lt.f64 	%p94, %fd182, %fd183;
	selp.f64 	%fd184, %fd183, %fd182, %p94;
	selp.f64 	%fd185, %fd182, %fd184, %p93;
	mov.b64 	%rd126, %fd185;
	mov.b64 	{%r204, %r209}, %rd126;
	mov.b32 	%r210, 4;
	// begin inline asm
	shfl.sync.down.b32 %r203, %r204, %r210, %r231, %r232;
	// end inline asm
	// begin inline asm
	shfl.sync.down.b32 %r208, %r209, %r210, %r231, %r232;
	// end inline asm
	mov.b64 	%rd127, {%r203, %r208};
	mov.b64 	%fd186, %rd127;
	setp.gt.s32 	%p95, %r182, 27;
	setp.lt.f64 	%p96, %fd185, %fd186;
	selp.f64 	%fd187, %fd186, %fd185, %p96;
	selp.f64 	%fd188, %fd185, %fd187, %p95;
	mov.b64 	%rd128, %fd188;
	mov.b64 	{%r214, %r219}, %rd128;
	mov.b32 	%r220, 8;
	// begin inline asm
	shfl.sync.down.b32 %r213, %r214, %r220, %r231, %r232;
	// end inline asm
	// begin inline asm
	shfl.sync.down.b32 %r218, %r219, %r220, %r231, %r232;
	// end inline asm
	mov.b64 	%rd129, {%r213, %r218};
	mov.b64 	%fd189, %rd129;
	setp.gt.s32 	%p97, %r182, 23;
	setp.lt.f64 	%p98, %fd188, %fd189;
	selp.f64 	%fd190, %fd189, %fd188, %p98;
	selp.f64 	%fd191, %fd188, %fd190, %p97;
	mov.b64 	%rd130, %fd191;
	mov.b64 	{%r224, %r229}, %rd130;
	mov.b32 	%r230, 16;
	// begin inline asm
	shfl.sync.down.b32 %r223, %r224, %r230, %r231, %r232;
	// end inline asm
	// begin inline asm
	shfl.sync.down.b32 %r228, %r229, %r230, %r231, %r232;
	// end inline asm
	mov.b64 	%rd131, {%r223, %r228};
	mov.b64 	%fd192, %rd131;
	setp.gt.s32 	%p99, %r182, 15;
	setp.lt.f64 	%p100, %fd191, %fd192;
	selp.f64 	%fd38, %fd192, %fd191, %p100;
	selp.f64 	%fd380, %fd191, %fd38, %p99;
	setp.ne.s32 	%p101, %r182, 0;
	@%p101 bra 	$L__BB3_50;
	shr.u32 	%r233, %r26, 2;
	and.b32  	%r234, %r233, 248;
	mov.u32 	%r235, _ZZN3cub18CUB_300001_SM_10006detail6reduce28DeviceReduceSingleTileKernelINS2_10policy_hubIdyN4cuda3__47maximumIvEEE10Policy1000EPdSB_yS8_ddNS5_3std3__410__identityEEEvT0_T1_T2_T3_T4_T6_E12temp_storage;
	add.s32 	%r236, %r235, %r234;
	st.shared.f64 	[%r236+8], %fd38;
$L__BB3_50:
	bar.sync 	0;
	setp.ne.s32 	%p102, %r26, 0;
	@%p102 bra 	$L__BB3_72;
	ld.shared.f64 	%fd193, [_ZZN3cub18CUB_300001_SM_10006detail6reduce28DeviceReduceSingleTileKernelINS2_10policy_hubIdyN4cuda3__47maximumIvEEE10Policy1000EPdSB_yS8_ddNS5_3std3__410__identityEEEvT0_T1_T2_T3_T4_T6_E12temp_storage+16];
	setp.lt.f64 	%p103, %fd380, %fd193;
	selp.f64 	%fd194, %fd193, %fd380, %p103;
	ld.shared.f64 	%fd195, [_ZZN3cub18CUB_300001_SM_10006detail6reduce28DeviceReduceSingleTileKernelINS2_10policy_hubIdyN4cuda3__47maximumIvEEE10Policy1000EPdSB_yS8_ddNS5_3std3__410__identityEEEvT0_T1_T2_T3_T4_T6_E12temp_storage+24];
	setp.lt.f64 	%p104, %fd194, %fd195;
	selp.f64 	%fd196, %fd195, %fd194, %p104;
	ld.shared.f64 	%fd197, [_ZZN3cub18CUB_300001_SM_10006detail6reduce28DeviceReduceSingleTileKernelINS2_10policy_hubIdyN4cuda3__47maximumIvEEE10Policy1000EPdSB_yS8_ddNS5_3std3__410__identityEEEvT0_T1_T2_T3_T4_T6_E12temp_storage+32];
	setp.lt.f64 	%p105, %fd196, %fd197;
	selp.f64 	%fd198, %fd197, %fd196, %p105;
	ld.shared.f64 	%fd199, [_ZZN3cub18CUB_300001_SM_10006detail6reduce28DeviceReduceSingleTileKernelINS2_10policy_hubIdyN4cuda3__47maximumIvEEE10Policy1000EPdSB_yS8_ddNS5_3std3__410__identityEEEvT0_T1_T2_T3_T4_T6_E12temp_storage+40];
	setp.lt.f64 	%p106, %fd198, %fd199;
	selp.f64 	%fd200, %fd199, %fd198, %p106;
	ld.shared.f64 	%fd201, [_ZZN3cub18CUB_300001_SM_10006detail6reduce28DeviceReduceSingleTileKernelINS2_10policy_hubIdyN4cuda3__47maximumIvEEE10Policy1000EPdSB_yS8_ddNS5_3std3__410__identityEEEvT0_T1_T2_T3_T4_T6_E12temp_storage+48];
	setp.lt.f64 	%p107, %fd200, %fd201;
	selp.f64 	%fd202, %fd201, %fd200, %p107;
	ld.shared.f64 	%fd203, [_ZZN3cub18CUB_300001_SM_10006detail6reduce28DeviceReduceSingleTileKernelINS2_10policy_hubIdyN4cuda3__47maximumIvEEE10Policy1000EPdSB_yS8_ddNS5_3std3__410__identityEEEvT0_T1_T2_T3_T4_T6_E12temp_storage+56];
	setp.lt.f64 	%p108, %fd202, %fd203;
	selp.f64 	%fd204, %fd203, %fd202, %p108;
	ld.shared.f64 	%fd205, [_ZZN3cub18CUB_300001_SM_10006detail6reduce28DeviceReduceSingleTileKernelINS2_10policy_hubIdyN4cuda3__47maximumIvEEE10Policy1000EPdSB_yS8_ddNS5_3std3__410__identityEEEvT0_T1_T2_T3_T4_T6_E12temp_storage+64];
	setp.lt.f64 	%p109, %fd204, %fd205;
	selp.f64 	%fd380, %fd205, %fd204, %p109;
	bra.uni 	$L__BB3_72;
$L__BB3_52:
	// begin inline asm
	mov.u32 %r119, %laneid;
	// end inline asm
	and.b32  	%r170, %r26, 992;
	add.s32 	%r171, %r170, 32;
	setp.gt.u32 	%p64, %r171, %r25;
	not.b32 	%r172, %r170;
	add.s32 	%r173, %r25, %r172;
	selp.b32 	%r168, %r173, 31, %p64;
	mov.b64 	%rd112, %fd372;
	mov.b64 	{%r121, %r126}, %rd112;
	mov.b32 	%r127, 1;
	mov.b32 	%r169, -1;
	// begin inline asm
	shfl.sync.down.b32 %r120, %r121, %r127, %r168, %r169;
	// end inline asm
	// begin inline asm
	shfl.sync.down.b32 %r125, %r126, %r127, %r168, %r169;
	// end inline asm
	mov.b64 	%rd113, {%r120, %r125};
	mov.b64 	%fd133, %rd113;
	setp.lt.s32 	%p65, %r119, %r168;
	setp.lt.f64 	%p66, %fd372, %fd133;
	selp.f64 	%fd134, %fd133, %fd372, %p66;
	selp.f64 	%fd135, %fd134, %fd372, %p65;
	mov.b64 	%rd114, %fd135;
	mov.b64 	{%r131, %r136}, %rd114;
	mov.b32 	%r137, 2;
	// begin inline asm
	shfl.sync.down.b32 %r130, %r131, %r137, %r168, %r169;
	// end inline asm
	// begin inline asm
	shfl.sync.down.b32 %r135, %r136, %r137, %r168, %r169;
	// end inline asm
	mov.b64 	%rd115, {%r130, %r135};
	mov.b64 	%fd136, %rd115;
	add.s32 	%r174, %r119, 2;
	setp.gt.s32 	%p67, %r174, %r168;
	setp.lt.f64 	%p68, %fd135, %fd136;
	selp.f64 	%fd137, %fd136, %fd135, %p68;
	selp.f64 	%fd138, %fd135, %fd137, %p67;
	mov.b64 	%rd116, %fd138;
	mov.b64 	{%r141, %r146}, %rd116;
	mov.b32 	%r147, 4;
	// begin inline asm
	shfl.sync.down.b32 %r140, %r141, %r147, %r168, %r169;
	// end inline asm
	// begin inline asm
	shfl.sync.down.b32 %r145, %r146, %r147, %r168, %r169;
	// end inline asm
	mov.b64 	%rd117, {%r140, %r145};
	mov.b64 	%fd139, %rd117;
	add.s32 	%r175, %r119, 4;
	setp.gt.s32 	%p69, %r175, %r168;
	setp.lt.f64 	%p70, %fd138, %fd139;
	selp.f64 	%fd140, %fd139, %fd138, %p70;
	selp.f64 	%fd141, %fd138, %fd140, %p69;
	mov.b64 	%rd118, %fd141;
	mov.b64 	{%r151, %r156}, %rd118;
	mov.b32 	%r157, 8;
	// begin inline asm
	shfl.sync.down.b32 %r150, %r151, %r157, %r168, %r169;
	// end inline asm
	// begin inline asm
	shfl.sync.down.b32 %r155, %r156, %r157, %r168, %r169;
	// end inline asm
	mov.b64 	%rd119, {%r150, %r155};
	mov.b64 	%fd142, %rd119;
	add.s32 	%r176, %r119, 8;
	setp.gt.s32 	%p71, %r176, %r168;
	setp.lt.f64 	%p72, %fd141, %fd142;
	selp.f64 	%fd143, %fd142, %fd141, %p72;
	selp.f64 	%fd144, %fd141, %fd143, %p71;
	mov.b64 	%rd120, %fd144;
	mov.b64 	{%r161, %r166}, %rd120;
	mov.b32 	%r167, 16;
	// begin inline asm
	shfl.sync.down.b32 %r160, %r161, %r167, %r168, %r169;
	// end inline asm
	// begin inline asm
	shfl.sync.down.b32 %r165, %r166, %r167, %r168, %r169;
	// end inline asm
	mov.b64 	%rd121, {%r160, %r165};
	mov.b64 	%fd145, %rd121;
	add.s32 	%r177, %r119, 16;
	setp.gt.s32 	%p73, %r177, %r168;
	setp.lt.f64 	%p74, %fd144, %fd145;
	selp.f64 	%fd146, %fd145, %fd144, %p74;
	selp.f64 	%fd380, %fd144, %fd146, %p73;
	setp.ne.s32 	%p75, %r119, 0;
	@%p75 bra 	$L__BB3_54;
	shr.u32 	%r178, %r26, 2;
	and.b32  	%r179, %r178, 248;
	mov.u32 	%r180, _ZZN3cub18CUB_300001_SM_10006detail6reduce28DeviceReduceSingleTileKernelINS2_10policy_hubIdyN4cuda3__47maximumIvEEE10Policy1000EPdSB_yS8_ddNS5_3std3__410__identityEEEvT0_T1_T2_T3_T4_T6_E12temp_storage;
	add.s32 	%r181, %r180, %r179;
	st.shared.f64 	[%r181+8], %fd380;
$L__BB3_54:
	bar.sync 	0;
	setp.ne.s32 	%p76, %r26, 0;
	@%p76 bra 	$L__BB3_72;
	setp.gt.u64 	%p77, %rd32, 32;
	ld.shared.f64 	%fd147, [_ZZN3cub18CUB_300001_SM_10006detail6reduce28DeviceReduceSingleTileKernelINS2_10policy_hubIdyN4cuda3__47maximumIvEEE10Policy1000EPdSB_yS8_ddNS5_3std3__410__identityEEEvT0_T1_T2_T3_T4_T6_E12temp_storage+16];
	setp.lt.f64 	%p78, %fd380, %fd147;
	selp.f64 	%fd149, %fd147, %fd380, %p78;
	selp.f64 	%fd150, %fd149, %fd380, %p77;
	setp.gt.u64 	%p79, %rd32, 64;
	ld.shared.f64 	%fd152, [_ZZN3cub18CUB_300001_SM_10006detail6reduce28DeviceReduceSingleTileKernelINS2_10policy_hubIdyN4cuda3__47maximumIvEEE10Policy1000EPdSB_yS8_ddNS5_3std3__410__identityEEEvT0_T1_T2_T3_T4_T6_E12temp_storage+24];
	setp.lt.f64 	%p80, %fd150, %fd152;
	selp.f64 	%fd154, %fd152, %fd150, %p80;
	selp.f64 	%fd155, %fd154, %fd150, %p79;
	setp.gt.u64 	%p81, %rd32, 96;
	ld.shared.f64 	%fd157, [_ZZN3cub18CUB_300001_SM_10006detail6reduce28DeviceReduceSingleTileKernelINS2_10policy_hubIdyN4cuda3__47maximumIvEEE10Policy1000EPdSB_yS8_ddNS5_3std3__410__identityEEEvT0_T1_T2_T3_T4_T6_E12temp_storage+32];
	setp.lt.f64 	%p82, %fd155, %fd157;
	selp.f64 	%fd159, %fd157, %fd155, %p82;
	selp.f64 	%fd160, %fd159, %fd155, %p81;
	setp.gt.u64 	%p83, %rd32, 128;
	ld.shared.f64 	%fd162, [_ZZN3cub18CUB_300001_SM_10006detail6reduce28DeviceReduceSingleTileKernelINS2_10policy_hubIdyN4cuda3__47maximumIvEEE10Policy1000EPdSB_yS8_ddNS5_3std3__410__identityEEEvT0_T1_T2_T3_T4_T6_E12temp_storage+40];
	setp.lt.f64 	%p84, %fd160, %fd162;
	selp.f64 	%fd164, %fd162, %fd160, %p84;
	selp.f64 	%fd165, %fd164, %fd160, %p83;
	setp.gt.u64 	%p85, %rd32, 160;
	ld.shared.f64 	%fd167, [_ZZN3cub18CUB_300001_SM_10006detail6reduce28DeviceReduceSingleTileKernelINS2_10policy_hubIdyN4cuda3__47maximumIvEEE10Policy1000EPdSB_yS8_ddNS5_3std3__410__identityEEEvT0_T1_T2_T3_T4_T6_E12temp_storage+48];
	setp.lt.f64 	%p86, %fd165, %fd167;
	selp.f64 	%fd169, %fd167, %fd165, %p86;
	selp.f64 	%fd170, %fd169, %fd165, %p85;
	setp.gt.u64 	%p87, %rd32, 192;
	ld.shared.f64 	%fd172, [_ZZN3cub18CUB_300001_SM_10006detail6reduce28DeviceReduceSingleTileKernelINS2_10policy_hubIdyN4cuda3__47maximumIvEEE10Policy1000EPdSB_yS8_ddNS5_3std3__410__identityEEEvT0_T1_T2_T3_T4_T6_E12temp_storage+56];
	setp.lt.f64 	%p88, %fd170, %fd172;
	selp.f64 	%fd174, %fd172, %fd170, %p88;
	selp.f64 	%fd175, %fd174, %fd170, %p87;
	setp.gt.u64 	%p89, %rd32, 224;
	ld.shared.f64 	%fd177, [_ZZN3cub18CUB_300001_SM_10006detail6reduce28DeviceReduceSingleTileKernelINS2_10policy_hubIdyN4cuda3__47maximumIvEEE10Policy1000EPdSB_yS8_ddNS5_3std3__410__identityEEEvT0_T1_T2_T3_T4_T6_E12temp_storage+64];
	setp.lt.f64 	%p90, %fd175, %fd177;
	selp.f64 	%fd179, %fd177, %fd175, %p90;
	selp.f64 	%fd380, %fd179, %fd175, %p89;
	bra.uni 	$L__BB3_72;
$L__BB3_56:
	mov.u32 	%r38, %tid.x;
	cvt.u64.u32 	%rd19, %r38;
	mul.wide.u32 	%rd52, %r38, 8;
	add.s64 	%rd36, %rd31, %rd52;
	// begin inline asm
	ld.global.nc.u64 %rd35, [%rd36];
	// end inline asm
	mov.b64 	%fd59, %rd35;
	add.s64 	%rd38, %rd36, 2048;
	// begin inline asm
	ld.global.nc.u64 %rd37, [%rd38];
	// end inline asm
	mov.b64 	%fd60, %rd37;
	add.s64 	%rd40, %rd36, 4096;
	// begin inline asm
	ld.global.nc.u64 %rd39, [%rd40];
	// end inline asm
	mov.b64 	%fd61, %rd39;
	add.s64 	%rd42, %rd36, 6144;
	// begin inline asm
	ld.global.nc.u64 %rd41, [%rd42];
	// end inline asm
	mov.b64 	%fd62, %rd41;
	add.s64 	%rd44, %rd36, 8192;
	// begin inline asm
	ld.global.nc.u64 %rd43, [%rd44];
	// end inline asm
	mov.b64 	%fd63, %rd43;
	add.s64 	%rd46, %rd36, 10240;
	// begin inline asm
	ld.global.nc.u64 %rd45, [%rd46];
	// end inline asm
	mov.b64 	%fd64, %rd45;
	add.s64 	%rd48, %rd36, 12288;
	// begin inline asm
	ld.global.nc.u64 %rd47, [%rd48];
	// end inline asm
	mov.b64 	%fd65, %rd47;
	add.s64 	%rd50, %rd36, 14336;
	// begin inline asm
	ld.global.nc.u64 %rd49, [%rd50];
	// end inline asm
	mov.b64 	%fd66, %rd49;
	setp.lt.f64 	%p4, %fd59, %fd60;
	selp.f64 	%fd67, %fd60, %fd59, %p4;
	setp.lt.f64 	%p5, %fd67, %fd61;
	selp.f64 	%fd68, %fd61, %fd67, %p5;
	setp.lt.f64 	%p6, %fd68, %fd62;
	selp.f64 	%fd69, %fd62, %fd68, %p6;
	setp.lt.f64 	%p7, %fd69, %fd63;
	selp.f64 	%fd70, %fd63, %fd69, %p7;
	setp.lt.f64 	%p8, %fd70, %fd64;
	selp.f64 	%fd71, %fd64, %fd70, %p8;
	setp.lt.f64 	%p9, %fd71, %fd65;
	selp.f64 	%fd72, %fd65, %fd71, %p9;
	setp.lt.f64 	%p10, %fd72, %fd66;
	selp.f64 	%fd379, %fd66, %fd72, %p10;
	add.s64 	%rd21, %rd32, -2048;
	setp.lt.u64 	%p11, %rd21, 2048;
	mov.b64 	%rd229, 2048;
	@%p11 bra 	$L__BB3_60;
	mov.b64 	%rd229, 2048;
$L__BB3_58:
	shl.b64 	%rd70, %rd229, 3;
	add.s64 	%rd55, %rd36, %rd70;
	// begin inline asm
	ld.global.nc.u64 %rd54, [%rd55];
	// end inline asm
	mov.b64 	%fd73, %rd54;
	add.s64 	%rd57, %rd55, 2048;
	// begin inline asm
	ld.global.nc.u64 %rd56, [%rd57];
	// end inline asm
	mov.b64 	%fd74, %rd56;
	add.s64 	%rd59, %rd55, 4096;
	// begin inline asm
	ld.global.nc.u64 %rd58, [%rd59];
	// end inline asm
	mov.b64 	%fd75, %rd58;
	add.s64 	%rd61, %rd55, 6144;
	// begin inline asm
	ld.global.nc.u64 %rd60, [%rd61];
	// end inline asm
	mov.b64 	%fd76, %rd60;
	add.s64 	%rd63, %rd55, 8192;
	// begin inline asm
	ld.global.nc.u64 %rd62, [%rd63];
	// end inline asm
	mov.b64 	%fd77, %rd62;
	add.s64 	%rd65, %rd55, 10240;
	// begin inline asm
	ld.global.nc.u64 %rd64, [%rd65];
	// end inline asm
	mov.b64 	%fd78, %rd64;
	add.s64 	%rd67, %rd55, 12288;
	// begin inline asm
	ld.global.nc.u64 %rd66, [%rd67];
	// end inline asm
	mov.b64 	%fd79, %rd66;
	add.s64 	%rd69, %rd55, 14336;
	// begin inline asm
	ld.global.nc.u64 %rd68, [%rd69];
	// end inline asm
	mov.b64 	%fd80, %rd68;
	setp.lt.f64 	%p12, %fd379, %fd73;
	selp.f64 	%fd81, %fd73, %fd379, %p12;
	setp.lt.f64 	%p13, %fd81, %fd74;
	selp.f64 	%fd82, %fd74, %fd81, %p13;
	setp.lt.f64 	%p14, %fd82, %fd75;
	selp.f64 	%fd83, %fd75, %fd82, %p14;
	setp.lt.f64 	%p15, %fd83, %fd76;
	selp.f64 	%fd84, %fd76, %fd83, %p15;
	setp.lt.f64 	%p16, %fd84, %fd77;
	selp.f64 	%fd85, %fd77, %fd84, %p16;
	setp.lt.f64 	%p17, %fd85, %fd78;
	selp.f64 	%fd86, %fd78, %fd85, %p17;
	setp.lt.f64 	%p18, %fd86, %fd79;
	selp.f64 	%fd87, %fd79, %fd86, %p18;
	setp.lt.f64 	%p19, %fd87, %fd80;
	selp.f64 	%fd379, %fd80, %fd87, %p19;
	sub.s64 	%rd71, %rd32, %rd229;
	setp.lt.u64 	%p20, %rd71, 2048;
	@%p20 bra 	$L__BB3_68;
	add.s64 	%rd229, %rd229, 2048;
	setp.le.u64 	%p21, %rd229, %rd21;
	@%p21 bra 	$L__BB3_58;
$L__BB3_60:
	setp.le.u64 	%p22, %rd32, %rd229;
	@%p22 bra 	$L__BB3_68;
	cvt.u32.u64 	%r49, %rd229;
	cvt.u32.u64 	%r50, %rd32;
	sub.s32 	%r39, %r50, %r49;
	setp.ge.s32 	%p23, %r38, %r39;
	@%p23 bra 	$L__BB3_68;
	not.b32 	%r52, %r38;
	add.s32 	%r53, %r52, %r50;
	sub.s32 	%r40, %r53, %r49;
	and.b32  	%r55, %r40, 768;
	setp.eq.s32 	%p24, %r55, 768;
	mov.u32 	%r444, %r38;
	@%p24 bra 	$L__BB3_65;
	add.s64 	%rd72, %rd229, %rd19;
	shl.b64 	%rd73, %rd72, 3;
	add.s64 	%rd230, %rd31, %rd73;
	shr.u32 	%r56, %r40, 8;
	add.s32 	%r57, %r56, 1;
	and.b32  	%r58, %r57, 3;
	neg.s32 	%r442, %r58;
	mov.u32 	%r444, %r38;
$L__BB3_64:
	.pragma "nounroll";
	// begin inline asm
	ld.global.nc.u64 %rd74, [%rd230];
	// end inline asm
	mov.b64 	%fd89, %rd74;
	setp.lt.f64 	%p25, %fd379, %fd89;
	selp.f64 	%fd379, %fd89, %fd379, %p25;
	add.s32 	%r444, %r444, 256;
	add.s64 	%rd230, %rd230, 2048;
	add.s32 	%r442, %r442, 1;
	setp.ne.s32 	%p26, %r442, 0;
	@%p26 bra 	$L__BB3_64;
$L__BB3_65:
	setp.lt.u32 	%p27, %r40, 768;
	@%p27 bra 	$L__BB3_68;
	cvt.u64.u32 	%rd76, %r444;
	add.s64 	%rd77, %rd229, %rd76;
	shl.b64 	%rd78, %rd77, 3;
	add.s64 	%rd231, %rd31, %rd78;
$L__BB3_67:
	// begin inline asm
	ld.global.nc.u64 %rd79, [%rd231];
	// end inline asm
	mov.b64 	%fd90, %rd79;
	setp.lt.f64 	%p28, %fd379, %fd90;
	selp.f64 	%fd91, %fd90, %fd379, %p28;
	add.s64 	%rd82, %rd231, 2048;
	// begin inline asm
	ld.global.nc.u64 %rd81, [%rd82];
	// end inline asm
	mov.b64 	%fd92, %rd81;
	setp.lt.f64 	%p29, %fd91, %fd92;
	selp.f64 	%fd93, %fd92, %fd91, %p29;
	add.s64 	%rd84, %rd231, 4096;
	// begin inline asm
	ld.global.nc.u64 %rd83, [%rd84];
	// end inline asm
	mov.b64 	%fd94, %rd83;
	setp.lt.f64 	%p30, %fd93, %fd94;
	selp.f64 	%fd95, %fd94, %fd93, %p30;
	add.s64 	%rd86, %rd231, 6144;
	// begin inline asm
	ld.global.nc.u64 %rd85, [%rd86];
	// end inline asm
	mov.b64 	%fd96, %rd85;
	setp.lt.f64 	%p31, %fd95, %fd96;
	selp.f64 	%fd379, %fd96, %fd95, %p31;
	add.s32 	%r444, %r444, 1024;
	add.s64 	%rd231, %rd231, 8192;
	setp.lt.s32 	%p32, %r444, %r39;
	@%p32 bra 	$L__BB3_67;
$L__BB3_68:
	// begin inline asm
	mov.u32 %r59, %laneid;
	// end inline asm
	mov.b64 	%rd87, %fd379;
	mov.b64 	{%r61, %r66}, %rd87;
	mov.b32 	%r67, 1;
	mov.b32 	%r108, 31;
	mov.b32 	%r109, -1;
	// begin inline asm
	shfl.sync.down.b32 %r60, %r61, %r67, %r108, %r109;
	// end inline asm
	// begin inline asm
	shfl.sync.down.b32 %r65, %r66, %r67, %r108, %r109;
	// end inline asm
	mov.b64 	%rd88, {%r60, %r65};
	mov.b64 	%fd97, %rd88;
	setp.gt.s32 	%p33, %r59, 30;
	setp.lt.f64 	%p34, %fd379, %fd97;
	selp.f64 	%fd98, %fd97, %fd379, %p34;
	selp.f64 	%fd99, %fd379, %fd98, %p33;
	mov.b64 	%rd89, %fd99;
	mov.b64 	{%r71, %r76}, %rd89;
	mov.b32 	%r77, 2;
	// begin inline asm
	shfl.sync.down.b32 %r70, %r71, %r77, %r108, %r109;
	// end inline asm
	// begin inline asm
	shfl.sync.down.b32 %r75, %r76, %r77, %r108, %r109;
	// end inline asm
	mov.b64 	%rd90, {%r70, %r75};
	mov.b64 	%fd100, %rd90;
	setp.gt.s32 	%p35, %r59, 29;
	setp.lt.f64 	%p36, %fd99, %fd100;
	selp.f64 	%fd101, %fd100, %fd99, %p36;
	selp.f64 	%fd102, %fd99, %fd101, %p35;
	mov.b64 	%rd91, %fd102;
	mov.b64 	{%r81, %r86}, %rd91;
	mov.b32 	%r87, 4;
	// begin inline asm
	shfl.sync.down.b32 %r80, %r81, %r87, %r108, %r109;
	// end inline asm
	// begin inline asm
	shfl.sync.down.b32 %r85, %r86, %r87, %r108, %r109;
	// end inline asm
	mov.b64 	%rd92, {%r80, %r85};
	mov.b64 	%fd103, %rd92;
	setp.gt.s32 	%p37, %r59, 27;
	setp.lt.f64 	%p38, %fd102, %fd103;
	selp.f64 	%fd104, %fd103, %fd102, %p38;
	selp.f64 	%fd105, %fd102, %fd104, %p37;
	mov.b64 	%rd93, %fd105;
	mov.b64 	{%r91, %r96}, %rd93;
	mov.b32 	%r97, 8;
	// begin inline asm
	shfl.sync.down.b32 %r90, %r91, %r97, %r108, %r109;
	// end inline asm
	// begin inline asm
	shfl.sync.down.b32 %r95, %r96, %r97, %r108, %r109;
	// end inline asm
	mov.b64 	%rd94, {%r90, %r95};
	mov.b64 	%fd106, %rd94;
	setp.gt.s32 	%p39, %r59, 23;
	setp.lt.f64 	%p40, %fd105, %fd106;
	selp.f64 	%fd107, %fd106, %fd105, %p40;
	selp.f64 	%fd108, %fd105, %fd107, %p39;
	mov.b64 	%rd95, %fd108;
	mov.b64 	{%r101, %r106}, %rd95;
	mov.b32 	%r107, 16;
	// begin inline asm
	shfl.sync.down.b32 %r100, %r101, %r107, %r108, %r109;
	// end inline asm
	// begin inline asm
	shfl.sync.down.b32 %r105, %r106, %r107, %r108, %r109;
	// end inline asm
	mov.b64 	%rd96, {%r100, %r105};
	mov.b64 	%fd109, %rd96;
	setp.gt.s32 	%p41, %r59, 15;
	setp.lt.f64 	%p42, %fd108, %fd109;
	selp.f64 	%fd54, %fd109, %fd108, %p42;
	selp.f64 	%fd380, %fd108, %fd54, %p41;
	setp.ne.s32 	%p43, %r59, 0;
	@%p43 bra 	$L__BB3_70;
	shr.u32 	%r110, %r38, 2;
	and.b32  	%r111, %r110, 248;
	mov.u32 	%r112, _ZZN3cub18CUB_300001_SM_10006detail6reduce28DeviceReduceSingleTileKernelINS2_10policy_hubIdyN4cuda3__47maximumIvEEE10Policy1000EPdSB_yS8_ddNS5_3std3__410__identityEEEvT0_T1_T2_T3_T4_T6_E12temp_storage;
	add.s32 	%r113, %r112, %r111;
	st.shared.f64 	[%r113+8], %fd54;
$L__BB3_70:
	bar.sync 	0;
	setp.ne.s32 	%p44, %r38, 0;
	@%p44 bra 	$L__BB3_72;
	ld.shared.f64 	%fd110, [_ZZN3cub18CUB_300001_SM_10006detail6reduce28DeviceReduceSingleTileKernelINS2_10policy_hubIdyN4cuda3__47maximumIvEEE10Policy1000EPdSB_yS8_ddNS5_3std3__410__identityEEEvT0_T1_T2_T3_T4_T6_E12temp_storage+16];
	setp.lt.f64 	%p45, %fd380, %fd110;
	selp.f64 	%fd111, %fd110, %fd380, %p45;
	ld.shared.f64 	%fd112, [_ZZN3cub18CUB_300001_SM_10006detail6reduce28DeviceReduceSingleTileKernelINS2_10policy_hubIdyN4cuda3__47maximumIvEEE10Policy1000EPdSB_yS8_ddNS5_3std3__410__identityEEEvT0_T1_T2_T3_T4_T6_E12temp_storage+24];
	setp.lt.f64 	%p46, %fd111, %fd112;
	selp.f64 	%fd113, %fd112, %fd111, %p46;
	ld.shared.f64 	%fd114, [_ZZN3cub18CUB_300001_SM_10006detail6reduce28DeviceReduceSingleTileKernelINS2_10policy_hubIdyN4cuda3__47maximumIvEEE10Policy1000EPdSB_yS8_ddNS5_3std3__410__identityEEEvT0_T1_T2_T3_T4_T6_E12temp_storage+32];
	setp.lt.f64 	%p47, %fd113, %fd114;
	selp.f64 	%fd115, %fd114, %fd113, %p47;
	ld.shared.f64 	%fd116, [_ZZN3cub18CUB_300001_SM_10006detail6reduce28DeviceReduceSingleTileKernelINS2_10policy_hubIdyN4cuda3__47maximumIvEEE10Policy1000EPdSB_yS8_ddNS5_3std3__410__identityEEEvT0_T1_T2_T3_T4_T6_E12temp_storage+40];
	setp.lt.f64 	%p48, %fd115, %fd116;
	selp.f64 	%fd117, %fd116, %fd115, %p48;
	ld.shared.f64 	%fd118, [_ZZN3cub18CUB_300001_SM_10006detail6reduce28DeviceReduceSingleTileKernelINS2_10policy_hubIdyN4cuda3__47maximumIvEEE10Policy1000EPdSB_yS8_ddNS5_3std3__410__identityEEEvT0_T1_T2_T3_T4_T6_E12temp_storage+48];
	setp.lt.f64 	%p49, %fd117, %fd118;
	selp.f64 	%fd119, %fd118, %fd117, %p49;
	ld.shared.f64 	%fd120, [_ZZN3cub18CUB_300001_SM_10006detail6reduce28DeviceReduceSingleTileKernelINS2_10policy_hubIdyN4cuda3__47maximumIvEEE10Policy1000EPdSB_yS8_ddNS5_3std3__410__identityEEEvT0_T1_T2_T3_T4_T6_E12temp_storage+56];
	setp.lt.f64 	%p50, %fd119, %fd120;
	selp.f64 	%fd121, %fd120, %fd119, %p50;
	ld.shared.f64 	%fd122, [_ZZN3cub18CUB_300001_SM_10006detail6reduce28DeviceReduceSingleTileKernelINS2_10policy_hubIdyN4cuda3__47maximumIvEEE10Policy1000EPdSB_yS8_ddNS5_3std3__410__identityEEEvT0_T1_T2_T3_T4_T6_E12temp_storage+64];
	setp.lt.f64 	%p51, %fd121, %fd122;
	selp.f64 	%fd380, %fd122, %fd121, %p51;
$L__BB3_72:
	mov.u32 	%r426, %tid.x;
	setp.ne.s32 	%p217, %r426, 0;
	@%p217 bra 	$L__BB3_74;
	setp.lt.f64 	%p218, %fd58, %fd380;
	selp.f64 	%fd353, %fd380, %fd58, %p218;
	st.global.f64 	[%rd1], %fd353;
$L__BB3_74:
	ret;

}
	// .globl	_ZN3cub18CUB_300001_SM_10006detail6reduce18DeviceReduceKernelINS2_10policy_hubIdyN4cuda3__47maximumIvEEE10Policy1000EPdyS8_dNS5_3std3__410__identityEEEvT0_PT3_T1_NS0_13GridEvenShareISI_EET2_T4_
.visible .entry _ZN3cub18CUB_300001_SM_10006detail6reduce18DeviceReduceKernelINS2_10policy_hubIdyN4cuda3__47maximumIvEEE10Policy1000EPdyS8_dNS5_3std3__410__identityEEEvT0_PT3_T1_NS0_13GridEvenShareISI_EET2_T4_(
	.param .u64 .ptr .align 1 _ZN3cub18CUB_300001_SM_10006detail6reduce18DeviceReduceKernelINS2_10policy_hubIdyN4cuda3__47maximumIvEEE10Policy1000EPdyS8_dNS5_3std3__410__identityEEEvT0_PT3_T1_NS0_13GridEvenShareISI_EET2_T4__param_0,
	.param .u64 .ptr .align 1 _ZN3cub18CUB_300001_SM_10006detail6reduce18DeviceReduceKernelINS2_10policy_hubIdyN4cuda3__47maximumIvEEE10Policy1000EPdyS8_dNS5_3std3__410__identityEEEvT0_PT3_T1_NS0_13GridEvenShareISI_EET2_T4__param_1,
	.param .u64 _ZN3cub18CUB_300001_SM_10006detail6reduce18DeviceReduceKernelINS2_10policy_hubIdyN4cuda3__47maximumIvEEE10Policy1000EPdyS8_dNS5_3std3__410__identityEEEvT0_PT3_T1_NS0_13GridEvenShareISI_EET2_T4__param_2,
	.param .align 8 .b8 _ZN3cub18CUB_300001_SM_10006detail6reduce18DeviceReduceKernelINS2_10policy_hubIdyN4cuda3__47maximumIvEEE10Policy1000EPdyS8_dNS5_3std3__410__identityEEEvT0_PT3_T1_NS0_13GridEvenShareISI_EET2_T4__param_3[72],
	.param .align 1 .b8 _ZN3cub18CUB_300001_SM_10006detail6reduce18DeviceReduceKernelINS2_10policy_hubIdyN4cuda3__47maximumIvEEE10Policy1000EPdyS8_dNS5_3std3__410__identityEEEvT0_PT3_T1_NS0_13GridEvenShareISI_EET2_T4__param_4[1],
	.param .align 1 .b8 _ZN3cub18CUB_300001_SM_10006detail6reduce18DeviceReduceKernelINS2_10policy_hubIdyN4cuda3__47maximumIvEEE10Policy1000EPdyS8_dNS5_3std3__410__identityEEEvT0_PT3_T1_NS0_13GridEvenShareISI_EET2_T4__param_5[1]
)
.maxntid 256
{
	.reg .pred 	%p<217>;
	.reg .b32 	%r<484>;
	.reg .b64 	%rd<256>;
	.reg .b64 	%fd<375>;
	// demoted variable
	.shared .align 8 .b8 _ZZN3cub18CUB_300001_SM_10006detail6reduce18DeviceReduceKernelINS2_10policy_hubIdyN4cuda3__47maximumIvEEE10Policy1000EPdyS8_dNS5_3std3__410__identityEEEvT0_PT3_T1_NS0_13GridEvenShareISI_EET2_T4_E12temp_storage[80];
	ld.param.u64 	%rd1, [_ZN3cub18CUB_300001_SM_10006detail6reduce18DeviceReduceKernelINS2_10policy_hubIdyN4cuda3__47maximumIvEEE10Policy1000EPdyS8_dNS5_3std3__410__identityEEEvT0_PT3_T1_NS0_13GridEvenShareISI_EET2_T4__param_3+32];
	ld.param.u64 	%rd39, [_ZN3cub18CUB_300001_SM_10006detail6reduce18DeviceReduceKernelINS2_10policy_hubIdyN4cuda3__47maximumIvEEE10Policy1000EPdyS8_dNS5_3std3__410__identityEEEvT0_PT3_T1_NS0_13GridEvenShareISI_EET2_T4__param_0];
	ld.param.u32 	%r1, [_ZN3cub18CUB_300001_SM_10006detail6reduce18DeviceReduceKernelINS2_10policy_hubIdyN4cuda3__47maximumIvEEE10Policy1000EPdyS8_dNS5_3std3__410__identityEEEvT0_PT3_T1_NS0_13GridEvenShareISI_EET2_T4__param_3+40];
	mov.u32 	%r2, %ctaid.x;
	shl.b32 	%r59, %r1, 11;
	cvt.s64.s32 	%rd2, %r59;
	shl.b32 	%r60, %r2, 11;
	cvt.u64.u32 	%rd3, %r60;
	and.b64  	%rd41, %rd39, 31;
	setp.ne.s64 	%p1, %rd41, 0;
	@%p1 bra 	$L__BB4_35;
	sub.s64 	%rd4, %rd1, %rd3;
	setp.gt.u64 	%p109, %rd4, 2047;
	@%p109 bra 	$L__BB4_19;
	cvt.u32.u64 	%r335, %rd3;
	cvt.u32.u64 	%r3, %rd1;
	sub.s32 	%r4, %r3, %r335;
	mov.u32 	%r5, %tid.x;
	setp.ge.s32 	%p158, %r5, %r4;
	mov.f64 	%fd355, 0d0000000000000000;
	mov.u32 	%r467, %r5;
	@%p158 bra 	$L__BB4_4;
	add.s32 	%r337, %r335, %r5;
	mul.wide.u32 	%rd203, %r337, 8;
	add.s64 	%rd202, %rd39, %rd203;
	// begin inline asm
	ld.global.nc.u64 %rd201, [%rd202];
	// end inline asm
	mov.b64 	%fd355, %rd201;
	add.s32 	%r467, %r5, 256;
$L__BB4_4:
	setp.ge.s32 	%p159, %r467, %r4;
	@%p159 bra 	$L__BB4_10;
	not.b32 	%r338, %r467;
	add.s32 	%r8, %r338, %r3;
	and.b32  	%r339, %r8, 768;
	setp.eq.s32 	%p160, %r339, 768;
	@%p160 bra 	$L__BB4_8;
	cvt.u64.u32 	%rd204, %r467;
	add.s64 	%rd205, %rd204, %rd3;
	shl.b64 	%rd206, %rd205, 3;
	add.s64 	%rd244, %rd39, %rd206;
	shr.u32 	%r340, %r8, 8;
	add.s32 	%r341, %r340, 1;
	and.b32  	%r342, %r341, 3;
	neg.s32 	%r465, %r342;
$L__BB4_7:
	.pragma "nounroll";
	// begin inline asm
	ld.global.nc.u64 %rd207, [%rd244];
	// end inline asm
	mov.b64 	%fd269, %rd207;
	setp.lt.f64 	%p161, %fd355, %fd269;
	selp.f64 	%fd355, %fd269, %fd355, %p161;
	add.s32 	%r467, %r467, 256;
	add.s64 	%rd244, %rd244, 2048;
	add.s32 	%r465, %r465, 1;
	setp.ne.s32 	%p162, %r465, 0;
	@%p162 bra 	$L__BB4_7;
$L__BB4_8:
	sub.s32 	%r344, %r8, %r335;
	setp.lt.u32 	%p163, %r344, 768;
	@%p163 bra 	$L__BB4_10;
$L__BB4_9:
	cvt.s64.s32 	%rd217, %r467;
	add.s64 	%rd218, %rd3, %rd217;
	shl.b64 	%rd219, %rd218, 3;
	add.s64 	%rd210, %rd39, %rd219;
	// begin inline asm
	ld.global.nc.u64 %rd209, [%rd210];
	// end inline asm
	mov.b64 	%fd270, %rd209;
	setp.lt.f64 	%p164, %fd355, %fd270;
	selp.f64 	%fd271, %fd270, %fd355, %p164;
	add.s64 	%rd212, %rd210, 2048;
	// begin inline asm
	ld.global.nc.u64 %rd211, [%rd212];
	// end inline asm
	mov.b64 	%fd272, %rd211;
	setp.lt.f64 	%p165, %fd271, %fd272;
	selp.f64 	%fd273, %fd272, %fd271, %p165;
	add.s64 	%rd214, %rd210, 4096;
	// begin inline asm
	ld.global.nc.u64 %rd213, [%rd214];
	// end inline asm
	mov.b64 	%fd274, %rd213;
	setp.lt.f64 	%p166, %fd273, %fd274;
	selp.f64 	%fd275, %fd274, %fd273, %p166;
	add.s64 	%rd216, %rd210, 6144;
	// begin inline asm
	ld.global.nc.u64 %rd215, [%rd216];
	// end inline asm
	mov.b64 	%fd276, %rd215;
	setp.lt.f64 	%p167, %fd275, %fd276;
	selp.f64 	%fd355, %fd276, %fd275, %p167;
	add.s32 	%r467, %r467, 1024;
	setp.lt.s32 	%p168, %r467, %r4;
	@%p168 bra 	$L__BB4_9;
$L__BB4_10:
	setp.lt.s32 	%p169, %r4, 256;
	@%p169 bra 	$L__BB4_15;
	// begin inline asm
	mov.u32 %r408, %laneid;
	// end inline asm
	mov.b64 	%rd230, %fd355;
	mov.b64 	{%r410, %r415}, %rd230;
	mov.b32 	%r416, 1;
	mov.b32 	%r457, 31;
	mov.b32 	%r458, -1;
	// begin inline asm
	shfl.sync.down.b32 %r409, %r410, %r416, %r457, %r458;
	// end inline asm
	// begin inline asm
	shfl.sync.down.b32 %r414, %r415, %r416, %r457, %r458;
	// end inline asm
	mov.b64 	%rd231, {%r409, %r414};
	mov.b64 	%fd324, %rd231;
	setp.gt.s32 	%p197, %r408, 30;
	setp.lt.f64 	%p198, %fd355, %fd324;
	selp.f64 	%fd325, %fd324, %fd355, %p198;
	selp.f64 	%fd326, %fd355, %fd325, %p197;
	mov.b64 	%rd232, %fd326;
	mov.b64 	{%r420, %r425}, %rd232;
	mov.b32 	%r426, 2;
	// begin inline asm
	shfl.sync.down.b32 %r419, %r420, %r426, %r457, %r458;
	// end inline asm
	// begin inline asm
	shfl.sync.down.b32 %r424, %r425, %r426, %r457, %r458;
	// end inline asm
	mov.b64 	%rd233, {%r419, %r424};
	mov.b64 	%fd327, %rd233;
	setp.gt.s32 	%p199, %r408, 29;
	setp.lt.f64 	%p200, %fd326, %fd327;
	selp.f64 	%fd328, %fd327, %fd326, %p200;
	selp.f64 	%fd329, %fd326, %fd328, %p199;
	mov.b64 	%rd234, %fd329;
	mov.b64 	{%r430, %r435}, %rd234;
	mov.b32 	%r436, 4;
	// begin inline asm
	shfl.sync.down.b32 %r429, %r430, %r436, %r457, %r458;
	// end inline asm
	// begin inline asm
	shfl.sync.down.b32 %r434, %r435, %r436, %r457, %r458;
	// end inline asm
	mov.b64 	%rd235, {%r429, %r434};
	mov.b64 	%fd330, %rd235;
	setp.gt.s32 	%p201, %r408, 27;
	setp.lt.f64 	%p202, %fd329, %fd330;
	selp.f64 	%fd331, %fd330, %fd329, %p202;
	selp.f64 	%fd332, %fd329, %fd331, %p201;
	mov.b64 	%rd236, %fd332;
	mov.b64 	{%r440, %r445}, %rd236;
	mov.b32 	%r446, 8;
	// begin inline asm
	shfl.sync.down.b32 %r439, %r440, %r446, %r457, %r458;
	// end inline asm
	// begin inline asm
	shfl.sync.down.b32 %r444, %r445, %r446, %r457, %r458;
	// end inline asm
	mov.b64 	%rd237, {%r439, %r444};
	mov.b64 	%fd333, %rd237;
	setp.gt.s32 	%p203, %r408, 23;
	setp.lt.f64 	%p204, %fd332, %fd333;
	selp.f64 	%fd334, %fd333, %fd332, %p204;
	selp.f64 	%fd335, %fd332, %fd334, %p203;
	mov.b64 	%rd238, %fd335;
	mov.b64 	{%r450, %r455}, %rd238;
	mov.b32 	%r456, 16;
	// begin inline asm
	shfl.sync.down.b32 %r449, %r450, %r456, %r457, %r458;
	// end inline asm
	// begin inline asm
	shfl.sync.down.b32 %r454, %r455, %r456, %r457, %r458;
	// end inline asm
	mov.b64 	%rd239, {%r449, %r454};
	mov.b64 	%fd336, %rd239;
	setp.gt.s32 	%p205, %r408, 15;
	setp.lt.f64 	%p206, %fd335, %fd336;
	selp.f64 	%fd10, %fd336, %fd335, %p206;
	selp.f64 	%fd374, %fd335, %fd10, %p205;
	setp.ne.s32 	%p207, %r408, 0;
	@%p207 bra 	$L__BB4_13;
	shr.u32 	%r459, %r5, 2;
	and.b32  	%r460, %r459, 248;
	mov.u32 	%r461, _ZZN3cub18CUB_300001_SM_10006detail6reduce18DeviceReduceKernelINS2_10policy_hubIdyN4cuda3__47maximumIvEEE10Policy1000EPdyS8_dNS5_3std3__410__identityEEEvT0_PT3_T1_NS0_13GridEvenShareISI_EET2_T4_E12temp_storage;
	add.s32 	%r462, %r461, %r460;
	st.shared.f64 	[%r462+8], %fd10;
$L__BB4_13:
	bar.sync 	0;
	setp.ne.s32 	%p208, %r5, 0;
	@%p208 bra 	$L__BB4_69;
	ld.shared.f64 	%fd337, [_ZZN3cub18CUB_300001_SM_10006detail6reduce18DeviceReduceKernelINS2_10policy_hubIdyN4cuda3__47maximumIvEEE10Policy1000EPdyS8_dNS5_3std3__410__identityEEEvT0_PT3_T1_NS0_13GridEvenShareISI_EET2_T4_E12temp_storage+16];
	setp.lt.f64 	%p209, %fd374, %fd337;
	selp.f64 	%fd338, %fd337, %fd374, %p209;
	ld.shared.f64 	%fd339, [_ZZN3cub18CUB_300001_SM_10006detail6reduce18DeviceReduceKernelINS2_10policy_hubIdyN4cuda3__47maximumIvEEE10Policy1000EPdyS8_dNS5_3std3__410__identityEEEvT0_PT3_T1_NS0_13GridEvenShareISI_EET2_T4_E12temp_storage+24];
	setp.lt.f64 	%p210, %fd338, %fd339;
	selp.f64 	%fd340, %fd339, %fd338, %p210;
	ld.shared.f64 	%fd341, [_ZZN3cub18CUB_300001_SM_10006detail6reduce18DeviceReduceKernelINS2_10policy_hubIdyN4cuda3__47maximumIvEEE10Policy1000EPdyS8_dNS5_3std3__410__identityEEEvT0_PT3_T1_NS0_13GridEvenShareISI_EET2_T4_E12temp_storage+32];
	setp.lt.f64 	%p211, %fd340, %fd341;
	selp.f64 	%fd342, %fd341, %fd340, %p211;
	ld.shared.f64 	%fd343, [_ZZN3cub18CUB_300001_SM_10006detail6reduce18DeviceReduceKernelINS2_10policy_hubIdyN4cuda3__47maximumIvEEE10Policy1000EPdyS8_dNS5_3std3__410__identityEEEvT0_PT3_T1_NS0_13GridEvenShareISI_EET2_T4_E12temp_storage+40];
	setp.lt.f64 	%p212, %fd342, %fd343;
	selp.f64 	%fd344, %fd343, %fd342, %p212;
	ld.shared.f64 	%fd345, [_ZZN3cub18CUB_300001_SM_10006detail6reduce18DeviceReduceKernelINS2_10policy_hubIdyN4cuda3__47maximumIvEEE10Policy1000EPdyS8_dNS5_3std3__410__identityEEEvT0_PT3_T1_NS0_13GridEvenShareISI_EET2_T4_E12temp_storage+48];
	setp.lt.f64 	%p213, %fd344, %fd345;
	selp.f64 	%fd346, %fd345, %fd344, %p213;
	ld.shared.f64 	%fd347, [_ZZN3cub18CUB_300001_SM_10006detail6reduce18DeviceReduceKernelINS2_10policy_hubIdyN4cuda3__47maximumIvEEE10Policy1000EPdyS8_dNS5_3std3__410__identityEEEvT0_PT3_T1_NS0_13GridEvenShareISI_EET2_T4_E12temp_storage+56];
	setp.lt.f64 	%p214, %fd346, %fd347;
	selp.f64 	%fd348, %fd347, %fd346, %p214;
	ld.shared.f64 	%fd349, [_ZZN3cub18CUB_300001_SM_10006detail6reduce18DeviceReduceKernelINS2_10policy_hubIdyN4cuda3__47maximumIvEEE10Policy1000EPdyS8_dNS5_3std3__410__identityEEEvT0_PT3_T1_NS0_13GridEvenShareISI_EET2_T4_E12temp_storage+64];
	setp.lt.f64 	%p215, %fd348, %fd349;
	selp.f64 	%fd374, %fd349, %fd348, %p215;
	bra.uni 	$L__BB4_69;
$L__BB4_15:
	// begin inline asm
	mov.u32 %r345, %laneid;
	// end inline asm
	and.b32  	%r396, %r5, 992;
	add.s32 	%r397, %r396, 32;
	setp.gt.s32 	%p170, %r397, %r4;
	not.b32 	%r398, %r396;
	add.s32 	%r399, %r4, %r398;
	selp.b32 	%r394, %r399, 31, %p170;
	mov.b64 	%rd220, %fd355;
	mov.b64 	{%r347, %r352}, %rd220;
	mov.b32 	%r353, 1;
	mov.b32 	%r395, -1;
	// begin inline asm
	shfl.sync.down.b32 %r346, %r347, %r353, %r394, %r395;
	// end inline asm
	// begin inline asm
	shfl.sync.down.b32 %r351, %r352, %r353, %r394, %r395;
	// end inline asm
	mov.b64 	%rd221, {%r346, %r351};
	mov.b64 	%fd277, %rd221;
	setp.lt.s32 	%p171, %r345, %r394;
	setp.lt.f64 	%p172, %fd355, %fd277;
	selp.f64 	%fd278, %fd277, %fd355, %p172;
	selp.f64 	%fd279, %fd278, %fd355, %p171;
	mov.b64 	%rd222, %fd279;
	mov.b64 	{%r357, %r362}, %rd222;
	mov.b32 	%r363, 2;
	// begin inline asm
	shfl.sync.down.b32 %r356, %r357, %r363, %r394, %r395;
	// end inline asm
	// begin inline asm
	shfl.sync.down.b32 %r361, %r362, %r363, %r394, %r395;
	// end inline asm
	mov.b64 	%rd223, {%r356, %r361};
	mov.b64 	%fd280, %rd223;
	add.s32 	%r400, %r345, 2;
	setp.gt.s32 	%p173, %r400, %r394;
	setp.lt.f64 	%p174, %fd279, %fd280;
	selp.f64 	%fd281, %fd280, %fd279, %p174;
	selp.f64 	%fd282, %fd279, %fd281, %p173;
	mov.b64 	%rd224, %fd282;
	mov.b64 	{%r367, %r372}, %rd224;
	mov.b32 	%r373, 4;
	// begin inline asm
	shfl.sync.down.b32 %r366, %r367, %r373, %r394, %r395;
	// end inline asm
	// begin inline asm
	shfl.sync.down.b32 %r371, %r372, %r373, %r394, %r395;
	// end inline asm
	mov.b64 	%rd225, {%r366, %r371};
	mov.b64 	%fd283, %rd225;
	add.s32 	%r401, %r345, 4;
	setp.gt.s32 	%p175, %r401, %r394;
	setp.lt.f64 	%p176, %fd282, %fd283;
	selp.f64 	%fd284, %fd283, %fd282, %p176;
	selp.f64 	%fd285, %fd282, %fd284, %p175;
	mov.b64 	%rd226, %fd285;
	mov.b64 	{%r377, %r382}, %rd226;
	mov.b32 	%r383, 8;
	// begin inline asm
	shfl.sync.down.b32 %r376, %r377, %r383, %r394, %r395;
	// end inline asm
	// begin inline asm
	shfl.sync.down.b32 %r381, %r382, %r383, %r394, %r395;
	// end inline asm
	mov.b64 	%rd227, {%r376, %r381};
	mov.b64 	%fd286, %rd227;
	add.s32 	%r402, %r345, 8;
	setp.gt.s32 	%p177, %r402, %r394;
	setp.lt.f64 	%p178, %fd285, %fd286;
	selp.f64 	%fd287, %fd286, %fd285, %p178;
	selp.f64 	%fd288, %fd285, %fd287, %p177;
	mov.b64 	%rd228, %fd288;
	mov.b64 	{%r387, %r392}, %rd228;
	mov.b32 	%r393, 16;
	// begin inline asm
	shfl.sync.down.b32 %r386, %r387, %r393, %r394, %r395;
	// end inline asm
	// begin inline asm
	shfl.sync.down.b32 %r391, %r392, %r393, %r394, %r395;
	// end inline asm
	mov.b64 	%rd229, {%r386, %r391};
	mov.b64 	%fd289, %rd229;
	add.s32 	%r403, %r345, 16;
	setp.gt.s32 	%p179, %r403, %r394;
	setp.lt.f64 	%p180, %fd288, %fd289;
	selp.f64 	%fd290, %fd289, %fd288, %p180;
	selp.f64 	%fd374, %fd288, %fd290, %p179;
	setp.ne.s32 	%p181, %r345, 0;
	@%p181 bra 	$L__BB4_17;
	shr.u32 	%r404, %r5, 2;
	and.b32  	%r405, %r404, 248;
	mov.u32 	%r406, _ZZN3cub18CUB_300001_SM_10006detail6reduce18DeviceReduceKernelINS2_10policy_hubIdyN4cuda3__47maximumIvEEE10Policy1000EPdyS8_dNS5_3std3__410__identityEEEvT0_PT3_T1_NS0_13GridEvenShareISI_EET2_T4_E12temp_storage;
	add.s32 	%r407, %r406, %r405;
	st.shared.f64 	[%r407+8], %fd374;
$L__BB4_17:
	bar.sync 	0;
	setp.ne.s32 	%p182, %r5, 0;
	@%p182 bra 	$L__BB4_69;
	setp.gt.s32 	%p183, %r4, 32;
	ld.shared.f64 	%fd291, [_ZZN3cub18CUB_300001_SM_10006detail6reduce18DeviceReduceKernelINS2_10policy_hubIdyN4cuda3__47maximumIvEEE10Policy1000EPdyS8_dNS5_3std3__410__identityEEEvT0_PT3_T1_NS0_13GridEvenShareISI_EET2_T4_E12temp_storage+16];
	setp.lt.f64 	%p184, %fd374, %fd291;
	selp.f64 	%fd293, %fd291, %fd374, %p184;
	selp.f64 	%fd294, %fd293, %fd374, %p183;
	setp.gt.s32 	%p185, %r4, 64;
	ld.shared.f64 	%fd296, [_ZZN3cub18CUB_300001_SM_10006detail6reduce18DeviceReduceKernelINS2_10policy_hubIdyN4cuda3__47maximumIvEEE10Policy1000EPdyS8_dNS5_3std3__410__identityEEEvT0_PT3_T1_NS0_13GridEvenShareISI_EET2_T4_E12temp_storage+24];
	setp.lt.f64 	%p186, %fd294, %fd296;
	selp.f64 	%fd298, %fd296, %fd294, %p186;
	selp.f64 	%fd299, %fd298, %fd294, %p185;
	setp.gt.s32 	%p187, %r4, 96;
	ld.shared.f64 	%fd301, [_ZZN3cub18CUB_300001_SM_10006detail6reduce18DeviceReduceKernelINS2_10policy_hubIdyN4cuda3__47maximumIvEEE10Policy1000EPdyS8_dNS5_3std3__410__identityEEEvT0_PT3_T1_NS0_13GridEvenShareISI_EET2_T4_E12temp_storage+32];
	setp.lt.f64 	%p188, %fd299, %fd301;
	selp.f64 	%fd303, %fd301, %fd299, %p188;
	selp.f64 	%fd304, %fd303, %fd299, %p187;
	setp.gt.s32 	%p189, %r4, 128;
	ld.shared.f64 	%fd306, [_ZZN3cub18CUB_300001_SM_10006detail6reduce18DeviceReduceKernelINS2_10policy_hubIdyN4cuda3__47maximumIvEEE10Policy1000EPdyS8_dNS5_3std3__410__identityEEEvT0_PT3_T1_NS0_13GridEvenShareISI_EET2_T4_E12temp_storage+40];
	setp.lt.f64 	%p190, %fd304, %fd306;
	selp.f64 	%fd308, %fd306, %fd304, %p190;
	selp.f64 	%fd309, %fd308, %fd304, %p189;
	setp.gt.s32 	%p191, %r4, 160;
	ld.shared.f64 	%fd311, [_ZZN3cub18CUB_300001_SM_10006detail6reduce18DeviceReduceKernelINS2_10policy_hubIdyN4cuda3__47maximumIvEEE10Policy1000EPdyS8_dNS5_3std3__410__identityEEEvT0_PT3_T1_NS0_13GridEvenShareISI_EET2_T4_E12temp_storage+48];
	setp.lt.f64 	%p192, %fd309, %fd311;
	selp.f64 	%fd313, %fd311, %fd309, %p192;
	selp.f64 	%fd314, %fd313, %fd309, %p191;
	setp.gt.s32 	%p193, %r4, 192;
	ld.shared.f64 	%fd316, [_ZZN3cub18CUB_300001_SM_10006detail6reduce18DeviceReduceKernelINS2_10policy_hubIdyN4cuda3__47maximumIvEEE10Policy1000EPdyS8_dNS5_3std3__410__identityEEEvT0_PT3_T1_NS0_13GridEvenShareISI_EET2_T4_E12temp_storage+56];
	setp.lt.f64 	%p194, %fd314, %fd316;
	selp.f64 	%fd318, %fd316, %fd314, %p194;
	selp.f64 	%fd319, %fd318, %fd314, %p193;
	setp.gt.s32 	%p195, %r4, 224;
	ld.shared.f64 	%fd321, [_ZZN3cub18CUB_300001_SM_10006detail6reduce18DeviceReduceKernelINS2_10policy_hubIdyN4cuda3__47maximumIvEEE10Policy1000EPdyS8_dNS5_3std3__410__identityEEEvT0_PT3_T1_NS0_13GridEvenShareISI_EET2_T4_E12temp_storage+64];
	setp.lt.f64 	%p196, %fd319, %fd321;
	selp.f64 	%fd323, %fd321, %fd319, %p196;
	selp.f64 	%fd374, %fd323, %fd319, %p195;
	bra.uni 	$L__BB4_69;
$L__BB4_19:
	cvt.u32.u64 	%r261, %rd3;
	mov.u32 	%r17, %tid.x;
	shl.b32 	%r262, %r17, 2;
	add.s32 	%r263, %r261, %r262;
	mul.wide.u32 	%rd156, %r263, 8;
	add.s64 	%rd146, %rd39, %rd156;
	// begin inline asm
	ld.global.nc.v2.u64 {%rd144, %rd145}, [%rd146];
	// end inline asm
	add.s64 	%rd149, %rd146, 16;
	// begin inline asm
	ld.global.nc.v2.u64 {%rd147, %rd148}, [%rd149];
	// end inline asm
	mov.b64 	%fd203, %rd144;
	mov.b64 	%fd204, %rd145;
	mov.b64 	%fd205, %rd147;
	mov.b64 	%fd206, %rd148;
	add.s64 	%rd152, %rd146, 8192;
	// begin inline asm
	ld.global.nc.v2.u64 {%rd150, %rd151}, [%rd152];
	// end inline asm
	add.s64 	%rd155, %rd146, 8208;
	// begin inline asm
	ld.global.nc.v2.u64 {%rd153, %rd154}, [%rd155];
	// end inline asm
	mov.b64 	%fd207, %rd150;
	mov.b64 	%fd208, %rd151;
	mov.b64 	%fd209, %rd153;
	mov.b64 	%fd210, %rd154;
	setp.lt.f64 	%p110, %fd203, %fd204;
	selp.f64 	%fd211, %fd204, %fd203, %p110;
	setp.lt.f64 	%p111, %fd211, %fd205;
	selp.f64 	%fd212, %fd205, %fd211, %p111;
	setp.lt.f64 	%p112, %fd212, %fd206;
	selp.f64 	%fd213, %fd206, %fd212, %p112;
	setp.lt.f64 	%p113, %fd213, %fd207;
	selp.f64 	%fd214, %fd207, %fd213, %p113;
	setp.lt.f64 	%p114, %fd214, %fd208;
	selp.f64 	%fd215, %fd208, %fd214, %p114;
	setp.lt.f64 	%p115, %fd215, %fd209;
	selp.f64 	%fd216, %fd209, %fd215, %p115;
	setp.lt.f64 	%p116, %fd216, %fd210;
	selp.f64 	%fd361, %fd210, %fd216, %p116;
	setp.lt.u64 	%p117, %rd4, %rd2;
	@%p117 bra 	$L__BB4_31;
	add.s64 	%rd246, %rd2, %rd3;
	cvt.u64.u32 	%rd157, %r17;
	add.s64 	%rd158, %rd246, %rd157;
	shl.b64 	%rd159, %rd158, 3;
	add.s64 	%rd245, %rd39, %rd159;
	mov.b32 	%r469, 0;
$L__BB4_21:
	add.s64 	%rd3, %rd3, %rd2;
	add.s64 	%rd160, %rd1, -2048;
	setp.gt.u64 	%p118, %rd3, %rd160;
	@%p118 bra 	$L__BB4_23;
	cvt.u64.u32 	%rd173, %r262;
	add.s64 	%rd174, %rd3, %rd173;
	shl.b64 	%rd175, %rd174, 3;
	add.s64 	%rd163, %rd39, %rd175;
	// begin inline asm
	ld.global.nc.v2.u64 {%rd161, %rd162}, [%rd163];
	// end inline asm
	add.s64 	%rd166, %rd163, 16;
	// begin inline asm
	ld.global.nc.v2.u64 {%rd164, %rd165}, [%rd166];
	// end inline asm
	mov.b64 	%fd217, %rd161;
	mov.b64 	%fd218, %rd162;
	mov.b64 	%fd219, %rd164;
	mov.b64 	%fd220, %rd165;
	add.s64 	%rd169, %rd163, 8192;
	// begin inline asm
	ld.global.nc.v2.u64 {%rd167, %rd168}, [%rd169];
	// end inline asm
	add.s64 	%rd172, %rd163, 8208;
	// begin inline asm
	ld.global.nc.v2.u64 {%rd170, %rd171}, [%rd172];
	// end inline asm
	mov.b64 	%fd221, %rd167;
	mov.b64 	%fd222, %rd168;
	mov.b64 	%fd223, %rd170;
	mov.b64 	%fd224, %rd171;
	setp.lt.f64 	%p119, %fd361, %fd217;
	selp.f64 	%fd225, %fd217, %fd361, %p119;
	setp.lt.f64 	%p120, %fd225, %fd218;
	selp.f64 	%fd226, %fd218, %fd225, %p120;
	setp.lt.f64 	%p121, %fd226, %fd219;
	selp.f64 	%fd227, %fd219, %fd226, %p121;
	setp.lt.f64 	%p122, %fd227, %fd220;
	selp.f64 	%fd228, %fd220, %fd227, %p122;
	setp.lt.f64 	%p123, %fd228, %fd221;
	selp.f64 	%fd229, %fd221, %fd228, %p123;
	setp.lt.f64 	%p124, %fd229, %fd222;
	selp.f64 	%fd230, %fd222, %fd229, %p124;
	setp.lt.f64 	%p125, %fd230, %fd223;
	selp.f64 	%fd231, %fd223, %fd230, %p125;
	setp.lt.f64 	%p126, %fd231, %fd224;
	selp.f64 	%fd361, %fd224, %fd231, %p126;
	sub.s64 	%rd176, %rd1, %rd3;
	setp.lt.u64 	%p127, %rd176, %rd2;
	add.s32 	%r469, %r469, 1;
	add.s64 	%rd246, %rd246, %rd2;
	shl.b64 	%rd177, %rd2, 3;
	add.s64 	%rd245, %rd245, %rd177;
	@%p127 bra 	$L__BB4_31;
	bra.uni 	$L__BB4_21;
$L__BB4_23:
	setp.le.u64 	%p128, %rd1, %rd3;
	@%p128 bra 	$L__BB4_31;
	cvt.u32.u64 	%r266, %rd3;
	cvt.u32.u64 	%r267, %rd1;
	sub.s32 	%r20, %r267, %r266;
	setp.ge.s32 	%p129, %r17, %r20;
	@%p129 bra 	$L__BB4_31;
	cvt.u32.u64 	%r269, %rd2;
	not.b32 	%r271, %r17;
	add.s32 	%r272, %r271, %r267;
	add.s32 	%r273, %r269, %r261;
	sub.s32 	%r274, %r272, %r273;
	mul.lo.s32 	%r275, %r1, %r469;
	shl.b32 	%r276, %r275, 11;
	sub.s32 	%r21, %r274, %r276;
	shr.u32 	%r277, %r272, 8;
	add.s32 	%r22, %r277, 1;
	and.b32  	%r278, %r272, 768;
	setp.eq.s32 	%p130, %r278, 768;
	mov.u32 	%r472, %r17;
	@%p130 bra 	$L__BB4_28;
	and.b32  	%r279, %r22, 3;
	neg.s32 	%r470, %r279;
	mov.u32 	%r472, %r17;
$L__BB4_27:
	.pragma "nounroll";
	// begin inline asm
	ld.global.nc.u64 %rd178, [%rd245];
	// end inline asm
	mov.b64 	%fd233, %rd178;
	setp.lt.f64 	%p131, %fd361, %fd233;
	selp.f64 	%fd361, %fd233, %fd361, %p131;
	add.s32 	%r472, %r472, 256;
	add.s64 	%rd245, %rd245, 2048;
	add.s32 	%r470, %r470, 1;
	setp.ne.s32 	%p132, %r470, 0;
	@%p132 bra 	$L__BB4_27;
$L__BB4_28:
	setp.lt.u32 	%p133, %r21, 768;
	@%p133 bra 	$L__BB4_31;
	cvt.u64.u32 	%rd180, %r472;
	add.s64 	%rd181, %rd180, %rd246;
	shl.b64 	%rd182, %rd181, 3;
	add.s64 	%rd249, %rd39, %rd182;
$L__BB4_30:
	// begin inline asm
	ld.global.nc.u64 %rd183, [%rd249];
	// end inline asm
	mov.b64 	%fd234, %rd183;
	setp.lt.f64 	%p134, %fd361, %fd234;
	selp.f64 	%fd235, %fd234, %fd361, %p134;
	add.s64 	%rd186, %rd249, 2048;
	// begin inline asm
	ld.global.nc.u64 %rd185, [%rd186];
	// end inline asm
	mov.b64 	%fd236, %rd185;
	setp.lt.f64 	%p135, %fd235, %fd236;
	selp.f64 	%fd237, %fd236, %fd235, %p135;
	add.s64 	%rd188, %rd249, 4096;
	// begin inline asm
	ld.global.nc.u64 %rd187, [%rd188];
	// end inline asm
	mov.b64 	%fd238, %rd187;
	setp.lt.f64 	%p136, %fd237, %fd238;
	selp.f64 	%fd239, %fd238, %fd237, %p136;
	add.s64 	%rd190, %rd249, 6144;
	// begin inline asm
	ld.global.nc.u64 %rd189, [%rd190];
	// end inline asm
	mov.b64 	%fd240, %rd189;
	setp.lt.f64 	%p137, %fd239, %fd240;
	selp.f64 	%fd361, %fd240, %fd239, %p137;
	add.s32 	%r472, %r472, 1024;
	add.s64 	%rd249, %rd249, 8192;
	setp.lt.s32 	%p138, %r472, %r20;
	@%p138 bra 	$L__BB4_30;
$L__BB4_31:
	// begin inline asm
	mov.u32 %r280, %laneid;
	// end inline asm
	mov.b64 	%rd191, %fd361;
	mov.b64 	{%r282, %r287}, %rd191;
	mov.b32 	%r288, 1;
	mov.b32 	%r329, 31;
	mov.b32 	%r330, -1;
	// begin inline asm
	shfl.sync.down.b32 %r281, %r282, %r288, %r329, %r330;
	// end inline asm
	// begin inline asm
	shfl.sync.down.b32 %r286, %r287, %r288, %r329, %r330;
	// end inline asm
	mov.b64 	%rd192, {%r281, %r286};
	mov.b64 	%fd241, %rd192;
	setp.gt.s32 	%p139, %r280, 30;
	setp.lt.f64 	%p140, %fd361, %fd241;
	selp.f64 	%fd242, %fd241, %fd361, %p140;
	selp.f64 	%fd243, %fd361, %fd242, %p139;
	mov.b64 	%rd193, %fd243;
	mov.b64 	{%r292, %r297}, %rd193;
	mov.b32 	%r298, 2;
	// begin inline asm
	shfl.sync.down.b32 %r291, %r292, %r298, %r329, %r330;
	// end inline asm
	// begin inline asm
	shfl.sync.down.b32 %r296, %r297, %r298, %r329, %r330;
	// end inline asm
	mov.b64 	%rd194, {%r291, %r296};
	mov.b64 	%fd244, %rd194;
	setp.gt.s32 	%p141, %r280, 29;
	setp.lt.f64 	%p142, %fd243, %fd244;
	selp.f64 	%fd245, %fd244, %fd243, %p142;
	selp.f64 	%fd246, %fd243, %fd245, %p141;
	mov.b64 	%rd195, %fd246;
	mov.b64 	{%r302, %r307}, %rd195;
	mov.b32 	%r308, 4;
	// begin inline asm
	shfl.sync.down.b32 %r301, %r302, %r308, %r329, %r330;
	// end inline asm
	// begin inline asm
	shfl.sync.down.b32 %r306, %r307, %r308, %r329, %r330;
	// end inline asm
	mov.b64 	%rd196, {%r301, %r306};
	mov.b64 	%fd247, %rd196;
	setp.gt.s32 	%p143, %r280, 27;
	setp.lt.f64 	%p144, %fd246, %fd247;
	selp.f64 	%fd248, %fd247, %fd246, %p144;
	selp.f64 	%fd249, %fd246, %fd248, %p143;
	mov.b64 	%rd197, %fd249;
	mov.b64 	{%r312, %r317}, %rd197;
	mov.b32 	%r318, 8;
	// begin inline asm
	shfl.sync.down.b32 %r311, %r312, %r318, %r329, %r330;
	// end inline asm
	// begin inline asm
	shfl.sync.down.b32 %r316, %r317, %r318, %r329, %r330;
	// end inline asm
	mov.b64 	%rd198, {%r311, %r316};
	mov.b64 	%fd250, %rd198;
	setp.gt.s32 	%p145, %r280, 23;
	setp.lt.f64 	%p146, %fd249, %fd250;
	selp.f64 	%fd251, %fd250, %fd249, %p146;
	selp.f64 	%fd252, %fd249, %fd251, %p145;
	mov.b64 	%rd199, %fd252;
	mov.b64 	{%r322, %r327}, %rd199;
	mov.b32 	%r328, 16;
	// begin inline asm
	shfl.sync.down.b32 %r321, %r322, %r328, %r329, %r330;
	// end inline asm
	// begin inline asm
	shfl.sync.down.b32 %r326, %r327, %r328, %r329, %r330;
	// end inline asm
	mov.b64 	%rd200, {%r321, %r326};
	mov.b64 	%fd253, %rd200;
	setp.gt.s32 	%p147, %r280, 15;
	setp.lt.f64 	%p148, %fd252, %fd253;
	selp.f64 	%fd25, %fd253, %fd252, %p148;
	selp.f64 	%fd374, %fd252, %fd25, %p147;
	setp.ne.s32 	%p149, %r280, 0;
	@%p149 bra 	$L__BB4_33;
	shr.u32 	%r331, %r17, 2;
	and.b32  	%r332, %r331, 248;
	mov.u32 	%r333, _ZZN3cub18CUB_300001_SM_10006detail6reduce18DeviceReduceKernelINS2_10policy_hubIdyN4cuda3__47maximumIvEEE10Policy1000EPdyS8_dNS5_3std3__410__identityEEEvT0_PT3_T1_NS0_13GridEvenShareISI_EET2_T4_E12temp_storage;
	add.s32 	%r334, %r333, %r332;
	st.shared.f64 	[%r334+8], %fd25;
$L__BB4_33:
	bar.sync 	0;
	setp.ne.s32 	%p150, %r17, 0;
	@%p150 bra 	$L__BB4_69;
	ld.shared.f64 	%fd254, [_ZZN3cub18CUB_300001_SM_10006detail6reduce18DeviceReduceKernelINS2_10policy_hubIdyN4cuda3__47maximumIvEEE10Policy1000EPdyS8_dNS5_3std3__410__identityEEEvT0_PT3_T1_NS0_13GridEvenShareISI_EET2_T4_E12temp_storage+16];
	setp.lt.f64 	%p151, %fd374, %fd254;
	selp.f64 	%fd255, %fd254, %fd374, %p151;
	ld.shared.f64 	%fd256, [_ZZN3cub18CUB_300001_SM_10006detail6reduce18DeviceReduceKernelINS2_10policy_hubIdyN4cuda3__47maximumIvEEE10Policy1000EPdyS8_dNS5_3std3__410__identityEEEvT0_PT3_T1_NS0_13GridEvenShareISI_EET2_T4_E12temp_storage+24];
	setp.lt.f64 	%p152, %fd255, %fd256;
	selp.f64 	%fd257, %fd256, %fd255, %p152;
	ld.shared.f64 	%fd258, [_ZZN3cub18CUB_300001_SM_10006detail6reduce18DeviceReduceKernelINS2_10policy_hubIdyN4cuda3__47maximumIvEEE10Policy1000EPdyS8_dNS5_3std3__410__identityEEEvT0_PT3_T1_NS0_13GridEvenShareISI_EET2_T4_E12temp_storage+32];
	setp.lt.f64 	%p153, %fd257, %fd258;
	selp.f64 	%fd259, %fd258, %fd257, %p153;
	ld.shared.f64 	%fd260, [_ZZN3cub18CUB_300001_SM_10006detail6reduce18DeviceReduceKernelINS2_10policy_hubIdyN4cuda3__47maximumIvEEE10Policy1000EPdyS8_dNS5_3std3__410__identityEEEvT0_PT3_T1_NS0_13GridEvenShareISI_EET2_T4_E12temp_storage+40];
	setp.lt.f64 	%p154, %fd259, %fd260;
	selp.f64 	%fd261, %fd260, %fd259, %p154;
	ld.shared.f64 	%fd262, [_ZZN3cub18CUB_300001_SM_10006detail6reduce18DeviceReduceKernelINS2_10policy_hubIdyN4cuda3__47maximumIvEEE10Policy1000EPdyS8_dNS5_3std3__410__identityEEEvT0_PT3_T1_NS0_13GridEvenShareISI_EET2_T4_E12temp_storage+48];
	setp.lt.f64 	%p155, %fd261, %fd262;
	selp.f64 	%fd263, %fd262, %fd261, %p155;
	ld.shared.f64 	%fd264, [_ZZN3cub18CUB_300001_SM_10006detail6reduce18DeviceReduceKernelINS2_10policy_hubIdyN4cuda3__47maximumIvEEE10Policy1000EPdyS8_dNS5_3std3__410__identityEEEvT0_PT3_T1_NS0_13GridEvenShareISI_EET2_T4_E12temp_storage+56];
	setp.lt.f64 	%p156, %fd263, %fd264;
	selp.f64 	%fd265, %fd264, %fd263, %p156;
	ld.shared.f64 	%fd266, [_ZZN3cub18CUB_300001_SM_10006detail6reduce18DeviceReduceKernelINS2_10policy_hubIdyN4cuda3__47maximumIvEEE10Policy1000EPdyS8_dNS5_3std3__410__identityEEEvT0_PT3_T1_NS0_13GridEvenShareISI_EET2_T4_E12temp_storage+64];
	setp.lt.f64 	%p157, %fd265, %fd266;
	selp.f64 	%fd374, %fd266, %fd265, %p157;
	bra.uni 	$L__BB4_69;
$L__BB4_35:
	sub.s64 	%rd21, %rd1, %rd3;
	setp.gt.u64 	%p2, %rd21, 2047;
	@%p2 bra 	$L__BB4_53;
	cvt.u32.u64 	%r133, %rd3;
	cvt.u32.u64 	%r31, %rd1;
	sub.s32 	%r32, %r31, %r133;
	mov.u32 	%r33, %tid.x;
	setp.ge.s32 	%p51, %r33, %r32;
	mov.f64 	%fd367, 0d0000000000000000;
	mov.u32 	%r477, %r33;
	@%p51 bra 	$L__BB4_38;
	add.s32 	%r135, %r133, %r33;
	mul.wide.u32 	%rd107, %r135, 8;
	add.s64 	%rd106, %rd39, %rd107;
	// begin inline asm
	ld.global.nc.u64 %rd105, [%rd106];
	// end inline asm
	mov.b64 	%fd367, %rd105;
	add.s32 	%r477, %r33, 256;
$L__BB4_38:
	setp.ge.s32 	%p52, %r477, %r32;
	@%p52 bra 	$L__BB4_44;
	not.b32 	%r136, %r477;
	add.s32 	%r36, %r136, %r31;
	and.b32  	%r137, %r36, 768;
	setp.eq.s32 	%p53, %r137, 768;
	@%p53 bra 	$L__BB4_42;
	cvt.u64.u32 	%rd108, %r477;
	add.s64 	%rd109, %rd108, %rd3;
	shl.b64 	%rd110, %rd109, 3;
	add.s64 	%rd250, %rd39, %rd110;
	shr.u32 	%r138, %r36, 8;
	add.s32 	%r139, %r138, 1;
	and.b32  	%r140, %r139, 3;
	neg.s32 	%r475, %r140;
$L__BB4_41:
	.pragma "nounroll";
	// begin inline asm
	ld.global.nc.u64 %rd111, [%rd250];
	// end inline asm
	mov.b64 	%fd122, %rd111;
	setp.lt.f64 	%p54, %fd367, %fd122;
	selp.f64 	%fd367, %fd122, %fd367, %p54;
	add.s32 	%r477, %r477, 256;
	add.s64 	%rd250, %rd250, 2048;
	add.s32 	%r475, %r475, 1;
	setp.ne.s32 	%p55, %r475, 0;
	@%p55 bra 	$L__BB4_41;
$L__BB4_42:
	sub.s32 	%r142, %r36, %r133;
	setp.lt.u32 	%p56, %r142, 768;
	@%p56 bra 	$L__BB4_44;
$L__BB4_43:
	cvt.s64.s32 	%rd121, %r477;
	add.s64 	%rd122, %rd3, %rd121;
	shl.b64 	%rd123, %rd122, 3;
	add.s64 	%rd114, %rd39, %rd123;
	// begin inline asm
	ld.global.nc.u64 %rd113, [%rd114];
	// end inline asm
	mov.b64 	%fd123, %rd113;
	setp.lt.f64 	%p57, %fd367, %fd123;
	selp.f64 	%fd124, %fd123, %fd367, %p57;
	add.s64 	%rd116, %rd114, 2048;
	// begin inline asm
	ld.global.nc.u64 %rd115, [%rd116];
	// end inline asm
	mov.b64 	%fd125, %rd115;
	setp.lt.f64 	%p58, %fd124, %fd125;
	selp.f64 	%fd126, %fd125, %fd124, %p58;
	add.s64 	%rd118, %rd114, 4096;
	// begin inline asm
	ld.global.nc.u64 %rd117, [%rd118];
	// end inline asm
	mov.b64 	%fd127, %rd117;
	setp.lt.f64 	%p59, %fd126, %fd127;
	selp.f64 	%fd128, %fd127, %fd126, %p59;
	add.s64 	%rd120, %rd114, 6144;
	// begin inline asm
	ld.global.nc.u64 %rd119, [%rd120];
	// end inline asm
	mov.b64 	%fd129, %rd119;
	setp.lt.f64 	%p60, %fd128, %fd129;
	selp.f64 	%fd367, %fd129, %fd128, %p60;
	add.s32 	%r477, %r477, 1024;
	setp.lt.s32 	%p61, %r477, %r32;
	@%p61 bra 	$L__BB4_43;
$L__BB4_44:
	setp.lt.s32 	%p62, %r32, 256;
	@%p62 bra 	$L__BB4_49;
	// begin inline asm
	mov.u32 %r206, %laneid;
	// end inline asm
	mov.b64 	%rd134, %fd367;
	mov.b64 	{%r208, %r213}, %rd134;
	mov.b32 	%r214, 1;
	mov.b32 	%r255, 31;
	mov.b32 	%r256, -1;
	// begin inline asm
	shfl.sync.down.b32 %r207, %r208, %r214, %r255, %r256;
	// end inline asm
	// begin inline asm
	shfl.sync.down.b32 %r212, %r213, %r214, %r255, %r256;
	// end inline asm
	mov.b64 	%rd135, {%r207, %r212};
	mov.b64 	%fd177, %rd135;
	setp.gt.s32 	%p90, %r206, 30;
	setp.lt.f64 	%p91, %fd367, %fd177;
	selp.f64 	%fd178, %fd177, %fd367, %p91;
	selp.f64 	%fd179, %fd367, %fd178, %p90;
	mov.b64 	%rd136, %fd179;
	mov.b64 	{%r218, %r223}, %rd136;
	mov.b32 	%r224, 2;
	// begin inline asm
	shfl.sync.down.b32 %r217, %r218, %r224, %r255, %r256;
	// end inline asm
	// begin inline asm
	shfl.sync.down.b32 %r222, %r223, %r224, %r255, %r256;
	// end inline asm
	mov.b64 	%rd137, {%r217, %r222};
	mov.b64 	%fd180, %rd137;
	setp.gt.s32 	%p92, %r206, 29;
	setp.lt.f64 	%p93, %fd179, %fd180;
	selp.f64 	%fd181, %fd180, %fd179, %p93;
	selp.f64 	%fd182, %fd179, %fd181, %p92;
	mov.b64 	%rd138, %fd182;
	mov.b64 	{%r228, %r233}, %rd138;
	mov.b32 	%r234, 4;
	// begin inline asm
	shfl.sync.down.b32 %r227, %r228, %r234, %r255, %r256;
	// end inline asm
	// begin inline asm
	shfl.sync.down.b32 %r232, %r233, %r234, %r255, %r256;
	// end inline asm
	mov.b64 	%rd139, {%r227, %r232};
	mov.b64 	%fd183, %rd139;
	setp.gt.s32 	%p94, %r206, 27;
	setp.lt.f64 	%p95, %fd182, %fd183;
	selp.f64 	%fd184, %fd183, %fd182, %p95;
	selp.f64 	%fd185, %fd182, %fd184, %p94;
	mov.b64 	%rd140, %fd185;
	mov.b64 	{%r238, %r243}, %rd140;
	mov.b32 	%r244, 8;
	// begin inline asm
	shfl.sync.down.b32 %r237, %r238, %r244, %r255, %r256;
	// end inline asm
	// begin inline asm
	shfl.sync.down.b32 %r242, %r243, %r244, %r255, %r256;
	// end inline asm
	mov.b64 	%rd141, {%r237, %r242};
	mov.b64 	%fd186, %rd141;
	setp.gt.s32 	%p96, %r206, 23;
	setp.lt.f64 	%p97, %fd185, %fd186;
	selp.f64 	%fd187, %fd186, %fd185, %p97;
	selp.f64 	%fd188, %fd185, %fd187, %p96;
	mov.b64 	%rd142, %fd188;
	mov.b64 	{%r248, %r253}, %rd142;
	mov.b32 	%r254, 16;
	// begin inline asm
	shfl.sync.down.b32 %r247, %r248, %r254, %r255, %r256;
	// end inline asm
	// begin inline asm
	shfl.sync.down.b32 %r252, %r253, %r254, %r255, %r256;
	// end inline asm
	mov.b64 	%rd143, {%r247, %r252};
	mov.b64 	%fd189, %rd143;
	setp.gt.s32 	%p98, %r206, 15;
	setp.lt.f64 	%p99, %fd188, %fd189;
	selp.f64 	%fd37, %fd189, %fd188, %p99;
	selp.f64 	%fd374, %fd188, %fd37, %p98;
	setp.ne.s32 	%p100, %r206, 0;
	@%p100 bra 	$L__BB4_47;
	shr.u32 	%r257, %r33, 2;
	and.b32  	%r258, %r257, 248;
	mov.u32 	%r259, _ZZN3cub18CUB_300001_SM_10006detail6reduce18DeviceReduceKernelINS2_10policy_hubIdyN4cuda3__47maximumIvEEE10Policy1000EPdyS8_dNS5_3std3__410__identityEEEvT0_PT3_T1_NS0_13GridEvenShareISI_EET2_T4_E12temp_storage;
	add.s32 	%r260, %r259, %r258;
	st.shared.f64 	[%r260+8], %fd37;
$L__BB4_47:
	bar.sync 	0;
	setp.ne.s32 	%p101, %r33, 0;
	@%p101 bra 	$L__BB4_69;
	ld.shared.f64 	%fd190, [_ZZN3cub18CUB_300001_SM_10006detail6reduce18DeviceReduceKernelINS2_10policy_hubIdyN4cuda3__47maximumIvEEE10Policy1000EPdyS8_dNS5_3std3__410__identityEEEvT0_PT3_T1_NS0_13GridEvenShareISI_EET2_T4_E12temp_storage+16];
	setp.lt.f64 	%p102, %fd374, %fd190;
	selp.f64 	%fd191, %fd190, %fd374, %p102;
	ld.shared.f64 	%fd192, [_ZZN3cub18CUB_300001_SM_10006detail6reduce18DeviceReduceKernelINS2_10policy_hubIdyN4cuda3__47maximumIvEEE10Policy1000EPdyS8_dNS5_3std3__410__identityEEEvT0_PT3_T1_NS0_13GridEvenShareISI_EET2_T4_E12temp_storage+24];
	setp.lt.f64 	%p103, %fd191, %fd192;
	selp.f64 	%fd193, %fd192, %fd191, %p103;
	ld.shared.f64 	%fd194, [_ZZN3cub18CUB_300001_SM_10006detail6reduce18DeviceReduceKernelINS2_10policy_hubIdyN4cuda3__47maximumIvEEE10Policy1000EPdyS8_dNS5_3std3__410__identityEEEvT0_PT3_T1_NS0_13GridEvenShareISI_EET2_T4_E12temp_storage+32];
	setp.lt.f64 	%p104, %fd193, %fd194;
	selp.f64 	%fd195, %fd194, %fd193, %p104;
	ld.shared.f64 	%fd196, [_ZZN3cub18CUB_300001_SM_10006detail6reduce18DeviceReduceKernelINS2_10policy_hubIdyN4cuda3__47maximumIvEEE10Policy1000EPdyS8_dNS5_3std3__410__identityEEEvT0_PT3_T1_NS0_13GridEvenShareISI_EET2_T4_E12temp_storage+40];
	setp.lt.f64 	%p105, %fd195, %fd196;
	selp.f64 	%fd197, %fd196, %fd195, %p105;
	ld.shared.f64 	%fd198, [_ZZN3cub18CUB_300001_SM_10006detail6reduce18DeviceReduceKernelINS2_10policy_hubIdyN4cuda3__47maximumIvEEE10Policy1000EPdyS8_dNS5_3std3__410__identityEEEvT0_PT3_T1_NS0_13GridEvenShareISI_EET2_T4_E12temp_storage+48];
	setp.lt.f64 	%p106, %fd197, %fd198;
	selp.f64 	%fd199, %fd198, %fd197, %p106;
	ld.shared.f64 	%fd200, [_ZZN3cub18CUB_300001_SM_10006detail6reduce18DeviceReduceKernelINS2_10policy_hubIdyN4cuda3__47maximumIvEEE10Policy1000EPdyS8_dNS5_3std3__410__identityEEEvT0_PT3_T1_NS0_13GridEvenShareISI_EET2_T4_E12temp_storage+56];
	setp.lt.f64 	%p107, %fd199, %fd200;
	selp.f64 	%fd201, %fd200, %fd199, %p107;
	ld.shared.f64 	%fd202, [_ZZN3cub18CUB_300001_SM_10006detail6reduce18DeviceReduceKernelINS2_10policy_hubIdyN4cuda3__47maximumIvEEE10Policy1000EPdyS8_dNS5_3std3__410__identityEEEvT0_PT3_T1_NS0_13GridEvenShareISI_EET2_T4_E12temp_storage+64];
	setp.lt.f64 	%p108, %fd201, %fd202;
	selp.f64 	%fd374, %fd202, %fd201, %p108;
	bra.uni 	$L__BB4_69;
$L__BB4_49:
	// begin inline asm
	mov.u32 %r143, %laneid;
	// end inline asm
	and.b32  	%r194, %r33, 992;
	add.s32 	%r195, %r194, 32;
	setp.gt.s32 	%p63, %r195, %r32;
	not.b32 	%r196, %r194;
	add.s32 	%r197, %r32, %r196;
	selp.b32 	%r192, %r197, 31, %p63;
	mov.b64 	%rd124, %fd367;
	mov.b64 	{%r145, %r150}, %rd124;
	mov.b32 	%r151, 1;
	mov.b32 	%r193, -1;
	// begin inline asm
	shfl.sync.down.b32 %r144, %r145, %r151, %r192, %r193;
	// end inline asm
	// begin inline asm
	shfl.sync.down.b32 %r149, %r150, %r151, %r192, %r193;
	// end inline asm
	mov.b64 	%rd125, {%r144, %r149};
	mov.b64 	%fd130, %rd125;
	setp.lt.s32 	%p64, %r143, %r192;
	setp.lt.f64 	%p65, %fd367, %fd130;
	selp.f64 	%fd131, %fd130, %fd367, %p65;
	selp.f64 	%fd132, %fd131, %fd367, %p64;
	mov.b64 	%rd126, %fd132;
	mov.b64 	{%r155, %r160}, %rd126;
	mov.b32 	%r161, 2;
	// begin inline asm
	shfl.sync.down.b32 %r154, %r155, %r161, %r192, %r193;
	// end inline asm
	// begin inline asm
	shfl.sync.down.b32 %r159, %r160, %r161, %r192, %r193;
	// end inline asm
	mov.b64 	%rd127, {%r154, %r159};
	mov.b64 	%fd133, %rd127;
	add.s32 	%r198, %r143, 2;
	setp.gt.s32 	%p66, %r198, %r192;
	setp.lt.f64 	%p67, %fd132, %fd133;
	selp.f64 	%fd134, %fd133, %fd132, %p67;
	selp.f64 	%fd135, %fd132, %fd134, %p66;
	mov.b64 	%rd128, %fd135;
	mov.b64 	{%r165, %r170}, %rd128;
	mov.b32 	%r171, 4;
	// begin inline asm
	shfl.sync.down.b32 %r164, %r165, %r171, %r192, %r193;
	// end inline asm
	// begin inline asm
	shfl.sync.down.b32 %r169, %r170, %r171, %r192, %r193;
	// end inline asm
	mov.b64 	%rd129, {%r164, %r169};
	mov.b64 	%fd136, %rd129;
	add.s32 	%r199, %r143, 4;
	setp.gt.s32 	%p68, %r199, %r192;
	setp.lt.f64 	%p69, %fd135, %fd136;
	selp.f64 	%fd137, %fd136, %fd135, %p69;
	selp.f64 	%fd138, %fd135, %fd137, %p68;
	mov.b64 	%rd130, %fd138;
	mov.b64 	{%r175, %r180}, %rd130;
	mov.b32 	%r181, 8;
	// begin inline asm
	shfl.sync.down.b32 %r174, %r175, %r181, %r192, %r193;
	// end inline asm
	// begin inline asm
	shfl.sync.down.b32 %r179, %r180, %r181, %r192, %r193;
	// end inline asm
	mov.b64 	%rd131, {%r174, %r179};
	mov.b64 	%fd139, %rd131;
	add.s32 	%r200, %r143, 8;
	setp.gt.s32 	%p70, %r200, %r192;
	setp.lt.f64 	%p71, %fd138, %fd139;
	selp.f64 	%fd140, %fd139, %fd138, %p71;
	selp.f64 	%fd141, %fd138, %fd140, %p70;
	mov.b64 	%rd132, %fd141;
	mov.b64 	{%r185, %r190}, %rd132;
	mov.b32 	%r191, 16;
	// begin inline asm
	shfl.sync.down.b32 %r184, %r185, %r191, %r192, %r193;
	// end inline asm
	// begin inline asm
	shfl.sync.down.b32 %r189, %r190, %r191, %r192, %r193;
	// end inline asm
	mov.b64 	%rd133, {%r184, %r189};
	mov.b64 	%fd142, %rd133;
	add.s32 	%r201, %r143, 16;
	setp.gt.s32 	%p72, %r201, %r192;
	setp.lt.f64 	%p73, %fd141, %fd142;
	selp.f64 	%fd143, %fd142, %fd141, %p73;
	selp.f64 	%fd374, %fd141, %fd143, %p72;
	setp.ne.s32 	%p74, %r143, 0;
	@%p74 bra 	$L__BB4_51;
	shr.u32 	%r202, %r33, 2;
	and.b32  	%r203, %r202, 248;
	mov.u32 	%r204, _ZZN3cub18CUB_300001_SM_10006detail6reduce18DeviceReduceKernelINS2_10policy_hubIdyN4cuda3__47maximumIvEEE10Policy1000EPdyS8_dNS5_3std3__410__identityEEEvT0_PT3_T1_NS0_13GridEvenShareISI_EET2_T4_E12temp_storage;
	add.s32 	%r205, %r204, %r203;
	st.shared.f64 	[%r205+8], %fd374;
$L__BB4_51:
	bar.sync 	0;
	setp.ne.s32 	%p75, %r33, 0;
	@%p75 bra 	$L__BB4_69;
	setp.gt.s32 	%p76, %r32, 32;
	ld.shared.f64 	%fd144, [_ZZN3cub18CUB_300001_SM_10006detail6reduce18DeviceReduceKernelINS2_10policy_hubIdyN4cuda3__47maximumIvEEE10Policy1000EPdyS8_dNS5_3std3__410__identityEEEvT0_PT3_T1_NS0_13GridEvenShareISI_EET2_T4_E12temp_storage+16];
	setp.lt.f64 	%p77, %fd374, %fd144;
	selp.f64 	%fd146, %fd144, %fd374, %p77;
	selp.f64 	%fd147, %fd146, %fd374, %p76;
	setp.gt.s32 	%p78, %r32, 64;
	ld.shared.f64 	%fd149, [_ZZN3cub18CUB_300001_SM_10006detail6reduce18DeviceReduceKernelINS2_10policy_hubIdyN4cuda3__47maximumIvEEE10Policy1000EPdyS8_dNS5_3std3__410__identityEEEvT0_PT3_T1_NS0_13GridEvenShareISI_EET2_T4_E12temp_storage+24];
	setp.lt.f64 	%p79, %fd147, %fd149;
	selp.f64 	%fd151, %fd149, %fd147, %p79;
	selp.f64 	%fd152, %fd151, %fd147, %p78;
	setp.gt.s32 	%p80, %r32, 96;
	ld.shared.f64 	%fd154, [_ZZN3cub18CUB_300001_SM_10006detail6reduce18DeviceReduceKernelINS2_10policy_hubIdyN4cuda3__47maximumIvEEE10Policy1000EPdyS8_dNS5_3std3__410__identityEEEvT0_PT3_T1_NS0_13GridEvenShareISI_EET2_T4_E12temp_storage+32];
	setp.lt.f64 	%p81, %fd152, %fd154;
	selp.f64 	%fd156, %fd154, %fd152, %p81;
	selp.f64 	%fd157, %fd156, %fd152, %p80;
	setp.gt.s32 	%p82, %r32, 128;
	ld.shared.f64 	%fd159, [_ZZN3cub18CUB_300001_SM_10006detail6reduce18DeviceReduceKernelINS2_10policy_hubIdyN4cuda3__47maximumIvEEE10Policy1000EPdyS8_dNS5_3std3__410__identityEEEvT0_PT3_T1_NS0_13GridEvenShareISI_EET2_T4_E12temp_storage+40];
	setp.lt.f64 	%p83, %fd157, %fd159;
	selp.f64 	%fd161, %fd159, %fd157, %p83;
	selp.f64 	%fd162, %fd161, %fd157, %p82;
	setp.gt.s32 	%p84, %r32, 160;
	ld.shared.f64 	%fd164, [_ZZN3cub18CUB_300001_SM_10006detail6reduce18DeviceReduceKernelINS2_10policy_hubIdyN4cuda3__47maximumIvEEE10Policy1000EPdyS8_dNS5_3std3__410__identityEEEvT0_PT3_T1_NS0_13GridEvenShareISI_EET2_T4_E12temp_storage+48];
	setp.lt.f64 	%p85, %fd162, %fd164;
	selp.f64 	%fd166, %fd164, %fd162, %p85;
	selp.f64 	%fd167, %fd166, %fd162, %p84;
	setp.gt.s32 	%p86, %r32, 192;
	ld.shared.f64 	%fd169, [_ZZN3cub18CUB_300001_SM_10006detail6reduce18DeviceReduceKernelINS2_10policy_hubIdyN4cuda3__47maximumIvEEE10Policy1000EPdyS8_dNS5_3std3__410__identityEEEvT0_PT3_T1_NS0_13GridEvenShareISI_EET2_T4_E12temp_storage+56];
	setp.lt.f64 	%p87, %fd167, %fd169;
	selp.f64 	%fd171, %fd169, %fd167, %p87;
	selp.f64 	%fd172, %fd171, %fd167, %p86;
	setp.gt.s32 	%p88, %r32, 224;
	ld.shared.f64 	%fd174, [_ZZN3cub18CUB_300001_SM_10006detail6reduce18DeviceReduceKernelINS2_10policy_hubIdyN4cuda3__47maximumIvEEE10Policy1000EPdyS8_dNS5_3std3__410__identityEEEvT0_PT3_T1_NS0_13GridEvenShareISI_EET2_T4_E12temp_storage+64];
	setp.lt.f64 	%p89, %fd172, %fd174;
	selp.f64 	%fd176, %fd174, %fd172, %p89;
	selp.f64 	%fd374, %fd176, %fd172, %p88;
	bra.uni 	$L__BB4_69;
$L__BB4_53:
	cvt.u32.u64 	%r61, %rd3;
	mov.u32 	%r45, %tid.x;
	add.s32 	%r62, %r45, %r61;
	mul.wide.u32 	%rd58, %r62, 8;
	add.s64 	%rd43, %rd39, %rd58;
	// begin inline asm
	ld.global.nc.u64 %rd42, [%rd43];
	// end inline asm
	mov.b64 	%fd56, %rd42;
	add.s64 	%rd45, %rd43, 2048;
	// begin inline asm
	ld.global.nc.u64 %rd44, [%rd45];
	// end inline asm
	mov.b64 	%fd57, %rd44;
	add.s64 	%rd47, %rd43, 4096;
	// begin inline asm
	ld.global.nc.u64 %rd46, [%rd47];
	// end inline asm
	mov.b64 	%fd58, %rd46;
	add.s64 	%rd49, %rd43, 6144;
	// begin inline asm
	ld.global.nc.u64 %rd48, [%rd49];
	// end inline asm
	mov.b64 	%fd59, %rd48;
	add.s64 	%rd51, %rd43, 8192;
	// begin inline asm
	ld.global.nc.u64 %rd50, [%rd51];
	// end inline asm
	mov.b64 	%fd60, %rd50;
	add.s64 	%rd53, %rd43, 10240;
	// begin inline asm
	ld.global.nc.u64 %rd52, [%rd53];
	// end inline asm
	mov.b64 	%fd61, %rd52;
	add.s64 	%rd55, %rd43, 12288;
	// begin inline asm
	ld.global.nc.u64 %rd54, [%rd55];
	// end inline asm
	mov.b64 	%fd62, %rd54;
	add.s64 	%rd57, %rd43, 14336;
	// begin inline asm
	ld.global.nc.u64 %rd56, [%rd57];
	// end inline asm
	mov.b64 	%fd63, %rd56;
	setp.lt.f64 	%p3, %fd56, %fd57;
	selp.f64 	%fd64, %fd57, %fd56, %p3;
	setp.lt.f64 	%p4, %fd64, %fd58;
	selp.f64 	%fd65, %fd58, %fd64, %p4;
	setp.lt.f64 	%p5, %fd65, %fd59;
	selp.f64 	%fd66, %fd59, %fd65, %p5;
	setp.lt.f64 	%p6, %fd66, %fd60;
	selp.f64 	%fd67, %fd60, %fd66, %p6;
	setp.lt.f64 	%p7, %fd67, %fd61;
	selp.f64 	%fd68, %fd61, %fd67, %p7;
	setp.lt.f64 	%p8, %fd68, %fd62;
	selp.f64 	%fd69, %fd62, %fd68, %p8;
	setp.lt.f64 	%p9, %fd69, %fd63;
	selp.f64 	%fd373, %fd63, %fd69, %p9;
	setp.lt.u64 	%p10, %rd21, %rd2;
	@%p10 bra 	$L__BB4_65;
	cvt.u64.u32 	%rd25, %r45;
	add.s64 	%rd252, %rd2, %rd3;
	add.s64 	%rd59, %rd252, %rd25;
	shl.b64 	%rd60, %rd59, 3;
	add.s64 	%rd251, %rd39, %rd60;
	mov.b32 	%r479, 0;
$L__BB4_55:
	add.s64 	%rd3, %rd3, %rd2;
	add.s64 	%rd61, %rd1, -2048;
	setp.gt.u64 	%p11, %rd3, %rd61;
	@%p11 bra 	$L__BB4_57;
	add.s64 	%rd78, %rd3, %rd25;
	shl.b64 	%rd79, %rd78, 3;
	add.s64 	%rd63, %rd39, %rd79;
	// begin inline asm
	ld.global.nc.u64 %rd62, [%rd63];
	// end inline asm
	mov.b64 	%fd70, %rd62;
	add.s64 	%rd65, %rd63, 2048;
	// begin inline asm
	ld.global.nc.u64 %rd64, [%rd65];
	// end inline asm
	mov.b64 	%fd71, %rd64;
	add.s64 	%rd67, %rd63, 4096;
	// begin inline asm
	ld.global.nc.u64 %rd66, [%rd67];
	// end inline asm
	mov.b64 	%fd72, %rd66;
	add.s64 	%rd69, %rd63, 6144;
	// begin inline asm
	ld.global.nc.u64 %rd68, [%rd69];
	// end inline asm
	mov.b64 	%fd73, %rd68;
	add.s64 	%rd71, %rd63, 8192;
	// begin inline asm
	ld.global.nc.u64 %rd70, [%rd71];
	// end inline asm
	mov.b64 	%fd74, %rd70;
	add.s64 	%rd73, %rd63, 10240;
	// begin inline asm
	ld.global.nc.u64 %rd72, [%rd73];
	// end inline asm
	mov.b64 	%fd75, %rd72;
	add.s64 	%rd75, %rd63, 12288;
	// begin inline asm
	ld.global.nc.u64 %rd74, [%rd75];
	// end inline asm
	mov.b64 	%fd76, %rd74;
	add.s64 	%rd77, %rd63, 14336;
	// begin inline asm
	ld.global.nc.u64 %rd76, [%rd77];
	// end inline asm
	mov.b64 	%fd77, %rd76;
	setp.lt.f64 	%p12, %fd373, %fd70;
	selp.f64 	%fd78, %fd70, %fd373, %p12;
	setp.lt.f64 	%p13, %fd78, %fd71;
	selp.f64 	%fd79, %fd71, %fd78, %p13;
	setp.lt.f64 	%p14, %fd79, %fd72;
	selp.f64 	%fd80, %fd72, %fd79, %p14;
	setp.lt.f64 	%p15, %fd80, %fd73;
	selp.f64 	%fd81, %fd73, %fd80, %p15;
	setp.lt.f64 	%p16, %fd81, %fd74;
	selp.f64 	%fd82, %fd74, %fd81, %p16;
	setp.lt.f64 	%p17, %fd82, %fd75;
	selp.f64 	%fd83, %fd75, %fd82, %p17;
	setp.lt.f64 	%p18, %fd83, %fd76;
	selp.f64 	%fd84, %fd76, %fd83, %p18;
	setp.lt.f64 	%p19, %fd84, %fd77;
	selp.f64 	%fd373, %fd77, %fd84, %p19;
	sub.s64 	%rd80, %rd1, %rd3;
	setp.lt.u64 	%p20, %rd80, %rd2;
	add.s32 	%r479, %r479, 1;
	add.s64 	%rd252, %rd252, %rd2;
	shl.b64 	%rd81, %rd2, 3;
	add.s64 	%rd251, %rd251, %rd81;
	@%p20 bra 	$L__BB4_65;
	bra.uni 	$L__BB4_55;
$L__BB4_57:
	setp.le.u64 	%p21, %rd1, %rd3;
	@%p21 bra 	$L__BB4_65;
	cvt.u32.u64 	%r64, %rd3;
	cvt.u32.u64 	%r65, %rd1;
	sub.s32 	%r48, %r65, %r64;
	setp.ge.s32 	%p22, %r45, %r48;
	@%p22 bra 	$L__BB4_65;
	cvt.u32.u64 	%r67, %rd2;
	not.b32 	%r69, %r45;
	add.s32 	%r70, %r69, %r65;
	add.s32 	%r71, %r67, %r61;
	sub.s32 	%r72, %r70, %r71;
	mul.lo.s32 	%r73, %r1, %r479;
	shl.b32 	%r74, %r73, 11;
	sub.s32 	%r49, %r72, %r74;
	shr.u32 	%r75, %r70, 8;
	add.s32 	%r50, %r75, 1;
	and.b32  	%r76, %r70, 768;
	setp.eq.s32 	%p23, %r76, 768;
	mov.u32 	%r482, %r45;
	@%p23 bra 	$L__BB4_62;
	and.b32  	%r77, %r50, 3;
	neg.s32 	%r480, %r77;
	mov.u32 	%r482, %r45;
$L__BB4_61:
	.pragma "nounroll";
	// begin inline asm
	ld.global.nc.u64 %rd82, [%rd251];
	// end inline asm
	mov.b64 	%fd86, %rd82;
	setp.lt.f64 	%p24, %fd373, %fd86;
	selp.f64 	%fd373, %fd86, %fd373, %p24;
	add.s32 	%r482, %r482, 256;
	add.s64 	%rd251, %rd251, 2048;
	add.s32 	%r480, %r480, 1;
	setp.ne.s32 	%p25, %r480, 0;
	@%p25 bra 	$L__BB4_61;
$L__BB4_62:
	setp.lt.u32 	%p26, %r49, 768;
	@%p26 bra 	$L__BB4_65;
	cvt.u64.u32 	%rd84, %r482;
	add.s64 	%rd85, %rd84, %rd252;
	shl.b64 	%rd86, %rd85, 3;
	add.s64 	%rd255, %rd39, %rd86;
$L__BB4_64:
	// begin inline asm
	ld.global.nc.u64 %rd87, [%rd255];
	// end inline asm
	mov.b64 	%fd87, %rd87;
	setp.lt.f64 	%p27, %fd373, %fd87;
	selp.f64 	%fd88, %fd87, %fd373, %p27;
	add.s64 	%rd90, %rd255, 2048;
	// begin inline asm
	ld.global.nc.u64 %rd89, [%rd90];
	// end inline asm
	mov.b64 	%fd89, %rd89;
	setp.lt.f64 	%p28, %fd88, %fd89;
	selp.f64 	%fd90, %fd89, %fd88, %p28;
	add.s64 	%rd92, %rd255, 4096;
	// begin inline asm
	ld.global.nc.u64 %rd91, [%rd92];
	// end inline asm
	mov.b64 	%fd91, %rd91;
	setp.lt.f64 	%p29, %fd90, %fd91;
	selp.f64 	%fd92, %fd91, %fd90, %p29;
	add.s64 	%rd94, %rd255, 6144;
	// begin inline asm
	ld.global.nc.u64 %rd93, [%rd94];
	// end inline asm
	mov.b64 	%fd93, %rd93;
	setp.lt.f64 	%p30, %fd92, %fd93;
	selp.f64 	%fd373, %fd93, %fd92, %p30;
	add.s32 	%r482, %r482, 1024;
	add.s64 	%rd255, %rd255, 8192;
	setp.lt.s32 	%p31, %r482, %r48;
	@%p31 bra 	$L__BB4_64;
$L__BB4_65:
	// begin inline asm
	mov.u32 %r78, %laneid;
	// end inline asm
	mov.b64 	%rd95, %fd373;
	mov.b64 	{%r80, %r85}, %rd95;
	mov.b32 	%r86, 1;
	mov.b32 	%r127, 31;
	mov.b32 	%r128, -1;
	// begin inline asm
	shfl.sync.down.b32 %r79, %r80, %r86, %r127, %r128;
	// end inline asm
	// begin inline asm
	shfl.sync.down.b32 %r84, %r85, %r86, %r127, %r128;
	// end inline asm
	mov.b64 	%rd96, {%r79, %r84};
	mov.b64 	%fd94, %rd96;
	setp.gt.s32 	%p32, %r78, 30;
	setp.lt.f64 	%p33, %fd373, %fd94;
	selp.f64 	%fd95, %fd94, %fd373, %p33;
	selp.f64 	%fd96, %fd373, %fd95, %p32;
	mov.b64 	%rd97, %fd96;
	mov.b64 	{%r90, %r95}, %rd97;
	mov.b32 	%r96, 2;
	// begin inline asm
	shfl.sync.down.b32 %r89, %r90, %r96, %r127, %r128;
	// end inline asm
	// begin inline asm
	shfl.sync.down.b32 %r94, %r95, %r96, %r127, %r128;
	// end inline asm
	mov.b64 	%rd98, {%r89, %r94};
	mov.b64 	%fd97, %rd98;
	setp.gt.s32 	%p34, %r78, 29;
	setp.lt.f64 	%p35, %fd96, %fd97;
	selp.f64 	%fd98, %fd97, %fd96, %p35;
	selp.f64 	%fd99, %fd96, %fd98, %p34;
	mov.b64 	%rd99, %fd99;
	mov.b64 	{%r100, %r105}, %rd99;
	mov.b32 	%r106, 4;
	// begin inline asm
	shfl.sync.down.b32 %r99, %r100, %r106, %r127, %r128;
	// end inline asm
	// begin inline asm
	shfl.sync.down.b32 %r104, %r105, %r106, %r127, %r128;
	// end inline asm
	mov.b64 	%rd100, {%r99, %r104};
	mov.b64 	%fd100, %rd100;
	setp.gt.s32 	%p36, %r78, 27;
	setp.lt.f64 	%p37, %fd99, %fd100;
	selp.f64 	%fd101, %fd100, %fd99, %p37;
	selp.f64 	%fd102, %fd99, %fd101, %p36;
	mov.b64 	%rd101, %fd102;
	mov.b64 	{%r110, %r115}, %rd101;
	mov.b32 	%r116, 8;
	// begin inline asm
	shfl.sync.down.b32 %r109, %r110, %r116, %r127, %r128;
	// end inline asm
	// begin inline asm
	shfl.sync.down.b32 %r114, %r115, %r116, %r127, %r128;
	// end inline asm
	mov.b64 	%rd102, {%r109, %r114};
	mov.b64 	%fd103, %rd102;
	setp.gt.s32 	%p38, %r78, 23;
	setp.lt.f64 	%p39, %fd102, %fd103;
	selp.f64 	%fd104, %fd103, %fd102, %p39;
	selp.f64 	%fd105, %fd102, %fd104, %p38;
	mov.b64 	%rd103, %fd105;
	mov.b64 	{%r120, %r125}, %rd103;
	mov.b32 	%r126, 16;
	// begin inline asm
	shfl.sync.down.b32 %r119, %r120, %r126, %r127, %r128;
	// end inline asm
	// begin inline asm
	shfl.sync.down.b32 %r124, %r125, %r126, %r127, %r128;
	// end inline asm
	mov.b64 	%rd104, {%r119, %r124};
	mov.b64 	%fd106, %rd104;
	setp.gt.s32 	%p40, %r78, 15;
	setp.lt.f64 	%p41, %fd105, %fd106;
	selp.f64 	%fd52, %fd106, %fd105, %p41;
	selp.f64 	%fd374, %fd105, %fd52, %p40;
	setp.ne.s32 	%p42, %r78, 0;
	@%p42 bra 	$L__BB4_67;
	shr.u32 	%r129, %r45, 2;
	and.b32  	%r130, %r129, 248;
	mov.u32 	%r131, _ZZN3cub18CUB_300001_SM_10006detail6reduce18DeviceReduceKernelINS2_10policy_hubIdyN4cuda3__47maximumIvEEE10Policy1000EPdyS8_dNS5_3std3__410__identityEEEvT0_PT3_T1_NS0_13GridEvenShareISI_EET2_T4_E12temp_storage;
	add.s32 	%r132, %r131, %r130;
	st.shared.f64 	[%r132+8], %fd52;
$L__BB4_67:
	bar.sync 	0;
	setp.ne.s32 	%p43, %r45, 0;
	@%p43 bra 	$L__BB4_69;
	ld.shared.f64 	%fd107, [_ZZN3cub18CUB_300001_SM_10006detail6reduce18DeviceReduceKernelINS2_10policy_hubIdyN4cuda3__47maximumIvEEE10Policy1000EPdyS8_dNS5_3std3__410__identityEEEvT0_PT3_T1_NS0_13GridEvenShareISI_EET2_T4_E12temp_storage+16];
	setp.lt.f64 	%p44, %fd374, %fd107;
	selp.f64 	%fd108, %fd107, %fd374, %p44;
	ld.shared.f64 	%fd109, [_ZZN3cub18CUB_300001_SM_10006detail6reduce18DeviceReduceKernelINS2_10policy_hubIdyN4cuda3__47maximumIvEEE10Policy1000EPdyS8_dNS5_3std3__410__identityEEEvT0_PT3_T1_NS0_13GridEvenShareISI_EET2_T4_E12temp_storage+24];
	setp.lt.f64 	%p45, %fd108, %fd109;
	selp.f64 	%fd110, %fd109, %fd108, %p45;
	ld.shared.f64 	%fd111, [_ZZN3cub18CUB_300001_SM_10006detail6reduce18DeviceReduceKernelINS2_10policy_hubIdyN4cuda3__47maximumIvEEE10Policy1000EPdyS8_dNS5_3std3__410__identityEEEvT0_PT3_T1_NS0_13GridEvenShareISI_EET2_T4_E12temp_storage+32];
	setp.lt.f64 	%p46, %fd110, %fd111;
	selp.f64 	%fd112, %fd111, %fd110, %p46;
	ld.shared.f64 	%fd113, [_ZZN3cub18CUB_300001_SM_10006detail6reduce18DeviceReduceKernelINS2_10policy_hubIdyN4cuda3__47maximumIvEEE10Policy1000EPdyS8_dNS5_3std3__410__identityEEEvT0_PT3_T1_NS0_13GridEvenShareISI_EET2_T4_E12temp_storage+40];
	setp.lt.f64 	%p47, %fd112, %fd113;
	selp.f64 	%fd114, %fd113, %fd112, %p47;
	ld.shared.f64 	%fd115, [_ZZN3cub18CUB_300001_SM_10006detail6reduce18DeviceReduceKernelINS2_10policy_hubIdyN4cuda3__47maximumIvEEE10Policy1000EPdyS8_dNS5_3std3__410__identityEEEvT0_PT3_T1_NS0_13GridEvenShareISI_EET2_T4_E12temp_storage+48];
	setp.lt.f64 	%p48, %fd114, %fd115;
	selp.f64 	%fd116, %fd115, %fd114, %p48;
	ld.shared.f64 	%fd117, [_ZZN3cub18CUB_300001_SM_10006detail6reduce18DeviceReduceKernelINS2_10policy_hubIdyN4cuda3__47maximumIvEEE10Policy1000EPdyS8_dNS5_3std3__410__identityEEEvT0_PT3_T1_NS0_13GridEvenShareISI_EET2_T4_E12temp_storage+56];
	setp.lt.f64 	%p49, %fd116, %fd117;
	selp.f64 	%fd118, %fd117, %fd116, %p49;
	ld.shared.f64 	%fd119, [_ZZN3cub18CUB_300001_SM_10006detail6reduce18DeviceReduceKernelINS2_10policy_hubIdyN4cuda3__47maximumIvEEE10Policy1000EPdyS8_dNS5_3std3__410__identityEEEvT0_PT3_T1_NS0_13GridEvenShareISI_EET2_T4_E12temp_storage+64];
	setp.lt.f64 	%p50, %fd118, %fd119;
	selp.f64 	%fd374, %fd119, %fd118, %p50;
$L__BB4_69:
	mov.u32 	%r463, %tid.x;
	setp.ne.s32 	%p216, %r463, 0;
	@%p216 bra 	$L__BB4_71;
	ld.param.u64 	%rd243, [_ZN3cub18CUB_300001_SM_10006detail6reduce18DeviceReduceKernelINS2_10policy_hubIdyN4cuda3__47maximumIvEEE10Policy1000EPdyS8_dNS5_3std3__410__identityEEEvT0_PT3_T1_NS0_13GridEvenShareISI_EET2_T4__param_1];
	cvta.to.global.u64 	%rd240, %rd243;
	mul.wide.u32 	%rd241, %r2, 8;
	add.s64 	%rd242, %rd240, %rd241;
	st.global.f64 	[%rd242], %fd374;
$L__BB4_71:
	ret;

}
	// .globl	_ZN3cub18CUB_300001_SM_10006detail6reduce28DeviceReduceSingleTileKernelINS2_10policy_hubIdyN4cuda3__47maximumIvEEE10Policy1000EPdSB_iS8_ddNS5_3std3__410__identityEEEvT0_T1_T2_T3_T4_T6_
.visible .entry _ZN3cub18CUB_300001_SM_10006detail6reduce28DeviceReduceSingleTileKernelINS2_10policy_hubIdyN4cuda3__47maximumIvEEE10Policy1000EPdSB_iS8_ddNS5_3std3__410__identityEEEvT0_T1_T2_T3_T4_T6_(
	.param .u64 .ptr .align 1 _ZN3cub18CUB_300001_SM_10006detail6reduce28DeviceReduceSingleTileKernelINS2_10policy_hubIdyN4cuda3__47maximumIvEEE10Policy1000EPdSB_iS8_ddNS5_3std3__410__identityEEEvT0_T1_T2_T3_T4_T6__param_0,
	.param .u64 .ptr .align 1 _ZN3cub18CUB_300001_SM_10006detail6reduce28DeviceReduceSingleTileKernelINS2_10policy_hubIdyN4cuda3__47maximumIvEEE10Policy1000EPdSB_iS8_ddNS5_3std3__410__identityEEEvT0_T1_T2_T3_T4_T6__param_1,
	.param .u32 _ZN3cub18CUB_300001_SM_10006detail6reduce28DeviceReduceSingleTileKernelINS2_10policy_hubIdyN4cuda3__47maximumIvEEE10Policy1000EPdSB_iS8_ddNS5_3std3__410__identityEEEvT0_T1_T2_T3_T4_T6__param_2,
	.param .align 1 .b8 _ZN3cub18CUB_300001_SM_10006detail6reduce28DeviceReduceSingleTileKernelINS2_10policy_hubIdyN4cuda3__47maximumIvEEE10Policy1000EPdSB_iS8_ddNS5_3std3__410__identityEEEvT0_T1_T2_T3_T4_T6__param_3[1],
	.param .f64 _ZN3cub18CUB_300001_SM_10006detail6reduce28DeviceReduceSingleTileKernelINS2_10policy_hubIdyN4cuda3__47maximumIvEEE10Policy1000EPdSB_iS8_ddNS5_3std3__410__identityEEEvT0_T1_T2_T3_T4_T6__param_4,
	.param .align 1 .b8 _ZN3cub18CUB_300001_SM_10006detail6reduce28DeviceReduceSingleTileKernelINS2_10policy_hubIdyN4cuda3__47maximumIvEEE10Policy1000EPdSB_iS8_ddNS5_3std3__410__identityEEEvT0_T1_T2_T3_T4_T6__param_5[1]
)
.maxntid 256
.minnctapersm 1
{
	.reg .pred 	%p<220>;
	.reg .b32 	%r<472>;
	.reg .b64 	%rd<206>;
	.reg .b64 	%fd<381>;
	// demoted variable
	.shared .align 8 .b8 _ZZN3cub18CUB_300001_SM_10006detail6reduce28DeviceReduceSingleTileKernelINS2_10policy_hubIdyN4cuda3__47maximumIvEEE10Policy1000EPdSB_iS8_ddNS5_3std3__410__identityEEEvT0_T1_T2_T3_T4_T6_E12temp_storage[80];
	ld.param.u64 	%rd15, [_ZN3cub18CUB_300001_SM_10006detail6reduce28DeviceReduceSingleTileKernelINS2_10policy_hubIdyN4cuda3__47maximumIvEEE10Policy1000EPdSB_iS8_ddNS5_3std3__410__identityEEEvT0_T1_T2_T3_T4_T6__param_0];
	ld.param.u64 	%rd16, [_ZN3cub18CUB_300001_SM_10006detail6reduce28DeviceReduceSingleTileKernelINS2_10policy_hubIdyN4cuda3__47maximumIvEEE10Policy1000EPdSB_iS8_ddNS5_3std3__410__identityEEEvT0_T1_T2_T3_T4_T6__param_1];
	ld.param.u32 	%r68, [_ZN3cub18CUB_300001_SM_10006detail6reduce28DeviceReduceSingleTileKernelINS2_10policy_hubIdyN4cuda3__47maximumIvEEE10Policy1000EPdSB_iS8_ddNS5_3std3__410__identityEEEvT0_T1_T2_T3_T4_T6__param_2];
	ld.param.f64 	%fd58, [_ZN3cub18CUB_300001_SM_10006detail6reduce28DeviceReduceSingleTileKernelINS2_10policy_hubIdyN4cuda3__47maximumIvEEE10Policy1000EPdSB_iS8_ddNS5_3std3__410__identityEEEvT0_T1_T2_T3_T4_T6__param_4];
	cvta.to.global.u64 	%rd1, %rd16;
	setp.ne.s32 	%p1, %r68, 0;
	@%p1 bra 	$L__BB5_3;
	mov.u32 	%r445, %tid.x;
	setp.ne.s32 	%p219, %r445, 0;
	@%p219 bra 	$L__BB5_74;
	st.global.f64 	[%rd1], %fd58;
	bra.uni 	$L__BB5_74;
$L__BB5_3:
	and.b64  	%rd17, %rd15, 31;
	setp.ne.s64 	%p2, %rd17, 0;
	@%p2 bra 	$L__BB5_38;
	setp.gt.s32 	%p110, %r68, 2047;
	@%p110 bra 	$L__BB5_22;
	mov.u32 	%r1, %tid.x;
	setp.ge.s32 	%p159, %r1, %r68;
	mov.f64 	%fd359, 0d0000000000000000;
	mov.u32 	%r449, %r1;
	@%p159 bra 	$L__BB5_7;
	mul.wide.u32 	%rd169, %r1, 8;
	add.s64 	%rd168, %rd15, %rd169;
	// begin inline asm
	ld.global.nc.u64 %rd167, [%rd168];
	// end inline asm
	mov.b64 	%fd359, %rd167;
	add.s32 	%r449, %r1, 256;
$L__BB5_7:
	setp.ge.s32 	%p160, %r449, %r68;
	@%p160 bra 	$L__BB5_13;
	not.b32 	%r321, %r449;
	add.s32 	%r4, %r68, %r321;
	and.b32  	%r322, %r4, 768;
	setp.eq.s32 	%p161, %r322, 768;
	@%p161 bra 	$L__BB5_11;
	mul.wide.u32 	%rd170, %r449, 8;
	add.s64 	%rd202, %rd15, %rd170;
	shr.u32 	%r323, %r4, 8;
	add.s32 	%r324, %r323, 1;
	and.b32  	%r325, %r324, 3;
	neg.s32 	%r447, %r325;
$L__BB5_10:
	.pragma "nounroll";
	// begin inline asm
	ld.global.nc.u64 %rd171, [%rd202];
	// end inline asm
	mov.b64 	%fd272, %rd171;
	setp.lt.f64 	%p162, %fd359, %fd272;
	selp.f64 	%fd359, %fd272, %fd359, %p162;
	add.s32 	%r449, %r449, 256;
	add.s64 	%rd202, %rd202, 2048;
	add.s32 	%r447, %r447, 1;
	setp.ne.s32 	%p163, %r447, 0;
	@%p163 bra 	$L__BB5_10;
$L__BB5_11:
	setp.lt.u32 	%p164, %r4, 768;
	@%p164 bra 	$L__BB5_13;
$L__BB5_12:
	mul.wide.s32 	%rd181, %r449, 8;
	add.s64 	%rd174, %rd15, %rd181;
	// begin inline asm
	ld.global.nc.u64 %rd173, [%rd174];
	// end inline asm
	mov.b64 	%fd273, %rd173;
	setp.lt.f64 	%p165, %fd359, %fd273;
	selp.f64 	%fd274, %fd273, %fd359, %p165;
	add.s64 	%rd176, %rd174, 2048;
	// begin inline asm
	ld.global.nc.u64 %rd175, [%rd176];
	// end inline asm
	mov.b64 	%fd275, %rd175;
	setp.lt.f64 	%p166, %fd274, %fd275;
	selp.f64 	%fd276, %fd275, %fd274, %p166;
	add.s64 	%rd178, %rd174, 4096;
	// begin inline asm
	ld.global.nc.u64 %rd177, [%rd178];
	// end inline asm
	mov.b64 	%fd277, %rd177;
	setp.lt.f64 	%p167, %fd276, %fd277;
	selp.f64 	%fd278, %fd277, %fd276, %p167;
	add.s64 	%rd180, %rd174, 6144;
	// begin inline asm
	ld.global.nc.u64 %rd179, [%rd180];
	// end inline asm
	mov.b64 	%fd279, %rd179;
	setp.lt.f64 	%p168, %fd278, %fd279;
	selp.f64 	%fd359, %fd279, %fd278, %p168;
	add.s32 	%r449, %r449, 1024;
	setp.lt.s32 	%p169, %r449, %r68;
	@%p169 bra 	$L__BB5_12;
$L__BB5_13:
	setp.lt.s32 	%p170, %r68, 256;
	@%p170 bra 	$L__BB5_18;
	// begin inline asm
	mov.u32 %r389, %laneid;
	// end inline asm
	mov.b64 	%rd192, %fd359;
	mov.b64 	{%r391, %r396}, %rd192;
	mov.b32 	%r397, 1;
	mov.b32 	%r438, 31;
	mov.b32 	%r439, -1;
	// begin inline asm
	shfl.sync.down.b32 %r390, %r391, %r397, %r438, %r439;
	// end inline asm
	// begin inline asm
	shfl.sync.down.b32 %r395, %r396, %r397, %r438, %r439;
	// end inline asm
	mov.b64 	%rd193, {%r390, %r395};
	mov.b64 	%fd327, %rd193;
	setp.gt.s32 	%p198, %r389, 30;
	setp.lt.f64 	%p199, %fd359, %fd327;
	selp.f64 	%fd328, %fd327, %fd359, %p199;
	selp.f64 	%fd329, %fd359, %fd328, %p198;
	mov.b64 	%rd194, %fd329;
	mov.b64 	{%r401, %r406}, %rd194;
	mov.b32 	%r407, 2;
	// begin inline asm
	shfl.sync.down.b32 %r400, %r401, %r407, %r438, %r439;
	// end inline asm
	// begin inline asm
	shfl.sync.down.b32 %r405, %r406, %r407, %r438, %r439;
	// end inline asm
	mov.b64 	%rd195, {%r400, %r405};
	mov.b64 	%fd330, %rd195;
	setp.gt.s32 	%p200, %r389, 29;
	setp.lt.f64 	%p201, %fd329, %fd330;
	selp.f64 	%fd331, %fd330, %fd329, %p201;
	selp.f64 	%fd332, %fd329, %fd331, %p200;
	mov.b64 	%rd196, %fd332;
	mov.b64 	{%r411, %r416}, %rd196;
	mov.b32 	%r417, 4;
	// begin inline asm
	shfl.sync.down.b32 %r410, %r411, %r417, %r438, %r439;
	// end inline asm
	// begin inline asm
	shfl.sync.down.b32 %r415, %r416, %r417, %r438, %r439;
	// end inline asm
	mov.b64 	%rd197, {%r410, %r415};
	mov.b64 	%fd333, %rd197;
	setp.gt.s32 	%p202, %r389, 27;
	setp.lt.f64 	%p203, %fd332, %fd333;
	selp.f64 	%fd334, %fd333, %fd332, %p203;
	selp.f64 	%fd335, %fd332, %fd334, %p202;
	mov.b64 	%rd198, %fd335;
	mov.b64 	{%r421, %r426}, %rd198;
	mov.b32 	%r427, 8;
	// begin inline asm
	shfl.sync.down.b32 %r420, %r421, %r427, %r438, %r439;
	// end inline asm
	// begin inline asm
	shfl.sync.down.b32 %r425, %r426, %r427, %r438, %r439;
	// end inline asm
	mov.b64 	%rd199, {%r420, %r425};
	mov.b64 	%fd336, %rd199;
	setp.gt.s32 	%p204, %r389, 23;
	setp.lt.f64 	%p205, %fd335, %fd336;
	selp.f64 	%fd337, %fd336, %fd335, %p205;
	selp.f64 	%fd338, %fd335, %fd337, %p204;
	mov.b64 	%rd200, %fd338;
	mov.b64 	{%r431, %r436}, %rd200;
	mov.b32 	%r437, 16;
	// begin inline asm
	shfl.sync.down.b32 %r430, %r431, %r437, %r438, %r439;
	// end inline asm
	// begin inline asm
	shfl.sync.down.b32 %r435, %r436, %r437, %r438, %r439;
	// end inline asm
	mov.b64 	%rd201, {%r430, %r435};
	mov.b64 	%fd339, %rd201;
	setp.gt.s32 	%p206, %r389, 15;
	setp.lt.f64 	%p207, %fd338, %fd339;
	selp.f64 	%fd10, %fd339, %fd338, %p207;
	selp.f64 	%fd380, %fd338, %fd10, %p206;
	setp.ne.s32 	%p208, %r389, 0;
	@%p208 bra 	$L__BB5_16;
	shr.u32 	%r440, %r1, 2;
	and.b32  	%r441, %r440, 248;
	mov.u32 	%r442, _ZZN3cub18CUB_300001_SM_10006detail6reduce28DeviceReduceSingleTileKernelINS2_10policy_hubIdyN4cuda3__47maximumIvEEE10Policy1000EPdSB_iS8_ddNS5_3std3__410__identityEEEvT0_T1_T2_T3_T4_T6_E12temp_storage;
	add.s32 	%r443, %r442, %r441;
	st.shared.f64 	[%r443+8], %fd10;
$L__BB5_16:
	bar.sync 	0;
	setp.ne.s32 	%p209, %r1, 0;
	@%p209 bra 	$L__BB5_72;
	ld.shared.f64 	%fd340, [_ZZN3cub18CUB_300001_SM_10006detail6reduce28DeviceReduceSingleTileKernelINS2_10policy_hubIdyN4cuda3__47maximumIvEEE10Policy1000EPdSB_iS8_ddNS5_3std3__410__identityEEEvT0_T1_T2_T3_T4_T6_E12temp_storage+16];
	setp.lt.f64 	%p210, %fd380, %fd340;
	selp.f64 	%fd341, %fd340, %fd380, %p210;
	ld.shared.f64 	%fd342, [_ZZN3cub18CUB_300001_SM_10006detail6reduce28DeviceReduceSingleTileKernelINS2_10policy_hubIdyN4cuda3__47maximumIvEEE10Policy1000EPdSB_iS8_ddNS5_3std3__410__identityEEEvT0_T1_T2_T3_T4_T6_E12temp_storage+24];
	setp.lt.f64 	%p211, %fd341, %fd342;
	selp.f64 	%fd343, %fd342, %fd341, %p211;
	ld.shared.f64 	%fd344, [_ZZN3cub18CUB_300001_SM_10006detail6reduce28DeviceReduceSingleTileKernelINS2_10policy_hubIdyN4cuda3__47maximumIvEEE10Policy1000EPdSB_iS8_ddNS5_3std3__410__identityEEEvT0_T1_T2_T3_T4_T6_E12temp_storage+32];
	setp.lt.f64 	%p212, %fd343, %fd344;
	selp.f64 	%fd345, %fd344, %fd343, %p212;
	ld.shared.f64 	%fd346, [_ZZN3cub18CUB_300001_SM_10006detail6reduce28DeviceReduceSingleTileKernelINS2_10policy_hubIdyN4cuda3__47maximumIvEEE10Policy1000EPdSB_iS8_ddNS5_3std3__410__identityEEEvT0_T1_T2_T3_T4_T6_E12temp_storage+40];
	setp.lt.f64 	%p213, %fd345, %fd346;
	selp.f64 	%fd347, %fd346, %fd345, %p213;
	ld.shared.f64 	%fd348, [_ZZN3cub18CUB_300001_SM_10006detail6reduce28DeviceReduceSingleTileKernelINS2_10policy_hubIdyN4cuda3__47maximumIvEEE10Policy1000EPdSB_iS8_ddNS5_3std3__410__identityEEEvT0_T1_T2_T3_T4_T6_E12temp_storage+48];
	setp.lt.f64 	%p214, %fd347, %fd348;
	selp.f64 	%fd349, %fd348, %fd347, %p214;
	ld.shared.f64 	%fd350, [_ZZN3cub18CUB_300001_SM_10006detail6reduce28DeviceReduceSingleTileKernelINS2_10policy_hubIdyN4cuda3__47maximumIvEEE10Policy1000EPdSB_iS8_ddNS5_3std3__410__identityEEEvT0_T1_T2_T3_T4_T6_E12temp_storage+56];
	setp.lt.f64 	%p215, %fd349, %fd350;
	selp.f64 	%fd351, %fd350, %fd349, %p215;
	ld.shared.f64 	%fd352, [_ZZN3cub18CUB_300001_SM_10006detail6reduce28DeviceReduceSingleTileKernelINS2_10policy_hubIdyN4cuda3__47maximumIvEEE10Policy1000EPdSB_iS8_ddNS5_3std3__410__identityEEEvT0_T1_T2_T3_T4_T6_E12temp_storage+64];
	setp.lt.f64 	%p216, %fd351, %fd352;
	selp.f64 	%fd380, %fd352, %fd351, %p216;
	bra.uni 	$L__BB5_72;
$L__BB5_18:
	// begin inline asm
	mov.u32 %r326, %laneid;
	// end inline asm
	and.b32  	%r377, %r1, 992;
	add.s32 	%r378, %r377, 32;
	setp.gt.s32 	%p171, %r378, %r68;
	not.b32 	%r379, %r377;
	add.s32 	%r380, %r68, %r379;
	selp.b32 	%r375, %r380, 31, %p171;
	mov.b64 	%rd182, %fd359;
	mov.b64 	{%r328, %r333}, %rd182;
	mov.b32 	%r334, 1;
	mov.b32 	%r376, -1;
	// begin inline asm
	shfl.sync.down.b32 %r327, %r328, %r334, %r375, %r376;
	// end inline asm
	// begin inline asm
	shfl.sync.down.b32 %r332, %r333, %r334, %r375, %r376;
	// end inline asm
	mov.b64 	%rd183, {%r327, %r332};
	mov.b64 	%fd280, %rd183;
	setp.lt.s32 	%p172, %r326, %r375;
	setp.lt.f64 	%p173, %fd359, %fd280;
	selp.f64 	%fd281, %fd280, %fd359, %p173;
	selp.f64 	%fd282, %fd281, %fd359, %p172;
	mov.b64 	%rd184, %fd282;
	mov.b64 	{%r338, %r343}, %rd184;
	mov.b32 	%r344, 2;
	// begin inline asm
	shfl.sync.down.b32 %r337, %r338, %r344, %r375, %r376;
	// end inline asm
	// begin inline asm
	shfl.sync.down.b32 %r342, %r343, %r344, %r375, %r376;
	// end inline asm
	mov.b64 	%rd185, {%r337, %r342};
	mov.b64 	%fd283, %rd185;
	add.s32 	%r381, %r326, 2;
	setp.gt.s32 	%p174, %r381, %r375;
	setp.lt.f64 	%p175, %fd282, %fd283;
	selp.f64 	%fd284, %fd283, %fd282, %p175;
	selp.f64 	%fd285, %fd282, %fd284, %p174;
	mov.b64 	%rd186, %fd285;
	mov.b64 	{%r348, %r353}, %rd186;
	mov.b32 	%r354, 4;
	// begin inline asm
	shfl.sync.down.b32 %r347, %r348, %r354, %r375, %r376;
	// end inline asm
	// begin inline asm
	shfl.sync.down.b32 %r352, %r353, %r354, %r375, %r376;
	// end inline asm
	mov.b64 	%rd187, {%r347, %r352};
	mov.b64 	%fd286, %rd187;
	add.s32 	%r382, %r326, 4;
	setp.gt.s32 	%p176, %r382, %r375;
	setp.lt.f64 	%p177, %fd285, %fd286;
	selp.f64 	%fd287, %fd286, %fd285, %p177;
	selp.f64 	%fd288, %fd285, %fd287, %p176;
	mov.b64 	%rd188, %fd288;
	mov.b64 	{%r358, %r363}, %rd188;
	mov.b32 	%r364, 8;
	// begin inline asm
	shfl.sync.down.b32 %r357, %r358, %r364, %r375, %r376;
	// end inline asm
	// begin inline asm
	shfl.sync.down.b32 %r362, %r363, %r364, %r375, %r376;
	// end inline asm
	mov.b64 	%rd189, {%r357, %r362};
	mov.b64 	%fd289, %rd189;
	add.s32 	%r383, %r326, 8;
	setp.gt.s32 	%p178, %r383, %r375;
	setp.lt.f64 	%p179, %fd288, %fd289;
	selp.f64 	%fd290, %fd289, %fd288, %p179;
	selp.f64 	%fd291, %fd288, %fd290, %p178;
	mov.b64 	%rd190, %fd291;
	mov.b64 	{%r368, %r373}, %rd190;
	mov.b32 	%r374, 16;
	// begin inline asm
	shfl.sync.down.b32 %r367, %r368, %r374, %r375, %r376;
	// end inline asm
	// begin inline asm
	shfl.sync.down.b32 %r372, %r373, %r374, %r375, %r376;
	// end inline asm
	mov.b64 	%rd191, {%r367, %r372};
	mov.b64 	%fd292, %rd191;
	add.s32 	%r384, %r326, 16;
	setp.gt.s32 	%p180, %r384, %r375;
	setp.lt.f64 	%p181, %fd291, %fd292;
	selp.f64 	%fd293, %fd292, %fd291, %p181;
	selp.f64 	%fd380, %fd291, %fd293, %p180;
	setp.ne.s32 	%p182, %r326, 0;
	@%p182 bra 	$L__BB5_20;
	shr.u32 	%r385, %r1, 2;
	and.b32  	%r386, %r385, 248;
	mov.u32 	%r387, _ZZN3cub18CUB_300001_SM_10006detail6reduce28DeviceReduceSingleTileKernelINS2_10policy_hubIdyN4cuda3__47maximumIvEEE10Policy1000EPdSB_iS8_ddNS5_3std3__410__identityEEEvT0_T1_T2_T3_T4_T6_E12temp_storage;
	add.s32 	%r388, %r387, %r386;
	st.shared.f64 	[%r388+8], %fd380;
$L__BB5_20:
	bar.sync 	0;
	setp.ne.s32 	%p183, %r1, 0;
	@%p183 bra 	$L__BB5_72;
	setp.gt.s32 	%p184, %r68, 32;
	ld.shared.f64 	%fd294, [_ZZN3cub18CUB_300001_SM_10006detail6reduce28DeviceReduceSingleTileKernelINS2_10policy_hubIdyN4cuda3__47maximumIvEEE10Policy1000EPdSB_iS8_ddNS5_3std3__410__identityEEEvT0_T1_T2_T3_T4_T6_E12temp_storage+16];
	setp.lt.f64 	%p185, %fd380, %fd294;
	selp.f64 	%fd296, %fd294, %fd380, %p185;
	selp.f64 	%fd297, %fd296, %fd380, %p184;
	setp.gt.s32 	%p186, %r68, 64;
	ld.shared.f64 	%fd299, [_ZZN3cub18CUB_300001_SM_10006detail6reduce28DeviceReduceSingleTileKernelINS2_10policy_hubIdyN4cuda3__47maximumIvEEE10Policy1000EPdSB_iS8_ddNS5_3std3__410__identityEEEvT0_T1_T2_T3_T4_T6_E12temp_storage+24];
	setp.lt.f64 	%p187, %fd297, %fd299;
	selp.f64 	%fd301, %fd299, %fd297, %p187;
	selp.f64 	%fd302, %fd301, %fd297, %p186;
	setp.gt.s32 	%p188, %r68, 96;
	ld.shared.f64 	%fd304, [_ZZN3cub18CUB_300001_SM_10006detail6reduce28DeviceReduceSingleTileKernelINS2_10policy_hubIdyN4cuda3__47maximumIvEEE10Policy1000EPdSB_iS8_ddNS5_3std3__410__identityEEEvT0_T1_T2_T3_T4_T6_E12temp_storage+32];
	setp.lt.f64 	%p189, %fd302, %fd304;
	selp.f64 	%fd306, %fd304, %fd302, %p189;
	selp.f64 	%fd307, %fd306, %fd302, %p188;
	setp.gt.s32 	%p190, %r68, 128;
	ld.shared.f64 	%fd309, [_ZZN3cub18CUB_300001_SM_10006detail6reduce28DeviceReduceSingleTileKernelINS2_10policy_hubIdyN4cuda3__47maximumIvEEE10Policy1000EPdSB_iS8_ddNS5_3std3__410__identityEEEvT0_T1_T2_T3_T4_T6_E12temp_storage+40];
	setp.lt.f64 	%p191, %fd307, %fd309;
	selp.f64 	%fd311, %fd309, %fd307, %p191;
	selp.f64 	%fd312, %fd311, %fd307, %p190;
	setp.gt.s32 	%p192, %r68, 160;
	ld.shared.f64 	%fd314, [_ZZN3cub18CUB_300001_SM_10006detail6reduce28DeviceReduceSingleTileKernelINS2_10policy_hubIdyN4cuda3__47maximumIvEEE10Policy1000EPdSB_iS8_ddNS5_3std3__410__identityEEEvT0_T1_T2_T3_T4_T6_E12temp_storage+48];
	setp.lt.f64 	%p193, %fd312, %fd314;
	selp.f64 	%fd316, %fd314, %fd312, %p193;
	selp.f64 	%fd317, %fd316, %fd312, %p192;
	setp.gt.s32 	%p194, %r68, 192;
	ld.shared.f64 	%fd319, [_ZZN3cub18CUB_300001_SM_10006detail6reduce28DeviceReduceSingleTileKernelINS2_10policy_hubIdyN4cuda3__47maximumIvEEE10Policy1000EPdSB_iS8_ddNS5_3std3__410__identityEEEvT0_T1_T2_T3_T4_T6_E12temp_storage+56];
	setp.lt.f64 	%p195, %fd317, %fd319;
	selp.f64 	%fd321, %fd319, %fd317, %p195;
	selp.f64 	%fd322, %fd321, %fd317, %p194;
	setp.gt.s32 	%p196, %r68, 224;
	ld.shared.f64 	%fd324, [_ZZN3cub18CUB_300001_SM_10006detail6reduce28DeviceReduceSingleTileKernelINS2_10policy_hubIdyN4cuda3__47maximumIvEEE10Policy1000EPdSB_iS8_ddNS5_3std3__410__identityEEEvT0_T1_T2_T3_T4_T6_E12temp_storage+64];
	setp.lt.f64 	%p197, %fd322, %fd324;
	selp.f64 	%fd326, %fd324, %fd322, %p197;
	selp.f64 	%fd380, %fd326, %fd322, %p196;
	bra.uni 	$L__BB5_72;
$L__BB5_22:
	mov.u32 	%r13, %tid.x;
	shl.b32 	%r14, %r13, 2;
	mul.wide.u32 	%rd126, %r14, 8;
	add.s64 	%rd116, %rd15, %rd126;
	// begin inline asm
	ld.global.nc.v2.u64 {%rd114, %rd115}, [%rd116];
	// end inline asm
	add.s64 	%rd119, %rd116, 16;
	// begin inline asm
	ld.global.nc.v2.u64 {%rd117, %rd118}, [%rd119];
	// end inline asm
	mov.b64 	%fd206, %rd114;
	mov.b64 	%fd207, %rd115;
	mov.b64 	%fd208, %rd117;
	mov.b64 	%fd209, %rd118;
	add.s64 	%rd122, %rd116, 8192;
	// begin inline asm
	ld.global.nc.v2.u64 {%rd120, %rd121}, [%rd122];
	// end inline asm
	add.s64 	%rd125, %rd116, 8208;
	// begin inline asm
	ld.global.nc.v2.u64 {%rd123, %rd124}, [%rd125];
	// end inline asm
	mov.b64 	%fd210, %rd120;
	mov.b64 	%fd211, %rd121;
	mov.b64 	%fd212, %rd123;
	mov.b64 	%fd213, %rd124;
	setp.lt.f64 	%p111, %fd206, %fd207;
	selp.f64 	%fd214, %fd207, %fd206, %p111;
	setp.lt.f64 	%p112, %fd214, %fd208;
	selp.f64 	%fd215, %fd208, %fd214, %p112;
	setp.lt.f64 	%p113, %fd215, %fd209;
	selp.f64 	%fd216, %fd209, %fd215, %p113;
	setp.lt.f64 	%p114, %fd216, %fd210;
	selp.f64 	%fd217, %fd210, %fd216, %p114;
	setp.lt.f64 	%p115, %fd217, %fd211;
	selp.f64 	%fd218, %fd211, %fd217, %p115;
	setp.lt.f64 	%p116, %fd218, %fd212;
	selp.f64 	%fd219, %fd212, %fd218, %p116;
	setp.lt.f64 	%p117, %fd219, %fd213;
	selp.f64 	%fd366, %fd213, %fd219, %p117;
	setp.lt.u32 	%p118, %r68, 4096;
	mov.b32 	%r452, 2048;
	@%p118 bra 	$L__BB5_26;
	add.s32 	%r15, %r68, -2048;
	mov.b32 	%r452, 2048;
$L__BB5_24:
	add.s32 	%r258, %r452, %r14;
	mul.wide.u32 	%rd139, %r258, 8;
	add.s64 	%rd129, %rd15, %rd139;
	// begin inline asm
	ld.global.nc.v2.u64 {%rd127, %rd128}, [%rd129];
	// end inline asm
	add.s64 	%rd132, %rd129, 16;
	// begin inline asm
	ld.global.nc.v2.u64 {%rd130, %rd131}, [%rd132];
	// end inline asm
	mov.b64 	%fd220, %rd127;
	mov.b64 	%fd221, %rd128;
	mov.b64 	%fd222, %rd130;
	mov.b64 	%fd223, %rd131;
	add.s64 	%rd135, %rd129, 8192;
	// begin inline asm
	ld.global.nc.v2.u64 {%rd133, %rd134}, [%rd135];
	// end inline asm
	add.s64 	%rd138, %rd129, 8208;
	// begin inline asm
	ld.global.nc.v2.u64 {%rd136, %rd137}, [%rd138];
	// end inline asm
	mov.b64 	%fd224, %rd133;
	mov.b64 	%fd225, %rd134;
	mov.b64 	%fd226, %rd136;
	mov.b64 	%fd227, %rd137;
	setp.lt.f64 	%p119, %fd366, %fd220;
	selp.f64 	%fd228, %fd220, %fd366, %p119;
	setp.lt.f64 	%p120, %fd228, %fd221;
	selp.f64 	%fd229, %fd221, %fd228, %p120;
	setp.lt.f64 	%p121, %fd229, %fd222;
	selp.f64 	%fd230, %fd222, %fd229, %p121;
	setp.lt.f64 	%p122, %fd230, %fd223;
	selp.f64 	%fd231, %fd223, %fd230, %p122;
	setp.lt.f64 	%p123, %fd231, %fd224;
	selp.f64 	%fd232, %fd224, %fd231, %p123;
	setp.lt.f64 	%p124, %fd232, %fd225;
	selp.f64 	%fd233, %fd225, %fd232, %p124;
	setp.lt.f64 	%p125, %fd233, %fd226;
	selp.f64 	%fd234, %fd226, %fd233, %p125;
	setp.lt.f64 	%p126, %fd234, %fd227;
	selp.f64 	%fd366, %fd227, %fd234, %p126;
	sub.s32 	%r259, %r68, %r452;
	setp.lt.s32 	%p127, %r259, 2048;
	@%p127 bra 	$L__BB5_34;
	add.s32 	%r452, %r452, 2048;
	setp.le.s32 	%p128, %r452, %r15;
	@%p128 bra 	$L__BB5_24;
$L__BB5_26:
	setp.le.s32 	%p129, %r68, %r452;
	@%p129 bra 	$L__BB5_34;
	sub.s32 	%r19, %r68, %r452;
	setp.ge.s32 	%p130, %r13, %r19;
	@%p130 bra 	$L__BB5_34;
	not.b32 	%r260, %r13;
	add.s32 	%r261, %r68, %r260;
	sub.s32 	%r20, %r261, %r452;
	and.b32  	%r262, %r20, 768;
	setp.eq.s32 	%p131, %r262, 768;
	mov.u32 	%r456, %r13;
	@%p131 bra 	$L__BB5_31;
	add.s32 	%r454, %r13, %r452;
	shr.u32 	%r263, %r20, 8;
	add.s32 	%r264, %r263, 1;
	and.b32  	%r265, %r264, 3;
	neg.s32 	%r453, %r265;
	mov.u32 	%r456, %r13;
$L__BB5_30:
	.pragma "nounroll";
	mul.wide.u32 	%rd142, %r454, 8;
	add.s64 	%rd141, %rd15, %rd142;
	// begin inline asm
	ld.global.nc.u64 %rd140, [%rd141];
	// end inline asm
	mov.b64 	%fd236, %rd140;
	setp.lt.f64 	%p132, %fd366, %fd236;
	selp.f64 	%fd366, %fd236, %fd366, %p132;
	add.s32 	%r456, %r456, 256;
	add.s32 	%r454, %r454, 256;
	add.s32 	%r453, %r453, 1;
	setp.ne.s32 	%p133, %r453, 0;
	@%p133 bra 	$L__BB5_30;
$L__BB5_31:
	setp.lt.u32 	%p134, %r20, 768;
	@%p134 bra 	$L__BB5_34;
	cvt.u64.u32 	%rd143, %r456;
	cvt.u64.u32 	%rd144, %r452;
	add.s64 	%rd145, %rd143, %rd144;
	shl.b64 	%rd146, %rd145, 3;
	add.s64 	%rd147, %rd146, %rd15;
	add.s64 	%rd203, %rd147, 4096;
	add.s32 	%r457, %r456, %r452;
$L__BB5_33:
	mul.wide.u32 	%rd156, %r457, 8;
	add.s64 	%rd149, %rd15, %rd156;
	// begin inline asm
	ld.global.nc.u64 %rd148, [%rd149];
	// end inline asm
	mov.b64 	%fd237, %rd148;
	setp.lt.f64 	%p135, %fd366, %fd237;
	selp.f64 	%fd238, %fd237, %fd366, %p135;
	add.s64 	%rd151, %rd203, -2048;
	// begin inline asm
	ld.global.nc.u64 %rd150, [%rd151];
	// end inline asm
	mov.b64 	%fd239, %rd150;
	setp.lt.f64 	%p136, %fd238, %fd239;
	selp.f64 	%fd240, %fd239, %fd238, %p136;
	// begin inline asm
	ld.global.nc.u64 %rd152, [%rd203];
	// end inline asm
	mov.b64 	%fd241, %rd152;
	setp.lt.f64 	%p137, %fd240, %fd241;
	selp.f64 	%fd242, %fd241, %fd240, %p137;
	add.s64 	%rd155, %rd203, 2048;
	// begin inline asm
	ld.global.nc.u64 %rd154, [%rd155];
	// end inline asm
	mov.b64 	%fd243, %rd154;
	setp.lt.f64 	%p138, %fd242, %fd243;
	selp.f64 	%fd366, %fd243, %fd242, %p138;
	add.s32 	%r456, %r456, 1024;
	add.s64 	%rd203, %rd203, 8192;
	add.s32 	%r457, %r457, 1024;
	setp.lt.s32 	%p139, %r456, %r19;
	@%p139 bra 	$L__BB5_33;
$L__BB5_34:
	// begin inline asm
	mov.u32 %r266, %laneid;
	// end inline asm
	mov.b64 	%rd157, %fd366;
	mov.b64 	{%r268, %r273}, %rd157;
	mov.b32 	%r274, 1;
	mov.b32 	%r315, 31;
	mov.b32 	%r316, -1;
	// begin inline asm
	shfl.sync.down.b32 %r267, %r268, %r274, %r315, %r316;
	// end inline asm
	// begin inline asm
	shfl.sync.down.b32 %r272, %r273, %r274, %r315, %r316;
	// end inline asm
	mov.b64 	%rd158, {%r267, %r272};
	mov.b64 	%fd244, %rd158;
	setp.gt.s32 	%p140, %r266, 30;
	setp.lt.f64 	%p141, %fd366, %fd244;
	selp.f64 	%fd245, %fd244, %fd366, %p141;
	selp.f64 	%fd246, %fd366, %fd245, %p140;
	mov.b64 	%rd159, %fd246;
	mov.b64 	{%r278, %r283}, %rd159;
	mov.b32 	%r284, 2;
	// begin inline asm
	shfl.sync.down.b32 %r277, %r278, %r284, %r315, %r316;
	// end inline asm
	// begin inline asm
	shfl.sync.down.b32 %r282, %r283, %r284, %r315, %r316;
	// end inline asm
	mov.b64 	%rd160, {%r277, %r282};
	mov.b64 	%fd247, %rd160;
	setp.gt.s32 	%p142, %r266, 29;
	setp.lt.f64 	%p143, %fd246, %fd247;
	selp.f64 	%fd248, %fd247, %fd246, %p143;
	selp.f64 	%fd249, %fd246, %fd248, %p142;
	mov.b64 	%rd161, %fd249;
	mov.b64 	{%r288, %r293}, %rd161;
	mov.b32 	%r294, 4;
	// begin inline asm
	shfl.sync.down.b32 %r287, %r288, %r294, %r315, %r316;
	// end inline asm
	// begin inline asm
	shfl.sync.down.b32 %r292, %r293, %r294, %r315, %r316;
	// end inline asm
	mov.b64 	%rd162, {%r287, %r292};
	mov.b64 	%fd250, %rd162;
	setp.gt.s32 	%p144, %r266, 27;
	setp.lt.f64 	%p145, %fd249, %fd250;
	selp.f64 	%fd251, %fd250, %fd249, %p145;
	selp.f64 	%fd252, %fd249, %fd251, %p144;
	mov.b64 	%rd163, %fd252;
	mov.b64 	{%r298, %r303}, %rd163;
	mov.b32 	%r304, 8;
	// begin inline asm
	shfl.sync.down.b32 %r297, %r298, %r304, %r315, %r316;
	// end inline asm
	// begin inline asm
	shfl.sync.down.b32 %r302, %r303, %r304, %r315, %r316;
	// end inline asm
	mov.b64 	%rd164, {%r297, %r302};
	mov.b64 	%fd253, %rd164;
	setp.gt.s32 	%p146, %r266, 23;
	setp.lt.f64 	%p147, %fd252, %fd253;
	selp.f64 	%fd254, %fd253, %fd252, %p147;
	selp.f64 	%fd255, %fd252, %fd254, %p146;
	mov.b64 	%rd165, %fd255;
	mov.b64 	{%r308, %r313}, %rd165;
	mov.b32 	%r314, 16;
	// begin inline asm
	shfl.sync.down.b32 %r307, %r308, %r314, %r315, %r316;
	// end inline asm
	// begin inline asm
	shfl.sync.down.b32 %r312, %r313, %r314, %r315, %r316;
	// end inline asm
	mov.b64 	%rd166, {%r307, %r312};
	mov.b64 	%fd256, %rd166;
	setp.gt.s32 	%p148, %r266, 15;
	setp.lt.f64 	%p149, %fd255, %fd256;
	selp.f64 	%fd26, %fd256, %fd255, %p149;
	selp.f64 	%fd380, %fd255, %fd26, %p148;
	setp.ne.s32 	%p150, %r266, 0;
	@%p150 bra 	$L__BB5_36;
	shr.u32 	%r317, %r13, 2;
	and.b32  	%r318, %r317, 248;
	mov.u32 	%r319, _ZZN3cub18CUB_300001_SM_10006detail6reduce28DeviceReduceSingleTileKernelINS2_10policy_hubIdyN4cuda3__47maximumIvEEE10Policy1000EPdSB_iS8_ddNS5_3std3__410__identityEEEvT0_T1_T2_T3_T4_T6_E12temp_storage;
	add.s32 	%r320, %r319, %r318;
	st.shared.f64 	[%r320+8], %fd26;
$L__BB5_36:
	bar.sync 	0;
	setp.ne.s32 	%p151, %r13, 0;
	@%p151 bra 	$L__BB5_72;
	ld.shared.f64 	%fd257, [_ZZN3cub18CUB_300001_SM_10006detail6reduce28DeviceReduceSingleTileKernelINS2_10policy_hubIdyN4cuda3__47maximumIvEEE10Policy1000EPdSB_iS8_ddNS5_3std3__410__identityEEEvT0_T1_T2_T3_T4_T6_E12temp_storage+16];
	setp.lt.f64 	%p152, %fd380, %fd257;
	selp.f64 	%fd258, %fd257, %fd380, %p152;
	ld.shared.f64 	%fd259, [_ZZN3cub18CUB_300001_SM_10006detail6reduce28DeviceReduceSingleTileKernelINS2_10policy_hubIdyN4cuda3__47maximumIvEEE10Policy1000EPdSB_iS8_ddNS5_3std3__410__identityEEEvT0_T1_T2_T3_T4_T6_E12temp_storage+24];
	setp.lt.f64 	%p153, %fd258, %fd259;
	selp.f64 	%fd260, %fd259, %fd258, %p153;
	ld.shared.f64 	%fd261, [_ZZN3cub18CUB_300001_SM_10006detail6reduce28DeviceReduceSingleTileKernelINS2_10policy_hubIdyN4cuda3__47maximumIvEEE10Policy1000EPdSB_iS8_ddNS5_3std3__410__identityEEEvT0_T1_T2_T3_T4_T6_E12temp_storage+32];
	setp.lt.f64 	%p154, %fd260, %fd261;
	selp.f64 	%fd262, %fd261, %fd260, %p154;
	ld.shared.f64 	%fd263, [_ZZN3cub18CUB_300001_SM_10006detail6reduce28DeviceReduceSingleTileKernelINS2_10policy_hubIdyN4cuda3__47maximumIvEEE10Policy1000EPdSB_iS8_ddNS5_3std3__410__identityEEEvT0_T1_T2_T3_T4_T6_E12temp_storage+40];
	setp.lt.f64 	%p155, %fd262, %fd263;
	selp.f64 	%fd264, %fd263, %fd262, %p155;
	ld.shared.f64 	%fd265, [_ZZN3cub18CUB_300001_SM_10006detail6reduce28DeviceReduceSingleTileKernelINS2_10policy_hubIdyN4cuda3__47maximumIvEEE10Policy1000EPdSB_iS8_ddNS5_3std3__410__identityEEEvT0_T1_T2_T3_T4_T6_E12temp_storage+48];
	setp.lt.f64 	%p156, %fd264, %fd265;
	selp.f64 	%fd266, %fd265, %fd264, %p156;
	ld.shared.f64 	%fd267, [_ZZN3cub18CUB_300001_SM_10006detail6reduce28DeviceReduceSingleTileKernelINS2_10policy_hubIdyN4cuda3__47maximumIvEEE10Policy1000EPdSB_iS8_ddNS5_3std3__410__identityEEEvT0_T1_T2_T3_T4_T6_E12temp_storage+56];
	setp.lt.f64 	%p157, %fd266, %fd267;
	selp.f64 	%fd268, %fd267, %fd266, %p157;
	ld.shared.f64 	%fd269, [_ZZN3cub18CUB_300001_SM_10006detail6reduce28DeviceReduceSingleTileKernelINS2_10policy_hubIdyN4cuda3__47maximumIvEEE10Policy1000EPdSB_iS8_ddNS5_3std3__410__identityEEEvT0_T1_T2_T3_T4_T6_E12temp_storage+64];
	setp.lt.f64 	%p158, %fd268, %fd269;
	selp.f64 	%fd380, %fd269, %fd268, %p158;
	bra.uni 	$L__BB5_72;
$L__BB5_38:
	setp.gt.s32 	%p3, %r68, 2047;
	@%p3 bra 	$L__BB5_56;
	mov.u32 	%r35, %tid.x;
	setp.ge.s32 	%p52, %r35, %r68;
	mov.f64 	%fd372, 0d0000000000000000;
	mov.u32 	%r462, %r35;
	@%p52 bra 	$L__BB5_41;
	mul.wide.u32 	%rd81, %r35, 8;
	add.s64 	%rd80, %rd15, %rd81;
	// begin inline asm
	ld.global.nc.u64 %rd79, [%rd80];
	// end inline asm
	mov.b64 	%fd372, %rd79;
	add.s32 	%r462, %r35, 256;
$L__BB5_41:
	setp.ge.s32 	%p53, %r462, %r68;
	@%p53 bra 	$L__BB5_47;
	not.b32 	%r133, %r462;
	add.s32 	%r38, %r68, %r133;
	and.b32  	%r134, %r38, 768;
	setp.eq.s32 	%p54, %r134, 768;
	@%p54 bra 	$L__BB5_45;
	mul.wide.u32 	%rd82, %r462, 8;
	add.s64 	%rd204, %rd15, %rd82;
	shr.u32 	%r135, %r38, 8;
	add.s32 	%r136, %r135, 1;
	and.b32  	%r137, %r136, 3;
	neg.s32 	%r460, %r137;
$L__BB5_44:
	.pragma "nounroll";
	// begin inline asm
	ld.global.nc.u64 %rd83, [%rd204];
	// end inline asm
	mov.b64 	%fd125, %rd83;
	setp.lt.f64 	%p55, %fd372, %fd125;
	selp.f64 	%fd372, %fd125, %fd372, %p55;
	add.s32 	%r462, %r462, 256;
	add.s64 	%rd204, %rd204, 2048;
	add.s32 	%r460, %r460, 1;
	setp.ne.s32 	%p56, %r460, 0;
	@%p56 bra 	$L__BB5_44;
$L__BB5_45:
	setp.lt.u32 	%p57, %r38, 768;
	@%p57 bra 	$L__BB5_47;
$L__BB5_46:
	mul.wide.s32 	%rd93, %r462, 8;
	add.s64 	%rd86, %rd15, %rd93;
	// begin inline asm
	ld.global.nc.u64 %rd85, [%rd86];
	// end inline asm
	mov.b64 	%fd126, %rd85;
	setp.lt.f64 	%p58, %fd372, %fd126;
	selp.f64 	%fd127, %fd126, %fd372, %p58;
	add.s64 	%rd88, %rd86, 2048;
	// begin inline asm
	ld.global.nc.u64 %rd87, [%rd88];
	// end inline asm
	mov.b64 	%fd128, %rd87;
	setp.lt.f64 	%p59, %fd127, %fd128;
	selp.f64 	%fd129, %fd128, %fd127, %p59;
	add.s64 	%rd90, %rd86, 4096;
	// begin inline asm
	ld.global.nc.u64 %rd89, [%rd90];
	// end inline asm
	mov.b64 	%fd130, %rd89;
	setp.lt.f64 	%p60, %fd129, %fd130;
	selp.f64 	%fd131, %fd130, %fd129, %p60;
	add.s64 	%rd92, %rd86, 6144;
	// begin inline asm
	ld.global.nc.u64 %rd91, [%rd92];
	// end inline asm
	mov.b64 	%fd132, %rd91;
	setp.lt.f64 	%p61, %fd131, %fd132;
	selp.f64 	%fd372, %fd132, %fd131, %p61;
	add.s32 	%r462, %r462, 1024;
	setp.lt.s32 	%p62, %r462, %r68;
	@%p62 bra 	$L__BB5_46;
$L__BB5_47:
	setp.lt.s32 	%p63, %r68, 256;
	@%p63 bra 	$L__BB5_52;
	// begin inline asm
	mov.u32 %r201, %laneid;
	// end inline asm
	mov.b64 	%rd104, %fd372;
	mov.b64 	{%r203, %r208}, %rd104;
	mov.b32 	%r209, 1;
	mov.b32 	%r250, 31;
	mov.b32 	%r251, -1;
	// begin inline asm
	shfl.sync.down.b32 %r202, %r203, %r209, %r250, %r251;
	// end inline asm
	// begin inline asm
	shfl.sync.down.b32 %r207, %r208, %r209, %r250, %r251;
	// end inline asm
	mov.b64 	%rd105, {%r202, %r207};
	mov.b64 	%fd180, %rd105;
	setp.gt.s32 	%p91, %r201, 30;
	setp.lt.f64 	%p92, %fd372, %fd180;
	selp.f64 	%fd181, %fd180, %fd372, %p92;
	selp.f64 	%fd182, %fd372, %fd181, %p91;
	mov.b64 	%rd106, %fd182;
	mov.b64 	{%r213, %r218}, %rd106;
	mov.b32 	%r219, 2;
	// begin inline asm
	shfl.sync.down.b32 %r212, %r213, %r219, %r250, %r251;
	// end inline asm
	// begin inline asm
	shfl.sync.down.b32 %r217, %r218, %r219, %r250, %r251;
	// end inline asm
	mov.b64 	%rd107, {%r212, %r217};
	mov.b64 	%fd183, %rd107;
	setp.gt.s32 	%p93, %r201, 29;
	setp.lt.f64 	%p94, %fd182, %fd183;
	selp.f64 	%fd184, %fd183, %fd182, %p94;
	selp.f64 	%fd185, %fd182, %fd184, %p93;
	mov.b64 	%rd108, %fd185;
	mov.b64 	{%r223, %r228}, %rd108;
	mov.b32 	%r229, 4;
	// begin inline asm
	shfl.sync.down.b32 %r222, %r223, %r229, %r250, %r251;
	// end inline asm
	// begin inline asm
	shfl.sync.down.b32 %r227, %r228, %r229, %r250, %r251;
	// end inline asm
	mov.b64 	%rd109, {%r222, %r227};
	mov.b64 	%fd186, %rd109;
	setp.gt.s32 	%p95, %r201, 27;
	setp.lt.f64 	%p96, %fd185, %fd186;
	selp.f64 	%fd187, %fd186, %fd185, %p96;
	selp.f64 	%fd188, %fd185, %fd187, %p95;
	mov.b64 	%rd110, %fd188;
	mov.b64 	{%r233, %r238}, %rd110;
	mov.b32 	%r239, 8;
	// begin inline asm
	shfl.sync.down.b32 %r232, %r233, %r239, %r250, %r251;
	// end inline asm
	// begin inline asm
	shfl.sync.down.b32 %r237, %r238, %r239, %r250, %r251;
	// end inline asm
	mov.b64 	%rd111, {%r232, %r237};
	mov.b64 	%fd189, %rd111;
	setp.gt.s32 	%p97, %r201, 23;
	setp.lt.f64 	%p98, %fd188, %fd189;
	selp.f64 	%fd190, %fd189, %fd188, %p98;
	selp.f64 	%fd191, %fd188, %fd190, %p97;
	mov.b64 	%rd112, %fd191;
	mov.b64 	{%r243, %r248}, %rd112;
	mov.b32 	%r249, 16;
	// begin inline asm
	shfl.sync.down.b32 %r242, %r243, %r249, %r250, %r251;
	// end inline asm
	// begin inline asm
	shfl.sync.down.b32 %r247, %r248, %r249, %r250, %r251;
	// end inline asm
	mov.b64 	%rd113, {%r242, %r247};
	mov.b64 	%fd192, %rd113;
	setp.gt.s32 	%p99, %r201, 15;
	setp.lt.f64 	%p100, %fd191, %fd192;
	selp.f64 	%fd38, %fd192, %fd191, %p100;
	selp.f64 	%fd380, %fd191, %fd38, %p99;
	setp.ne.s32 	%p101, %r201, 0;
	@%p101 bra 	$L__BB5_50;
	shr.u32 	%r252, %r35, 2;
	and.b32  	%r253, %r252, 248;
	mov.u32 	%r254, _ZZN3cub18CUB_300001_SM_10006detail6reduce28DeviceReduceSingleTileKernelINS2_10policy_hubIdyN4cuda3__47maximumIvEEE10Policy1000EPdSB_iS8_ddNS5_3std3__410__identityEEEvT0_T1_T2_T3_T4_T6_E12temp_storage;
	add.s32 	%r255, %r254, %r253;
	st.shared.f64 	[%r255+8], %fd38;
$L__BB5_50:
	bar.sync 	0;
	setp.ne.s32 	%p102, %r35, 0;
	@%p102 bra 	$L__BB5_72;
	ld.shared.f64 	%fd193, [_ZZN3cub18CUB_300001_SM_10006detail6reduce28DeviceReduceSingleTileKernelINS2_10policy_hubIdyN4cuda3__47maximumIvEEE10Policy1000EPdSB_iS8_ddNS5_3std3__410__identityEEEvT0_T1_T2_T3_T4_T6_E12temp_storage+16];
	setp.lt.f64 	%p103, %fd380, %fd193;
	selp.f64 	%fd194, %fd193, %fd380, %p103;
	ld.shared.f64 	%fd195, [_ZZN3cub18CUB_300001_SM_10006detail6reduce28DeviceReduceSingleTileKernelINS2_10policy_hubIdyN4cuda3__47maximumIvEEE10Policy1000EPdSB_iS8_ddNS5_3std3__410__identityEEEvT0_T1_T2_T3_T4_T6_E12temp_storage+24];
	setp.lt.f64 	%p104, %fd194, %fd195;
	selp.f64 	%fd196, %fd195, %fd194, %p104;
	ld.shared.f64 	%fd197, [_ZZN3cub18CUB_300001_SM_10006detail6reduce28DeviceReduceSingleTileKernelINS2_10policy_hubIdyN4cuda3__47maximumIvEEE10Policy1000EPdSB_iS8_ddNS5_3std3__410__identityEEEvT0_T1_T2_T3_T4_T6_E12temp_storage+32];
	setp.lt.f64 	%p105, %fd196, %fd197;
	selp.f64 	%fd198, %fd197, %fd196, %p105;
	ld.shared.f64 	%fd199, [_ZZN3cub18CUB_300001_SM_10006detail6reduce28DeviceReduceSingleTileKernelINS2_10policy_hubIdyN4cuda3__47maximumIvEEE10Policy1000EPdSB_iS8_ddNS5_3std3__410__identityEEEvT0_T1_T2_T3_T4_T6_E12temp_storage+40];
	setp.lt.f64 	%p106, %fd198, %fd199;
	selp.f64 	%fd200, %fd199, %fd198, %p106;
	ld.shared.f64 	%fd201, [_ZZN3cub18CUB_300001_SM_10006detail6reduce28DeviceReduceSingleTileKernelINS2_10policy_hubIdyN4cuda3__47maximumIvEEE10Policy1000EPdSB_iS8_ddNS5_3std3__410__identityEEEvT0_T1_T2_T3_T4_T6_E12temp_storage+48];
	setp.lt.f64 	%p107, %fd200, %fd201;
	selp.f64 	%fd202, %fd201, %fd200, %p107;
	ld.shared.f64 	%fd203, [_ZZN3cub18CUB_300001_SM_10006detail6reduce28DeviceReduceSingleTileKernelINS2_10policy_hubIdyN4cuda3__47maximumIvEEE10Policy1000EPdSB_iS8_ddNS5_3std3__410__identityEEEvT0_T1_T2_T3_T4_T6_E12temp_storage+56];
	setp.lt.f64 	%p108, %fd202, %fd203;
	selp.f64 	%fd204, %fd203, %fd202, %p108;
	ld.shared.f64 	%fd205, [_ZZN3cub18CUB_300001_SM_10006detail6reduce28DeviceReduceSingleTileKernelINS2_10policy_hubIdyN4cuda3__47maximumIvEEE10Policy1000EPdSB_iS8_ddNS5_3std3__410__identityEEEvT0_T1_T2_T3_T4_T6_E12temp_storage+64];
	setp.lt.f64 	%p109, %fd204, %fd205;
	selp.f64 	%fd380, %fd205, %fd204, %p109;
	bra.uni 	$L__BB5_72;
$L__BB5_52:
	// begin inline asm
	mov.u32 %r138, %laneid;
	// end inline asm
	and.b32  	%r189, %r35, 992;
	add.s32 	%r190, %r189, 32;
	setp.gt.s32 	%p64, %r190, %r68;
	not.b32 	%r191, %r189;
	add.s32 	%r192, %r68, %r191;
	selp.b32 	%r187, %r192, 31, %p64;
	mov.b64 	%rd94, %fd372;
	mov.b64 	{%r140, %r145}, %rd94;
	mov.b32 	%r146, 1;
	mov.b32 	%r188, -1;
	// begin inline asm
	shfl.sync.down.b32 %r139, %r140, %r146, %r187, %r188;
	// end inline asm
	// begin inline asm
	shfl.sync.down.b32 %r144, %r145, %r146, %r187, %r188;
	// end inline asm
	mov.b64 	%rd95, {%r139, %r144};
	mov.b64 	%fd133, %rd95;
	setp.lt.s32 	%p65, %r138, %r187;
	setp.lt.f64 	%p66, %fd372, %fd133;
	selp.f64 	%fd134, %fd133, %fd372, %p66;
	selp.f64 	%fd135, %fd134, %fd372, %p65;
	mov.b64 	%rd96, %fd135;
	mov.b64 	{%r150, %r155}, %rd96;
	mov.b32 	%r156, 2;
	// begin inline asm
	shfl.sync.down.b32 %r149, %r150, %r156, %r187, %r188;
	// end inline asm
	// begin inline asm
	shfl.sync.down.b32 %r154, %r155, %r156, %r187, %r188;
	// end inline asm
	mov.b64 	%rd97, {%r149, %r154};
	mov.b64 	%fd136, %rd97;
	add.s32 	%r193, %r138, 2;
	setp.gt.s32 	%p67, %r193, %r187;
	setp.lt.f64 	%p68, %fd135, %fd136;
	selp.f64 	%fd137, %fd136, %fd135, %p68;
	selp.f64 	%fd138, %fd135, %fd137, %p67;
	mov.b64 	%rd98, %fd138;
	mov.b64 	{%r160, %r165}, %rd98;
	mov.b32 	%r166, 4;
	// begin inline asm
	shfl.sync.down.b32 %r159, %r160, %r166, %r187, %r188;
	// end inline asm
	// begin inline asm
	shfl.sync.down.b32 %r164, %r165, %r166, %r187, %r188;
	// end inline asm
	mov.b64 	%rd99, {%r159, %r164};
	mov.b64 	%fd139, %rd99;
	add.s32 	%r194, %r138, 4;
	setp.gt.s32 	%p69, %r194, %r187;
	setp.lt.f64 	%p70, %fd138, %fd139;
	selp.f64 	%fd140, %fd139, %fd138, %p70;
	selp.f64 	%fd141, %fd138, %fd140, %p69;
	mov.b64 	%rd100, %fd141;
	mov.b64 	{%r170, %r175}, %rd100;
	mov.b32 	%r176, 8;
	// begin inline asm
	shfl.sync.down.b32 %r169, %r170, %r176, %r187, %r188;
	// end inline asm
	// begin inline asm
	shfl.sync.down.b32 %r174, %r175, %r176, %r187, %r188;
	// end inline asm
	mov.b64 	%rd101, {%r169, %r174};
	mov.b64 	%fd142, %rd101;
	add.s32 	%r195, %r138, 8;
	setp.gt.s32 	%p71, %r195, %r187;
	setp.lt.f64 	%p72, %fd141, %fd142;
	selp.f64 	%fd143, %fd142, %fd141, %p72;
	selp.f64 	%fd144, %fd141, %fd143, %p71;
	mov.b64 	%rd102, %fd144;
	mov.b64 	{%r180, %r185}, %rd102;
	mov.b32 	%r186, 16;
	// begin inline asm
	shfl.sync.down.b32 %r179, %r180, %r186, %r187, %r188;
	// end inline asm
	// begin inline asm
	shfl.sync.down.b32 %r184, %r185, %r186, %r187, %r188;
	// end inline asm
	mov.b64 	%rd103, {%r179, %r184};
	mov.b64 	%fd145, %rd103;
	add.s32 	%r196, %r138, 16;
	setp.gt.s32 	%p73, %r196, %r187;
	setp.lt.f64 	%p74, %fd144, %fd145;
	selp.f64 	%fd146, %fd145, %fd144, %p74;
	selp.f64 	%fd380, %fd144, %fd146, %p73;
	setp.ne.s32 	%p75, %r138, 0;
	@%p75 bra 	$L__BB5_54;
	shr.u32 	%r197, %r35, 2;
	and.b32  	%r198, %r197, 248;
	mov.u32 	%r199, _ZZN3cub18CUB_300001_SM_10006detail6reduce28DeviceReduceSingleTileKernelINS2_10policy_hubIdyN4cuda3__47maximumIvEEE10Policy1000EPdSB_iS8_ddNS5_3std3__410__identityEEEvT0_T1_T2_T3_T4_T6_E12temp_storage;
	add.s32 	%r200, %r199, %r198;
	st.shared.f64 	[%r200+8], %fd380;
$L__BB5_54:
	bar.sync 	0;
	setp.ne.s32 	%p76, %r35, 0;
	@%p76 bra 	$L__BB5_72;
	setp.gt.s32 	%p77, %r68, 32;
	ld.shared.f64 	%fd147, [_ZZN3cub18CUB_300001_SM_10006detail6reduce28DeviceReduceSingleTileKernelINS2_10policy_hubIdyN4cuda3__47maximumIvEEE10Policy1000EPdSB_iS8_ddNS5_3std3__410__identityEEEvT0_T1_T2_T3_T4_T6_E12temp_storage+16];
	setp.lt.f64 	%p78, %fd380, %fd147;
	selp.f64 	%fd149, %fd147, %fd380, %p78;
	selp.f64 	%fd150, %fd149, %fd380, %p77;
	setp.gt.s32 	%p79, %r68, 64;
	ld.shared.f64 	%fd152, [_ZZN3cub18CUB_300001_SM_10006detail6reduce28DeviceReduceSingleTileKernelINS2_10policy_hubIdyN4cuda3__47maximumIvEEE10Policy1000EPdSB_iS8_ddNS5_3std3__410__identityEEEvT0_T1_T2_T3_T4_T6_E12temp_storage+24];
	setp.lt.f64 	%p80, %fd150, %fd152;
	selp.f64 	%fd154, %fd152, %fd150, %p80;
	selp.f64 	%fd155, %fd154, %fd150, %p79;
	setp.gt.s32 	%p81, %r68, 96;
	ld.shared.f64 	%fd157, [_ZZN3cub18CUB_300001_SM_10006detail6reduce28DeviceReduceSingleTileKernelINS2_10policy_hubIdyN4cuda3__47maximumIvEEE10Policy1000EPdSB_iS8_ddNS5_3std3__410__identityEEEvT0_T1_T2_T3_T4_T6_E12temp_storage+32];
	setp.lt.f64 	%p82, %fd155, %fd157;
	selp.f64 	%fd159, %fd157, %fd155, %p82;
	selp.f64 	%fd160, %fd159, %fd155, %p81;
	setp.gt.s32 	%p83, %r68, 128;
	ld.shared.f64 	%fd162, [_ZZN3cub18CUB_300001_SM_10006detail6reduce28DeviceReduceSingleTileKernelINS2_10policy_hubIdyN4cuda3__47maximumIvEEE10Policy1000EPdSB_iS8_ddNS5_3std3__410__identityEEEvT0_T1_T2_T3_T4_T6_E12temp_storage+40];
	setp.lt.f64 	%p84, %fd160, %fd162;
	selp.f64 	%fd164, %fd162, %fd160, %p84;
	selp.f64 	%fd165, %fd164, %fd160, %p83;
	setp.gt.s32 	%p85, %r68, 160;
	ld.shared.f64 	%fd167, [_ZZN3cub18CUB_300001_SM_10006detail6reduce28DeviceReduceSingleTileKernelINS2_10policy_hubIdyN4cuda3__47maximumIvEEE10Policy1000EPdSB_iS8_ddNS5_3std3__410__identityEEEvT0_T1_T2_T3_T4_T6_E12temp_storage+48];
	setp.lt.f64 	%p86, %fd165, %fd167;
	selp.f64 	%fd169, %fd167, %fd165, %p86;
	selp.f64 	%fd170, %fd169, %fd165, %p85;
	setp.gt.s32 	%p87, %r68, 192;
	ld.shared.f64 	%fd172, [_ZZN3cub18CUB_300001_SM_10006detail6reduce28DeviceReduceSingleTileKernelINS2_10policy_hubIdyN4cuda3__47maximumIvEEE10Policy1000EPdSB_iS8_ddNS5_3std3__410__identityEEEvT0_T1_T2_T3_T4_T6_E12temp_storage+56];
	setp.lt.f64 	%p88, %fd170, %fd172;
	selp.f64 	%fd174, %fd172, %fd170, %p88;
	selp.f64 	%fd175, %fd174, %fd170, %p87;
	setp.gt.s32 	%p89, %r68, 224;
	ld.shared.f64 	%fd177, [_ZZN3cub18CUB_300001_SM_10006detail6reduce28DeviceReduceSingleTileKernelINS2_10policy_hubIdyN4cuda3__47maximumIvEEE10Policy1000EPdSB_iS8_ddNS5_3std3__410__identityEEEvT0_T1_T2_T3_T4_T6_E12temp_storage+64];
	setp.lt.f64 	%p90, %fd175, %fd177;
	selp.f64 	%fd179, %fd177, %fd175, %p90;
	selp.f64 	%fd380, %fd179, %fd175, %p89;
	bra.uni 	$L__BB5_72;
$L__BB5_56:
	mov.u32 	%r47, %tid.x;
	mul.wide.u32 	%rd34, %r47, 8;
	add.s64 	%rd19, %rd15, %rd34;
	// begin inline asm
	ld.global.nc.u64 %rd18, [%rd19];
	// end inline asm
	mov.b64 	%fd59, %rd18;
	add.s64 	%rd21, %rd19, 2048;
	// begin inline asm
	ld.global.nc.u64 %rd20, [%rd21];
	// end inline asm
	mov.b64 	%fd60, %rd20;
	add.s64 	%rd23, %rd19, 4096;
	// begin inline asm
	ld.global.nc.u64 %rd22, [%rd23];
	// end inline asm
	mov.b64 	%fd61, %rd22;
	add.s64 	%rd25, %rd19, 6144;
	// begin inline asm
	ld.global.nc.u64 %rd24, [%rd25];
	// end inline asm
	mov.b64 	%fd62, %rd24;
	add.s64 	%rd27, %rd19, 8192;
	// begin inline asm
	ld.global.nc.u64 %rd26, [%rd27];
	// end inline asm
	mov.b64 	%fd63, %rd26;
	add.s64 	%rd29, %rd19, 10240;
	// begin inline asm
	ld.global.nc.u64 %rd28, [%rd29];
	// end inline asm
	mov.b64 	%fd64, %rd28;
	add.s64 	%rd31, %rd19, 12288;
	// begin inline asm
	ld.global.nc.u64 %rd30, [%rd31];
	// end inline asm
	mov.b64 	%fd65, %rd30;
	add.s64 	%rd33, %rd19, 14336;
	// begin inline asm
	ld.global.nc.u64 %rd32, [%rd33];
	// end inline asm
	mov.b64 	%fd66, %rd32;
	setp.lt.f64 	%p4, %fd59, %fd60;
	selp.f64 	%fd67, %fd60, %fd59, %p4;
	setp.lt.f64 	%p5, %fd67, %fd61;
	selp.f64 	%fd68, %fd61, %fd67, %p5;
	setp.lt.f64 	%p6, %fd68, %fd62;
	selp.f64 	%fd69, %fd62, %fd68, %p6;
	setp.lt.f64 	%p7, %fd69, %fd63;
	selp.f64 	%fd70, %fd63, %fd69, %p7;
	setp.lt.f64 	%p8, %fd70, %fd64;
	selp.f64 	%fd71, %fd64, %fd70, %p8;
	setp.lt.f64 	%p9, %fd71, %fd65;
	selp.f64 	%fd72, %fd65, %fd71, %p9;
	setp.lt.f64 	%p10, %fd72, %fd66;
	selp.f64 	%fd379, %fd66, %fd72, %p10;
	setp.lt.u32 	%p11, %r68, 4096;
	mov.b32 	%r465, 2048;
	@%p11 bra 	$L__BB5_60;
	add.s32 	%r48, %r68, -2048;
	mov.b32 	%r465, 2048;
$L__BB5_58:
	mul.wide.s32 	%rd51, %r465, 8;
	add.s64 	%rd36, %rd19, %rd51;
	// begin inline asm
	ld.global.nc.u64 %rd35, [%rd36];
	// end inline asm
	mov.b64 	%fd73, %rd35;
	add.s64 	%rd38, %rd36, 2048;
	// begin inline asm
	ld.global.nc.u64 %rd37, [%rd38];
	// end inline asm
	mov.b64 	%fd74, %rd37;
	add.s64 	%rd40, %rd36, 4096;
	// begin inline asm
	ld.global.nc.u64 %rd39, [%rd40];
	// end inline asm
	mov.b64 	%fd75, %rd39;
	add.s64 	%rd42, %rd36, 6144;
	// begin inline asm
	ld.global.nc.u64 %rd41, [%rd42];
	// end inline asm
	mov.b64 	%fd76, %rd41;
	add.s64 	%rd44, %rd36, 8192;
	// begin inline asm
	ld.global.nc.u64 %rd43, [%rd44];
	// end inline asm
	mov.b64 	%fd77, %rd43;
	add.s64 	%rd46, %rd36, 10240;
	// begin inline asm
	ld.global.nc.u64 %rd45, [%rd46];
	// end inline asm
	mov.b64 	%fd78, %rd45;
	add.s64 	%rd48, %rd36, 12288;
	// begin inline asm
	ld.global.nc.u64 %rd47, [%rd48];
	// end inline asm
	mov.b64 	%fd79, %rd47;
	add.s64 	%rd50, %rd36, 14336;
	// begin inline asm
	ld.global.nc.u64 %rd49, [%rd50];
	// end inline asm
	mov.b64 	%fd80, %rd49;
	setp.lt.f64 	%p12, %fd379, %fd73;
	selp.f64 	%fd81, %fd73, %fd379, %p12;
	setp.lt.f64 	%p13, %fd81, %fd74;
	selp.f64 	%fd82, %fd74, %fd81, %p13;
	setp.lt.f64 	%p14, %fd82, %fd75;
	selp.f64 	%fd83, %fd75, %fd82, %p14;
	setp.lt.f64 	%p15, %fd83, %fd76;
	selp.f64 	%fd84, %fd76, %fd83, %p15;
	setp.lt.f64 	%p16, %fd84, %fd77;
	selp.f64 	%fd85, %fd77, %fd84, %p16;
	setp.lt.f64 	%p17, %fd85, %fd78;
	selp.f64 	%fd86, %fd78, %fd85, %p17;
	setp.lt.f64 	%p18, %fd86, %fd79;
	selp.f64 	%fd87, %fd79, %fd86, %p18;
	setp.lt.f64 	%p19, %fd87, %fd80;
	selp.f64 	%fd379, %fd80, %fd87, %p19;
	sub.s32 	%r71, %r68, %r465;
	setp.lt.s32 	%p20, %r71, 2048;
	@%p20 bra 	$L__BB5_68;
	add.s32 	%r465, %r465, 2048;
	setp.le.s32 	%p21, %r465, %r48;
	@%p21 bra 	$L__BB5_58;
$L__BB5_60:
	setp.le.s32 	%p22, %r68, %r465;
	@%p22 bra 	$L__BB5_68;
	sub.s32 	%r52, %r68, %r465;
	setp.ge.s32 	%p23, %r47, %r52;
	@%p23 bra 	$L__BB5_68;
	not.b32 	%r72, %r47;
	add.s32 	%r73, %r68, %r72;
	sub.s32 	%r53, %r73, %r465;
	and.b32  	%r74, %r53, 768;
	setp.eq.s32 	%p24, %r74, 768;
	mov.u32 	%r469, %r47;
	@%p24 bra 	$L__BB5_65;
	add.s32 	%r467, %r47, %r465;
	shr.u32 	%r75, %r53, 8;
	add.s32 	%r76, %r75, 1;
	and.b32  	%r77, %r76, 3;
	neg.s32 	%r466, %r77;
	mov.u32 	%r469, %r47;
$L__BB5_64:
	.pragma "nounroll";
	mul.wide.u32 	%rd54, %r467, 8;
	add.s64 	%rd53, %rd15, %rd54;
	// begin inline asm
	ld.global.nc.u64 %rd52, [%rd53];
	// end inline asm
	mov.b64 	%fd89, %rd52;
	setp.lt.f64 	%p25, %fd379, %fd89;
	selp.f64 	%fd379, %fd89, %fd379, %p25;
	add.s32 	%r469, %r469, 256;
	add.s32 	%r467, %r467, 256;
	add.s32 	%r466, %r466, 1;
	setp.ne.s32 	%p26, %r466, 0;
	@%p26 bra 	$L__BB5_64;
$L__BB5_65:
	setp.lt.u32 	%p27, %r53, 768;
	@%p27 bra 	$L__BB5_68;
	cvt.u64.u32 	%rd55, %r469;
	cvt.u64.u32 	%rd56, %r465;
	add.s64 	%rd57, %rd55, %rd56;
	shl.b64 	%rd58, %rd57, 3;
	add.s64 	%rd59, %rd58, %rd15;
	add.s64 	%rd205, %rd59, 4096;
	add.s32 	%r470, %r469, %r465;
$L__BB5_67:
	mul.wide.u32 	%rd68, %r470, 8;
	add.s64 	%rd61, %rd15, %rd68;
	// begin inline asm
	ld.global.nc.u64 %rd60, [%rd61];
	// end inline asm
	mov.b64 	%fd90, %rd60;
	setp.lt.f64 	%p28, %fd379, %fd90;
	selp.f64 	%fd91, %fd90, %fd379, %p28;
	add.s64 	%rd63, %rd205, -2048;
	// begin inline asm
	ld.global.nc.u64 %rd62, [%rd63];
	// end inline asm
	mov.b64 	%fd92, %rd62;
	setp.lt.f64 	%p29, %fd91, %fd92;
	selp.f64 	%fd93, %fd92, %fd91, %p29;
	// begin inline asm
	ld.global.nc.u64 %rd64, [%rd205];
	// end inline asm
	mov.b64 	%fd94, %rd64;
	setp.lt.f64 	%p30, %fd93, %fd94;
	selp.f64 	%fd95, %fd94, %fd93, %p30;
	add.s64 	%rd67, %rd205, 2048;
	// begin inline asm
	ld.global.nc.u64 %rd66, [%rd67];
	// end inline asm
	mov.b64 	%fd96, %rd66;
	setp.lt.f64 	%p31, %fd95, %fd96;
	selp.f64 	%fd379, %fd96, %fd95, %p31;
	add.s32 	%r469, %r469, 1024;
	add.s64 	%rd205, %rd205, 8192;
	add.s32 	%r470, %r470, 1024;
	setp.lt.s32 	%p32, %r469, %r52;
	@%p32 bra 	$L__BB5_67;
$L__BB5_68:
	// begin inline asm
	mov.u32 %r78, %laneid;
	// end inline asm
	mov.b64 	%rd69, %fd379;
	mov.b64 	{%r80, %r85}, %rd69;
	mov.b32 	%r86, 1;
	mov.b32 	%r127, 31;
	mov.b32 	%r128, -1;
	// begin inline asm
	shfl.sync.down.b32 %r79, %r80, %r86, %r127, %r128;
	// end inline asm
	// begin inline asm
	shfl.sync.down.b32 %r84, %r85, %r86, %r127, %r128;
	// end inline asm
	mov.b64 	%rd70, {%r79, %r84};
	mov.b64 	%fd97, %rd70;
	setp.gt.s32 	%p33, %r78, 30;
	setp.lt.f64 	%p34, %fd379, %fd97;
	selp.f64 	%fd98, %fd97, %fd379, %p34;
	selp.f64 	%fd99, %fd379, %fd98, %p33;
	mov.b64 	%rd71, %fd99;
	mov.b64 	{%r90, %r95}, %rd71;
	mov.b32 	%r96, 2;
	// begin inline asm
	shfl.sync.down.b32 %r89, %r90, %r96, %r127, %r128;
	// end inline asm
	// begin inline asm
	shfl.sync.down.b32 %r94, %r95, %r96, %r127, %r128;
	// end inline asm
	mov.b64 	%rd72, {%r89, %r94};
	mov.b64 	%fd100, %rd72;
	setp.gt.s32 	%p35, %r78, 29;
	setp.lt.f64 	%p36, %fd99, %fd100;
	selp.f64 	%fd101, %fd100, %fd99, %p36;
	selp.f64 	%fd102, %fd99, %fd101, %p35;
	mov.b64 	%rd73, %fd102;
	mov.b64 	{%r100, %r105}, %rd73;
	mov.b32 	%r106, 4;
	// begin inline asm
	shfl.sync.down.b32 %r99, %r100, %r106, %r127, %r128;
	// end inline asm
	// begin inline asm
	shfl.sync.down.b32 %r104, %r105, %r106, %r127, %r128;
	// end inline asm
	mov.b64 	%rd74, {%r99, %r104};
	mov.b64 	%fd103, %rd74;
	setp.gt.s32 	%p37, %r78, 27;
	setp.lt.f64 	%p38, %fd102, %fd103;
	selp.f64 	%fd104, %fd103, %fd102, %p38;
	selp.f64 	%fd105, %fd102, %fd104, %p37;
	mov.b64 	%rd75, %fd105;
	mov.b64 	{%r110, %r115}, %rd75;
	mov.b32 	%r116, 8;
	// begin inline asm
	shfl.sync.down.b32 %r109, %r110, %r116, %r127, %r128;
	// end inline asm
	// begin inline asm
	shfl.sync.down.b32 %r114, %r115, %r116, %r127, %r128;
	// end inline asm
	mov.b64 	%rd76, {%r109, %r114};
	mov.b64 	%fd106, %rd76;
	setp.gt.s32 	%p39, %r78, 23;
	setp.lt.f64 	%p40, %fd105, %fd106;
	selp.f64 	%fd107, %fd106, %fd105, %p40;
	selp.f64 	%fd108, %fd105, %fd107, %p39;
	mov.b64 	%rd77, %fd108;
	mov.b64 	{%r120, %r125}, %rd77;
	mov.b32 	%r126, 16;
	// begin inline asm
	shfl.sync.down.b32 %r119, %r120, %r126, %r127, %r128;
	// end inline asm
	// begin inline asm
	shfl.sync.down.b32 %r124, %r125, %r126, %r127, %r128;
	// end inline asm
	mov.b64 	%rd78, {%r119, %r124};
	mov.b64 	%fd109, %rd78;
	setp.gt.s32 	%p41, %r78, 15;
	setp.lt.f64 	%p42, %fd108, %fd109;
	selp.f64 	%fd54, %fd109, %fd108, %p42;
	selp.f64 	%fd380, %fd108, %fd54, %p41;
	setp.ne.s32 	%p43, %r78, 0;
	@%p43 bra 	$L__BB5_70;
	shr.u32 	%r129, %r47, 2;
	and.b32  	%r130, %r129, 248;
	mov.u32 	%r131, _ZZN3cub18CUB_300001_SM_10006detail6reduce28DeviceReduceSingleTileKernelINS2_10policy_hubIdyN4cuda3__47maximumIvEEE10Policy1000EPdSB_iS8_ddNS5_3std3__410__identityEEEvT0_T1_T2_T3_T4_T6_E12temp_storage;
	add.s32 	%r132, %r131, %r130;
	st.shared.f64 	[%r132+8], %fd54;
$L__BB5_70:
	bar.sync 	0;
	setp.ne.s32 	%p44, %r47, 0;
	@%p44 bra 	$L__BB5_72;
	ld.shared.f64 	%fd110, [_ZZN3cub18CUB_300001_SM_10006detail6reduce28DeviceReduceSingleTileKernelINS2_10policy_hubIdyN4cuda3__47maximumIvEEE10Policy1000EPdSB_iS8_ddNS5_3std3__410__identityEEEvT0_T1_T2_T3_T4_T6_E12temp_storage+16];
	setp.lt.f64 	%p45, %fd380, %fd110;
	selp.f64 	%fd111, %fd110, %fd380, %p45;
	ld.shared.f64 	%fd112, [_ZZN3cub18CUB_300001_SM_10006detail6reduce28DeviceReduceSingleTileKernelINS2_10policy_hubIdyN4cuda3__47maximumIvEEE10Policy1000EPdSB_iS8_ddNS5_3std3__410__identityEEEvT0_T1_T2_T3_T4_T6_E12temp_storage+24];
	setp.lt.f64 	%p46, %fd111, %fd112;
	selp.f64 	%fd113, %fd112, %fd111, %p46;
	ld.shared.f64 	%fd114, [_ZZN3cub18CUB_300001_SM_10006detail6reduce28DeviceReduceSingleTileKernelINS2_10policy_hubIdyN4cuda3__47maximumIvEEE10Policy1000EPdSB_iS8_ddNS5_3std3__410__identityEEEvT0_T1_T2_T3_T4_T6_E12temp_storage+32];
	setp.lt.f64 	%p47, %fd113, %fd114;
	selp.f64 	%fd115, %fd114, %fd113, %p47;
	ld.shared.f64 	%fd116, [_ZZN3cub18CUB_300001_SM_10006detail6reduce28DeviceReduceSingleTileKernelINS2_10policy_hubIdyN4cuda3__47maximumIvEEE10Policy1000EPdSB_iS8_ddNS5_3std3__410__identityEEEvT0_T1_T2_T3_T4_T6_E12temp_storage+40];
	setp.lt.f64 	%p48, %fd115, %fd116;
	selp.f64 	%fd117, %fd116, %fd115, %p48;
	ld.shared.f64 	%fd118, [_ZZN3cub18CUB_300001_SM_10006detail6reduce28DeviceReduceSingleTileKernelINS2_10policy_hubIdyN4cuda3__47maximumIvEEE10Policy1000EPdSB_iS8_ddNS5_3std3__410__identityEEEvT0_T1_T2_T3_T4_T6_E12temp_storage+48];
	setp.lt.f64 	%p49, %fd117, %fd118;
	selp.f64 	%fd119, %fd118, %fd117, %p49;
	ld.shared.f64 	%fd120, [_ZZN3cub18CUB_300001_SM_10006detail6reduce28DeviceReduceSingleTileKernelINS2_10policy_hubIdyN4cuda3__47maximumIvEEE10Policy1000EPdSB_iS8_ddNS5_3std3__410__identityEEEvT0_T1_T2_T3_T4_T6_E12temp_storage+56];
	setp.lt.f64 	%p50, %fd119, %fd120;
	selp.f64 	%fd121, %fd120, %fd119, %p50;
	ld.shared.f64 	%fd122, [_ZZN3cub18CUB_300001_SM_10006detail6reduce28DeviceReduceSingleTileKernelINS2_10policy_hubIdyN4cuda3__47maximumIvEEE10Policy1000EPdSB_iS8_ddNS5_3std3__410__identityEEEvT0_T1_T2_T3_T4_T6_E12temp_storage+64];
	setp.lt.f64 	%p51, %fd121, %fd122;
	selp.f64 	%fd380, %fd122, %fd121, %p51;
$L__BB5_72:
	mov.u32 	%r444, %tid.x;
	setp.ne.s32 	%p217, %r444, 0;
	@%p217 bra 	$L__BB5_74;
	setp.lt.f64 	%p218, %fd58, %fd380;
	selp.f64 	%fd353, %fd380, %fd58, %p218;
	st.global.f64 	[%rd1], %fd353;
$L__BB5_74:
	ret;

}


// ===== COMPILED SASS (sm_100) =====

	.target	sm_100

	.elftype	@"ET_EXEC"


//--------------------- .note.nv.tkinfo           --------------------------
	.section	.note.nv.tkinfo,"",@"SHT_NOTE"
	.sectionflags	@"SHF_NOTE_NV_TKINFO"
	.tkinfo
        /*0018*/ 	.word	0x00000002
        /*0030*/ 	.string	""
        /*0030*/ 	.string	"ptxas"
        /*0030*/ 	.string	"Cuda compilation tools, release 13.0, V13.0.88"
        /*0030*/ 	.string	"Build cuda_13.0.r13.0/compiler.36424714_0"
        /*0030*/ 	.string	"-arch sm_100 -m 64 "



//--------------------- .note.nv.cuinfo           --------------------------
	.section	.note.nv.cuinfo,"",@"SHT_NOTE"
	.sectionflags	@"SHF_NOTE_NV_CUINFO"
        /*0018*/ 	.short	0x0002
        /*001a*/ 	.short	0x0064
        /*001c*/ 	.short	0x0082
	.zero		2


//--------------------- .nv.info                  --------------------------
	.section	.nv.info,"",@"SHT_CUDA_INFO"
	.align	4


	//----- nvinfo : EIATTR_REGCOUNT
	.align		4
        /*0000*/ 	.byte	0x04, 0x2f
        /*0002*/ 	.short	(.L_41 - .L_40)
	.align		4
.L_40:
        /*0004*/ 	.word	index@(_Z16calculate_matrixPdS_j)
        /*0008*/ 	.word	0x00000010


	//----- nvinfo : EIATTR_FRAME_SIZE
	.align		4
.L_41:
        /*000c*/ 	.byte	0x04, 0x11
        /*000e*/ 	.short	(.L_43 - .L_42)
	.align		4
.L_42:
        /*0010*/ 	.word	index@(_Z16calculate_matrixPdS_j)
        /*0014*/ 	.word	0x00000000


	//----- nvinfo : EIATTR_REGCOUNT
	.align		4
.L_43:
        /*0018*/ 	.byte	0x04, 0x2f
        /*001a*/ 	.short	(.L_45 - .L_44)
	.align		4
.L_44:
        /*001c*/ 	.word	index@(_Z23count_matrix_differencePdS_S_j)
        /*0020*/ 	.word	0x00000010


	//----- nvinfo : EIATTR_FRAME_SIZE
	.align		4
.L_45:
        /*0024*/ 	.byte	0x04, 0x11
        /*0026*/ 	.short	(.L_47 - .L_46)
	.align		4
.L_46:
        /*0028*/ 	.word	index@(_Z23count_matrix_differencePdS_S_j)
        /*002c*/ 	.word	0x00000000


	//----- nvinfo : EIATTR_REGCOUNT
	.align		4
.L_47:
        /*0030*/ 	.byte	0x04, 0x2f
        /*0032*/ 	.short	(.L_49 - .L_48)
	.align		4
.L_48:
        /*0034*/ 	.word	index@(_ZN3cub18CUB_300001_SM_10006detail11EmptyKernelIvEEvv)
        /*0038*/ 	.word	0x00000004


	//----- nvinfo : EIATTR_FRAME_SIZE
	.align		4
.L_49:
        /*003c*/ 	.byte	0x04, 0x11
        /*003e*/ 	.short	(.L_51 - .L_50)
	.align		4
.L_50:
        /*0040*/ 	.word	index@(_ZN3cub18CUB_300001_SM_10006detail11EmptyKernelIvEEvv)
        /*0044*/ 	.word	0x00000000


	//----- nvinfo : EIATTR_REGCOUNT
	.align		4
.L_51:
        /*0048*/ 	.byte	0x04, 0x2f
        /*004a*/ 	.short	(.L_53 - .L_52)
	.align		4
.L_52:
        /*004c*/ 	.word	index@(_ZN3cub18CUB_300001_SM_10006detail6reduce28DeviceReduceSingleTileKernelINS2_10policy_hubIdyN4cuda3__47maximumIvEEE10Policy1000EPdSB_yS8_ddNS5_3std3__410__identityEEEvT0_T1_T2_T3_T4_T6_)
        /*0050*/ 	.word	0x00000030


	//----- nvinfo : EIATTR_FRAME_SIZE
	.align		4
.L_53:
        /*0054*/ 	.byte	0x04, 0x11
        /*0056*/ 	.short	(.L_55 - .L_54)
	.align		4
.L_54:
        /*0058*/ 	.word	index@(_ZN3cub18CUB_300001_SM_10006detail6reduce28DeviceReduceSingleTileKernelINS2_10policy_hubIdyN4cuda3__47maximumIvEEE10Policy1000EPdSB_yS8_ddNS5_3std3__410__identityEEEvT0_T1_T2_T3_T4_T6_)
        /*005c*/ 	.word	0x00000000


	//----- nvinfo : EIATTR_REGCOUNT
	.align		4
.L_55:
        /*0060*/ 	.byte	0x04, 0x2f
        /*0062*/ 	.short	(.L_57 - .L_56)
	.align		4
.L_56:
        /*0064*/ 	.word	index@(_ZN3cub18CUB_300001_SM_10006detail6reduce18DeviceReduceKernelINS2_10policy_hubIdyN4cuda3__47maximumIvEEE10Policy1000EPdyS8_dNS5_3std3__410__identityEEEvT0_PT3_T1_NS0_13GridEvenShareISI_EET2_T4_)
        /*0068*/ 	.word	0x0000001f


	//----- nvinfo : EIATTR_FRAME_SIZE
	.align		4
.L_57:
        /*006c*/ 	.byte	0x04, 0x11
        /*006e*/ 	.short	(.L_59 - .L_58)
	.align		4
.L_58:
        /*0070*/ 	.word	index@(_ZN3cub18CUB_300001_SM_10006detail6reduce18DeviceReduceKernelINS2_10policy_hubIdyN4cuda3__47maximumIvEEE10Policy1000EPdyS8_dNS5_3std3__410__identityEEEvT0_PT3_T1_NS0_13GridEvenShareISI_EET2_T4_)
        /*0074*/ 	.word	0x00000000


	//----- nvinfo : EIATTR_REGCOUNT
	.align		4
.L_59:
        /*0078*/ 	.byte	0x04, 0x2f
        /*007a*/ 	.short	(.L_61 - .L_60)
	.align		4
.L_60:
        /*007c*/ 	.word	index@(_ZN3cub18CUB_300001_SM_10006detail6reduce28DeviceReduceSingleTileKernelINS2_10policy_hubIdyN4cuda3__47maximumIvEEE10Policy1000EPdSB_iS8_ddNS5_3std3__410__identityEEEvT0_T1_T2_T3_T4_T6_)
        /*0080*/ 	.word	0x00000030


	//----- nvinfo : EIATTR_FRAME_SIZE
	.align		4
.L_61:
        /*0084*/ 	.byte	0x04, 0x11
        /*0086*/ 	.short	(.L_63 - .L_62)
	.align		4
.L_62:
        /*0088*/ 	.word	index@(_ZN3cub18CUB_300001_SM_10006detail6reduce28DeviceReduceSingleTileKernelINS2_10policy_hubIdyN4cuda3__47maximumIvEEE10Policy1000EPdSB_iS8_ddNS5_3std3__410__identityEEEvT0_T1_T2_T3_T4_T6_)
        /*008c*/ 	.word	0x00000000


	//----- nvinfo : EIATTR_MIN_STACK_SIZE
	.align		4
.L_63:
        /*0090*/ 	.byte	0x04, 0x12
        /*0092*/ 	.short	(.L_65 - .L_64)
	.align		4
.L_64:
        /*0094*/ 	.word	index@(_ZN3cub18CUB_300001_SM_10006detail6reduce28DeviceReduceSingleTileKernelINS2_10policy_hubIdyN4cuda3__47maximumIvEEE10Policy1000EPdSB_iS8_ddNS5_3std3__410__identityEEEvT0_T1_T2_T3_T4_T6_)
        /*0098*/ 	.word	0x00000000


	//----- nvinfo : EIATTR_MIN_STACK_SIZE
	.align		4
.L_65:
        /*009c*/ 	.byte	0x04, 0x12
        /*009e*/ 	.short	(.L_67 - .L_66)
	.align		4
.L_66:
        /*00a0*/ 	.word	index@(_ZN3cub18CUB_300001_SM_10006detail6reduce18DeviceReduceKernelINS2_10policy_hubIdyN4cuda3__47maximumIvEEE10Policy1000EPdyS8_dNS5_3std3__410__identityEEEvT0_PT3_T1_NS0_13GridEvenShareISI_EET2_T4_)
        /*00a4*/ 	.word	0x00000000


	//----- nvinfo : EIATTR_MIN_STACK_SIZE
	.align		4
.L_67:
        /*00a8*/ 	.byte	0x04, 0x12
        /*00aa*/ 	.short	(.L_69 - .L_68)
	.align		4
.L_68:
        /*00ac*/ 	.word	index@(_ZN3cub18CUB_300001_SM_10006detail6reduce28DeviceReduceSingleTileKernelINS2_10policy_hubIdyN4cuda3__47maximumIvEEE10Policy1000EPdSB_yS8_ddNS5_3std3__410__identityEEEvT0_T1_T2_T3_T4_T6_)
        /*00b0*/ 	.word	0x00000000


	//----- nvinfo : EIATTR_MIN_STACK_SIZE
	.align		4
.L_69:
        /*00b4*/ 	.byte	0x04, 0x12
        /*00b6*/ 	.short	(.L_71 - .L_70)
	.align		4
.L_70:
        /*00b8*/ 	.word	index@(_ZN3cub18CUB_300001_SM_10006detail11EmptyKernelIvEEvv)
        /*00bc*/ 	.word	0x00000000


	//----- nvinfo : EIATTR_MIN_STACK_SIZE
	.align		4
.L_71:
        /*00c0*/ 	.byte	0x04, 0x12
        /*00c2*/ 	.short	(.L_73 - .L_72)
	.align		4
.L_72:
        /*00c4*/ 	.word	index@(_Z23count_matrix_differencePdS_S_j)
        /*00c8*/ 	.word	0x00000000


	//----- nvinfo : EIATTR_MIN_STACK_SIZE
	.align		4
.L_73:
        /*00cc*/ 	.byte	0x04, 0x12
        /*00ce*/ 	.short	(.L_75 - .L_74)
	.align		4
.L_74:
        /*00d0*/ 	.word	index@(_Z16calculate_matrixPdS_j)
        /*00d4*/ 	.word	0x00000000
.L_75:


//--------------------- .nv.compat                --------------------------
	.section	.nv.compat,"",@"SHT_CUDA_COMPAT_INFO"
	.align	4
        /*0000*/ 	.byte	0x02, 0x09, 0x00, 0x00, 0x02, 0x02, 0x01, 0x00, 0x02, 0x05, 0x05, 0x00, 0x03, 0x07, 0x01, 0x01
        /*0010*/ 	.byte	0x02, 0x03, 0x00, 0x00, 0x02, 0x06, 0x01, 0x00, 0x04, 0x0b, 0x08, 0x00, 0x01, 0x00, 0x00, 0x00
        /*0020*/ 	.byte	0x00, 0x00, 0x00, 0x00


//--------------------- .nv.info._ZN3cub18CUB_300001_SM_10006detail6reduce28DeviceReduceSingleTileKernelINS2_10policy_hubIdyN4cuda3__47maximumIvEEE10Policy1000EPdSB_iS8_ddNS5_3std3__410__identityEEEvT0_T1_T2_T3_T4_T6_ --------------------------
	.section	.nv.info._ZN3cub18CUB_300001_SM_10006detail6reduce28DeviceReduceSingleTileKernelINS2_10policy_hubIdyN4cuda3__47maximumIvEEE10Policy1000EPdSB_iS8_ddNS5_3std3__410__identityEEEvT0_T1_T2_T3_T4_T6_,"",@"SHT_CUDA_INFO"
	.sectionflags	@""
	.align	4


	//----- nvinfo : EIATTR_CUDA_API_VERSION
	.align		4
        /*0000*/ 	.byte	0x04, 0x37
        /*0002*/ 	.short	(.L_77 - .L_76)
.L_76:
        /*0004*/ 	.word	0x00000082


	//----- nvinfo : EIATTR_KPARAM_INFO
	.align		4
.L_77:
        /*0008*/ 	.byte	0x04, 0x17
        /*000a*/ 	.short	(.L_79 - .L_78)
.L_78:
        /*000c*/ 	.word	0x00000000
        /*0010*/ 	.short	0x0005
        /*0012*/ 	.short	0x0020
        /*0014*/ 	.byte	0x00, 0xf0, 0x05, 0x00


	//----- nvinfo : EIATTR_KPARAM_INFO
	.align		4
.L_79:
        /*0018*/ 	.byte	0x04, 0x17
        /*001a*/ 	.short	(.L_81 - .L_80)
.L_80:
        /*001c*/ 	.word	0x00000000
        /*0020*/ 	.short	0x0004
        /*0022*/ 	.short	0x0018
        /*0024*/ 	.byte	0x00, 0xf0, 0x21, 0x00


	//----- nvinfo : EIATTR_KPARAM_INFO
	.align		4
.L_81:
        /*0028*/ 	.byte	0x04, 0x17
        /*002a*/ 	.short	(.L_83 - .L_82)
.L_82:
        /*002c*/ 	.word	0x00000000
        /*0030*/ 	.short	0x0003
        /*0032*/ 	.short	0x0014
        /*0034*/ 	.byte	0x00, 0xf0, 0x05, 0x00


	//----- nvinfo : EIATTR_KPARAM_INFO
	.align		4
.L_83:
        /*0038*/ 	.byte	0x04, 0x17
        /*003a*/ 	.short	(.L_85 - .L_84)
.L_84:
        /*003c*/ 	.word	0x00000000
        /*0040*/ 	.short	0x0002
        /*0042*/ 	.short	0x0010
        /*0044*/ 	.byte	0x00, 0xf0, 0x11, 0x00


	//----- nvinfo : EIATTR_KPARAM_INFO
	.align		4
.L_85:
        /*0048*/ 	.byte	0x04, 0x17
        /*004a*/ 	.short	(.L_87 - .L_86)
.L_86:
        /*004c*/ 	.word	0x00000000
        /*0050*/ 	.short	0x0001
        /*0052*/ 	.short	0x0008
        /*0054*/ 	.byte	0x00, 0xf5, 0x21, 0x00


	//----- nvinfo : EIATTR_KPARAM_INFO
	.align		4
.L_87:
        /*0058*/ 	.byte	0x04, 0x17
        /*005a*/ 	.short	(.L_89 - .L_88)
.L_88:
        /*005c*/ 	.word	0x00000000
        /*0060*/ 	.short	0x0000
        /*0062*/ 	.short	0x0000
        /*0064*/ 	.byte	0x00, 0xf5, 0x21, 0x00


	//----- nvinfo : EIATTR_SPARSE_MMA_MASK
	.align		4
.L_89:
        /*0068*/ 	.byte	0x03, 0x50
        /*006a*/ 	.short	0x0000


	//----- nvinfo : EIATTR_MAXREG_COUNT
	.align		4
        /*006c*/ 	.byte	0x03, 0x1b
        /*006e*/ 	.short	0x00ff


	//----- nvinfo : EIATTR_NUM_BARRIERS
	.align		4
        /*0070*/ 	.byte	0x02, 0x4c
        /*0072*/ 	.byte	0x01
	.zero		1


	//----- nvinfo : EIATTR_MERCURY_ISA_VERSION
	.align		4
        /*0074*/ 	.byte	0x03, 0x5f
        /*0076*/ 	.short	0x0101


	//----- nvinfo : EIATTR_COOP_GROUP_MASK_REGIDS
	.align		4
        /*0078*/ 	.byte	0x04, 0x29
        /*007a*/ 	.short	(.L_91 - .L_90)


	//   ....[0]....
.L_90:
        /*007c*/ 	.word	0xffffffff


	//   ....[1]....
        /*0080*/ 	.word	0xffffffff


	//   ....[2]....
        /*0084*/ 	.word	0xffffffff


	//   ....[3]....
        /*0088*/ 	.word	0xffffffff


	//   ....[4]....
        /*008c*/ 	.word	0xffffffff


	//   ....[5]....
        /*0090*/ 	.word	0xffffffff


	//   ....[6]....
        /*0094*/ 	.word	0xffffffff


	//   ....[7]....
        /*0098*/ 	.word	0xffffffff


	//   ....[8]....
        /*009c*/ 	.word	0xffffffff


	//   ....[9]....
        /*00a0*/ 	.word	0xffffffff


	//   ....[10]....
        /*00a4*/ 	.word	0xffffffff


	//   ....[11]....
        /*00a8*/ 	.word	0xffffffff


	//   ....[12]....
        /*00ac*/ 	.word	0xffffffff


	//   ....[13]....
        /*00b0*/ 	.word	0xffffffff


	//   ....[14]....
        /*00b4*/ 	.word	0xffffffff


	//   ....[15]....
        /*00b8*/ 	.word	0xffffffff


	//   ....[16]....
        /*00bc*/ 	.word	0xffffffff


	//   ....[17]....
        /*00c0*/ 	.word	0xffffffff


	//   ....[18]....
        /*00c4*/ 	.word	0xffffffff


	//   ....[19]....
        /*00c8*/ 	.word	0xffffffff


	//   ....[20]....
        /*00cc*/ 	.word	0xffffffff


	//   ....[21]....
        /*00d0*/ 	.word	0xffffffff


	//   ....[22]....
        /*00d4*/ 	.word	0xffffffff


	//   ....[23]....
        /*00d8*/ 	.word	0xffffffff


	//   ....[24]....
        /*00dc*/ 	.word	0xffffffff


	//   ....[25]....
        /*00e0*/ 	.word	0xffffffff


	//   ....[26]....
        /*00e4*/ 	.word	0xffffffff


	//   ....[27]....
        /*00e8*/ 	.word	0xffffffff


	//   ....[28]....
        /*00ec*/ 	.word	0xffffffff


	//   ....[29]....
        /*00f0*/ 	.word	0xffffffff


	//   ....[30]....
        /*00f4*/ 	.word	0xffffffff


	//   ....[31]....
        /*00f8*/ 	.word	0xffffffff


	//   ....[32]....
        /*00fc*/ 	.word	0xffffffff


	//   ....[33]....
        /*0100*/ 	.word	0xffffffff


	//   ....[34]....
        /*0104*/ 	.word	0xffffffff


	//   ....[35]....
        /*0108*/ 	.word	0xffffffff


	//   ....[36]....
        /*010c*/ 	.word	0xffffffff


	//   ....[37]....
        /*0110*/ 	.word	0xffffffff


	//   ....[38]....
        /*0114*/ 	.word	0xffffffff


	//   ....[39]....
        /*0118*/ 	.word	0xffffffff


	//   ....[40]....
        /*011c*/ 	.word	0xffffffff


	//   ....[41]....
        /*0120*/ 	.word	0xffffffff


	//   ....[42]....
        /*0124*/ 	.word	0xffffffff


	//   ....[43]....
        /*0128*/ 	.word	0xffffffff


	//   ....[44]....
        /*012c*/ 	.word	0xffffffff


	//   ....[45]....
        /*0130*/ 	.word	0xffffffff


	//   ....[46]....
        /*0134*/ 	.word	0xffffffff


	//   ....[47]....
        /*0138*/ 	.word	0xffffffff


	//   ....[48]....
        /*013c*/ 	.word	0xffffffff


	//   ....[49]....
        /*0140*/ 	.word	0xffffffff


	//   ....[50]....
        /*0144*/ 	.word	0xffffffff


	//   ....[51]....
        /*0148*/ 	.word	0xffffffff


	//   ....[52]....
        /*014c*/ 	.word	0xffffffff


	//   ....[53]....
        /*0150*/ 	.word	0xffffffff


	//   ....[54]....
        /*0154*/ 	.word	0xffffffff


	//   ....[55]....
        /*0158*/ 	.word	0xffffffff


	//   ....[56]....
        /*015c*/ 	.word	0xffffffff


	//   ....[57]....
        /*0160*/ 	.word	0xffffffff


	//   ....[58]....
        /*0164*/ 	.word	0xffffffff


	//   ....[59]....
        /*0168*/ 	.word	0xffffffff


	//----- nvinfo : EIATTR_COOP_GROUP_INSTR_OFFSETS
	.align		4
.L_91:
        /*016c*/ 	.byte	0x04, 0x28
        /*016e*/ 	.short	(.L_93 - .L_92)


	//   ....[0]....
.L_92:
        /*0170*/ 	.word	0x00000d30


	//   ....[1]....
        /*0174*/ 	.word	0x00000d40


	//   ....[2]....
        /*0178*/ 	.word	0x00000dd0


	//   ....[3]....
        /*017c*/ 	.word	0x00000e10


	//   ....[4]....
        /*0180*/ 	.word	0x00000e80


	//   ....[5]....
        /*0184*/ 	.word	0x00000ea0


	//   ....[6]....
        /*0188*/ 	.word	0x00000ef0


	//   ....[7]....
        /*018c*/ 	.word	0x00000f10


	//   ....[8]....
        /*0190*/ 	.word	0x00000f60


	//   ....[9]....
        /*0194*/ 	.word	0x00000f80


	//   ....[10]....
        /*0198*/ 	.word	0x00001280


	//   ....[11]....
        /*019c*/ 	.word	0x00001290


	//   ....[12]....
        /*01a0*/ 	.word	0x00001320


	//   ....[13]....
        /*01a4*/ 	.word	0x00001350


	//   ....[14]....
        /*01a8*/ 	.word	0x000013b0


	//   ....[15]....
        /*01ac*/ 	.word	0x000013e0


	//   ....[16]....
        /*01b0*/ 	.word	0x00001440


	//   ....[17]....
        /*01b4*/ 	.word	0x00001480


	//   ....[18]....
        /*01b8*/ 	.word	0x000014f0


	//   ....[19]....
        /*01bc*/ 	.word	0x00001530


	//   ....[20]....
        /*01c0*/ 	.word	0x00002960


	//   ....[21]....
        /*01c4*/ 	.word	0x00002970


	//   ....[22]....
        /*01c8*/ 	.word	0x00002a00


	//   ....[23]....
        /*01cc*/ 	.word	0x00002a30


	//   ....[24]....
        /*01d0*/ 	.word	0x00002aa0


	//   ....[25]....
        /*01d4*/ 	.word	0x00002ac0


	//   ....[26]....
        /*01d8*/ 	.word	0x00002b20


	//   ....[27]....
        /*01dc*/ 	.word	0x00002b30


	//   ....[28]....
        /*01e0*/ 	.word	0x00002b80


	//   ....[29]....
        /*01e4*/ 	.word	0x00002b90


	//   ....[30]....
        /*01e8*/ 	.word	0x00003a20


	//   ....[31]....
        /*01ec*/ 	.word	0x00003a30


	//   ....[32]....
        /*01f0*/ 	.word	0x00003ac0


	//   ....[33]....
        /*01f4*/ 	.word	0x00003b00


	//   ....[34]....
        /*01f8*/ 	.word	0x00003b80


	//   ....[35]....
        /*01fc*/ 	.word	0x00003bc0


	//   ....[36]....
        /*0200*/ 	.word	0x00003c20


	//   ....[37]....
        /*0204*/ 	.word	0x00003c50


	//   ....[38]....
        /*0208*/ 	.word	0x00003ca0


	//   ....[39]....
        /*020c*/ 	.word	0x00003cd0


	//   ....[40]....
        /*0210*/ 	.word	0x00003fb0


	//   ....[41]....
        /*0214*/ 	.word	0x00003fc0


	//   ....[42]....
        /*0218*/ 	.word	0x00004050


	//   ....[43]....
        /*021c*/ 	.word	0x00004080


	//   ....[44]....
        /*0220*/ 	.word	0x000040d0


	//   ....[45]....
        /*0224*/ 	.word	0x00004100


	//   ....[46]....
        /*0228*/ 	.word	0x00004170


	//   ....[47]....
        /*022c*/ 	.word	0x000041b0


	//   ....[48]....
        /*0230*/ 	.word	0x00004220


	//   ....[49]....
        /*0234*/ 	.word	0x00004250


	//   ....[50]....
        /*0238*/ 	.word	0x00005700


	//   ....[51]....
        /*023c*/ 	.word	0x00005710


	//   ....[52]....
        /*0240*/ 	.word	0x000057a0


	//   ....[53]....
        /*0244*/ 	.word	0x000057e0


	//   ....[54]....
        /*0248*/ 	.word	0x00005860


	//   ....[55]....
        /*024c*/ 	.word	0x000058a0


	//   ....[56]....
        /*0250*/ 	.word	0x00005900


	//   ....[57]....
        /*0254*/ 	.word	0x00005930


	//   ....[58]....
        /*0258*/ 	.word	0x00005980


	//   ....[59]....
        /*025c*/ 	.word	0x000059b0


	//----- nvinfo : EIATTR_VRC_CTA_INIT_COUNT
	.align		4
.L_93:
        /*0260*/ 	.byte	0x02, 0x4a
	.zero		1
	.zero		1


	//----- nvinfo : EIATTR_EXIT_INSTR_OFFSETS
	.align		4
        /*0264*/ 	.byte	0x04, 0x1c
        /*0266*/ 	.short	(.L_95 - .L_94)


	//   ....[0]....
.L_94:
        /*0268*/ 	.word	0x00000080


	//   ....[1]....
        /*026c*/ 	.word	0x000000c0


	//   ....[2]....
        /*0270*/ 	.word	0x00005c20


	//   ....[3]....
        /*0274*/ 	.word	0x00005ca0


	//----- nvinfo : EIATTR_MAX_THREADS
	.align		4
.L_95:
        /*0278*/ 	.byte	0x04, 0x05
        /*027a*/ 	.short	(.L_97 - .L_96)
.L_96:
        /*027c*/ 	.word	0x00000100
        /*0280*/ 	.word	0x00000001
        /*0284*/ 	.word	0x00000001


	//----- nvinfo : EIATTR_CRS_STACK_SIZE
	.align		4
.L_97:
        /*0288*/ 	.byte	0x04, 0x1e
        /*028a*/ 	.short	(.L_99 - .L_98)
.L_98:
        /*028c*/ 	.word	0x00000000


	//----- nvinfo : EIATTR_CBANK_PARAM_SIZE
	.align		4
.L_99:
        /*0290*/ 	.byte	0x03, 0x19
        /*0292*/ 	.short	0x0021


	//----- nvinfo : EIATTR_PARAM_CBANK
	.align		4
        /*0294*/ 	.byte	0x04, 0x0a
        /*0296*/ 	.short	(.L_101 - .L_100)
	.align		4
.L_100:
        /*0298*/ 	.word	index@(.nv.constant0._ZN3cub18CUB_300001_SM_10006detail6reduce28DeviceReduceSingleTileKernelINS2_10policy_hubIdyN4cuda3__47maximumIvEEE10Policy1000EPdSB_iS8_ddNS5_3std3__410__identityEEEvT0_T1_T2_T3_T4_T6_)
        /*029c*/ 	.short	0x0380
        /*029e*/ 	.short	0x0021


	//----- nvinfo : EIATTR_SW_WAR
	.align		4
.L_101:
        /*02a0*/ 	.byte	0x04, 0x36
        /*02a2*/ 	.short	(.L_103 - .L_102)
.L_102:
        /*02a4*/ 	.word	0x00000008
.L_103:


//--------------------- .nv.info._ZN3cub18CUB_300001_SM_10006detail6reduce18DeviceReduceKernelINS2_10policy_hubIdyN4cuda3__47maximumIvEEE10Policy1000EPdyS8_dNS5_3std3__410__identityEEEvT0_PT3_T1_NS0_13GridEvenShareISI_EET2_T4_ --------------------------
	.section	.nv.info._ZN3cub18CUB_300001_SM_10006detail6reduce18DeviceReduceKernelINS2_10policy_hubIdyN4cuda3__47maximumIvEEE10Policy1000EPdyS8_dNS5_3std3__410__identityEEEvT0_PT3_T1_NS0_13GridEvenShareISI_EET2_T4_,"",@"SHT_CUDA_INFO"
	.sectionflags	@""
	.align	4


	//----- nvinfo : EIATTR_CUDA_API_VERSION
	.align		4
        /*0000*/ 	.byte	0x04, 0x37
        /*0002*/ 	.short	(.L_105 - .L_104)
.L_104:
        /*0004*/ 	.word	0x00000082


	//----- nvinfo : EIATTR_KPARAM_INFO
	.align		4
.L_105:
        /*0008*/ 	.byte	0x04, 0x17
        /*000a*/ 	.short	(.L_107 - .L_106)
.L_106:
        /*000c*/ 	.word	0x00000000
        /*0010*/ 	.short	0x0005
        /*0012*/ 	.short	0x0061
        /*0014*/ 	.byte	0x00, 0xf0, 0x05, 0x00


	//----- nvinfo : EIATTR_KPARAM_INFO
	.align		4
.L_107:
        /*0018*/ 	.byte	0x04, 0x17
        /*001a*/ 	.short	(.L_109 - .L_108)
.L_108:
        /*001c*/ 	.word	0x00000000
        /*0020*/ 	.short	0x0004
        /*0022*/ 	.short	0x0060
        /*0024*/ 	.byte	0x00, 0xf0, 0x05, 0x00


	//----- nvinfo : EIATTR_KPARAM_INFO
	.align		4
.L_109:
        /*0028*/ 	.byte	0x04, 0x17
        /*002a*/ 	.short	(.L_111 - .L_110)
.L_110:
        /*002c*/ 	.word	0x00000000
        /*0030*/ 	.short	0x0003
        /*0032*/ 	.short	0x0018
        /*0034*/ 	.byte	0x00, 0xf0, 0x21, 0x01


	//----- nvinfo : EIATTR_KPARAM_INFO
	.align		4
.L_111:
        /*0038*/ 	.byte	0x04, 0x17
        /*003a*/ 	.short	(.L_113 - .L_112)
.L_112:
        /*003c*/ 	.word	0x00000000
        /*0040*/ 	.short	0x0002
        /*0042*/ 	.short	0x0010
        /*0044*/ 	.byte	0x00, 0xf0, 0x21, 0x00


	//----- nvinfo : EIATTR_KPARAM_INFO
	.align		4
.L_113:
        /*0048*/ 	.byte	0x04, 0x17
        /*004a*/ 	.short	(.L_115 - .L_114)
.L_114:
        /*004c*/ 	.word	0x00000000
        /*0050*/ 	.short	0x0001
        /*0052*/ 	.short	0x0008
        /*0054*/ 	.byte	0x00, 0xf5, 0x21, 0x00


	//----- nvinfo : EIATTR_KPARAM_INFO
	.align		4
.L_115:
        /*0058*/ 	.byte	0x04, 0x17
        /*005a*/ 	.short	(.L_117 - .L_116)
.L_116:
        /*005c*/ 	.word	0x00000000
        /*0060*/ 	.short	0x0000
        /*0062*/ 	.short	0x0000
        /*0064*/ 	.byte	0x00, 0xf5, 0x21, 0x00


	//----- nvinfo : EIATTR_SPARSE_MMA_MASK
	.align		4
.L_117:
        /*0068*/ 	.byte	0x03, 0x50
        /*006a*/ 	.short	0x0000


	//----- nvinfo : EIATTR_MAXREG_COUNT
	.align		4
        /*006c*/ 	.byte	0x03, 0x1b
        /*006e*/ 	.short	0x00ff


	//----- nvinfo : EIATTR_NUM_BARRIERS
	.align		4
        /*0070*/ 	.byte	0x02, 0x4c
        /*0072*/ 	.byte	0x01
	.zero		1


	//----- nvinfo : EIATTR_MERCURY_ISA_VERSION
	.align		4
        /*0074*/ 	.byte	0x03, 0x5f
        /*0076*/ 	.short	0x0101


	//----- nvinfo : EIATTR_COOP_GROUP_MASK_REGIDS
	.align		4
        /*0078*/ 	.byte	0x04, 0x29
        /*007a*/ 	.short	(.L_119 - .L_118)


	//   ....[0]....
.L_118:
        /*007c*/ 	.word	0xffffffff


	//   ....[1]....
        /*0080*/ 	.word	0xffffffff


	//   ....[2]....
        /*0084*/ 	.word	0xffffffff


	//   ....[3]....
        /*0088*/ 	.word	0xffffffff


	//   ....[4]....
        /*008c*/ 	.word	0xffffffff


	//   ....[5]....
        /*0090*/ 	.word	0xffffffff


	//   ....[6]....
        /*0094*/ 	.word	0xffffffff


	//   ....[7]....
        /*0098*/ 	.word	0xffffffff


	//   ....[8]....
        /*009c*/ 	.word	0xffffffff


	//   ....[9]....
        /*00a0*/ 	.word	0xffffffff


	//   ....[10]....
        /*00a4*/ 	.word	0xffffffff


	//   ....[11]....
        /*00a8*/ 	.word	0xffffffff


	//   ....[12]....
        /*00ac*/ 	.word	0xffffffff


	//   ....[13]....
        /*00b0*/ 	.word	0xffffffff


	//   ....[14]....
        /*00b4*/ 	.word	0xffffffff


	//   ....[15]....
        /*00b8*/ 	.word	0xffffffff


	//   ....[16]....
        /*00bc*/ 	.word	0xffffffff


	//   ....[17]....
        /*00c0*/ 	.word	0xffffffff


	//   ....[18]....
        /*00c4*/ 	.word	0xffffffff


	//   ....[19]....
        /*00c8*/ 	.word	0xffffffff


	//   ....[20]....
        /*00cc*/ 	.word	0xffffffff


	//   ....[21]....
        /*00d0*/ 	.word	0xffffffff


	//   ....[22]....
        /*00d4*/ 	.word	0xffffffff


	//   ....[23]....
        /*00d8*/ 	.word	0xffffffff


	//   ....[24]....
        /*00dc*/ 	.word	0xffffffff


	//   ....[25]....
        /*00e0*/ 	.word	0xffffffff


	//   ....[26]....
        /*00e4*/ 	.word	0xffffffff


	//   ....[27]....
        /*00e8*/ 	.word	0xffffffff


	//   ....[28]....
        /*00ec*/ 	.word	0xffffffff


	//   ....[29]....
        /*00f0*/ 	.word	0xffffffff


	//   ....[30]....
        /*00f4*/ 	.word	0xffffffff


	//   ....[31]....
        /*00f8*/ 	.word	0xffffffff


	//   ....[32]....
        /*00fc*/ 	.word	0xffffffff


	//   ....[33]....
        /*0100*/ 	.word	0xffffffff


	//   ....[34]....
        /*0104*/ 	.word	0xffffffff


	//   ....[35]....
        /*0108*/ 	.word	0xffffffff


	//   ....[36]....
        /*010c*/ 	.word	0xffffffff


	//   ....[37]....
        /*0110*/ 	.word	0xffffffff


	//   ....[38]....
        /*0114*/ 	.word	0xffffffff


	//   ....[39]....
        /*0118*/ 	.word	0xffffffff


	//   ....[40]....
        /*011c*/ 	.word	0xffffffff


	//   ....[41]....
        /*0120*/ 	.word	0xffffffff


	//   ....[42]....
        /*0124*/ 	.word	0xffffffff


	//   ....[43]....
        /*0128*/ 	.word	0xffffffff


	//   ....[44]....
        /*012c*/ 	.word	0xffffffff


	//   ....[45]....
        /*0130*/ 	.word	0xffffffff


	//   ....[46]....
        /*0134*/ 	.word	0xffffffff


	//   ....[47]....
        /*0138*/ 	.word	0xffffffff


	//   ....[48]....
        /*013c*/ 	.word	0xffffffff


	//   ....[49]....
        /*0140*/ 	.word	0xffffffff


	//   ....[50]....
        /*0144*/ 	.word	0xffffffff


	//   ....[51]....
        /*0148*/ 	.word	0xffffffff


	//   ....[52]....
        /*014c*/ 	.word	0xffffffff


	//   ....[53]....
        /*0150*/ 	.word	0xffffffff


	//   ....[54]....
        /*0154*/ 	.word	0xffffffff


	//   ....[55]....
        /*0158*/ 	.word	0xffffffff


	//   ....[56]....
        /*015c*/ 	.word	0xffffffff


	//   ....[57]....
        /*0160*/ 	.word	0xffffffff


	//   ....[58]....
        /*0164*/ 	.word	0xffffffff


	//   ....[59]....
        /*0168*/ 	.word	0xffffffff


	//----- nvinfo : EIATTR_COOP_GROUP_INSTR_OFFSETS
	.align		4
.L_119:
        /*016c*/ 	.byte	0x04, 0x28
        /*016e*/ 	.short	(.L_121 - .L_120)


	//   ....[0]....
.L_120:
        /*0170*/ 	.word	0x00000eb0


	//   ....[1]....
        /*0174*/ 	.word	0x00000ec0


	//   ....[2]....
        /*0178*/ 	.word	0x00000f50


	//   ....[3]....
        /*017c*/ 	.word	0x00000f80


	//   ....[4]....
        /*0180*/ 	.word	0x00000ff0


	//   ....[5]....
        /*0184*/ 	.word	0x00001010


	//   ....[6]....
        /*0188*/ 	.word	0x00001070


	//   ....[7]....
        /*018c*/ 	.word	0x00001080


	//   ....[8]....
        /*0190*/ 	.word	0x000010d0


	//   ....[9]....
        /*0194*/ 	.word	0x000010e0


	//   ....[10]....
        /*0198*/ 	.word	0x000013c0


	//   ....[11]....
        /*019c*/ 	.word	0x000013d0


	//   ....[12]....
        /*01a0*/ 	.word	0x00001460


	//   ....[13]....
        /*01a4*/ 	.word	0x00001480


	//   ....[14]....
        /*01a8*/ 	.word	0x000014e0


	//   ....[15]....
        /*01ac*/ 	.word	0x00001500


	//   ....[16]....
        /*01b0*/ 	.word	0x00001560


	//   ....[17]....
        /*01b4*/ 	.word	0x00001590


	//   ....[18]....
        /*01b8*/ 	.word	0x00001610


	//   ....[19]....
        /*01bc*/ 	.word	0x00001630


	//   ....[20]....
        /*01c0*/ 	.word	0x00002c70


	//   ....[21]....
        /*01c4*/ 	.word	0x00002c80


	//   ....[22]....
        /*01c8*/ 	.word	0x00002d20


	//   ....[23]....
        /*01cc*/ 	.word	0x00002d50


	//   ....[24]....
        /*01d0*/ 	.word	0x00002db0


	//   ....[25]....
        /*01d4*/ 	.word	0x00002de0


	//   ....[26]....
        /*01d8*/ 	.word	0x00002e30


	//   ....[27]....
        /*01dc*/ 	.word	0x00002e50


	//   ....[28]....
        /*01e0*/ 	.word	0x00002ea0


	//   ....[29]....
        /*01e4*/ 	.word	0x00002ec0


	//   ....[30]....
        /*01e8*/ 	.word	0x00003f90


	//   ....[31]....
        /*01ec*/ 	.word	0x00003fa0


	//   ....[32]....
        /*01f0*/ 	.word	0x00004030


	//   ....[33]....
        /*01f4*/ 	.word	0x00004060


	//   ....[34]....
        /*01f8*/ 	.word	0x000040d0


	//   ....[35]....
        /*01fc*/ 	.word	0x000040f0


	//   ....[36]....
        /*0200*/ 	.word	0x00004150


	//   ....[37]....
        /*0204*/ 	.word	0x00004160


	//   ....[38]....
        /*0208*/ 	.word	0x000041b0


	//   ....[39]....
        /*020c*/ 	.word	0x000041c0


	//   ....[40]....
        /*0210*/ 	.word	0x000044a0


	//   ....[41]....
        /*0214*/ 	.word	0x000044b0


	//   ....[42]....
        /*0218*/ 	.word	0x00004540


	//   ....[43]....
        /*021c*/ 	.word	0x00004560


	//   ....[44]....
        /*0220*/ 	.word	0x000045c0


	//   ....[45]....
        /*0224*/ 	.word	0x000045e0


	//   ....[46]....
        /*0228*/ 	.word	0x00004640


	//   ....[47]....
        /*022c*/ 	.word	0x00004680


	//   ....[48]....
        /*0230*/ 	.word	0x00004700


	//   ....[49]....
        /*0234*/ 	.word	0x00004720


	//   ....[50]....
        /*0238*/ 	.word	0x00005db0


	//   ....[51]....
        /*023c*/ 	.word	0x00005dc0


	//   ....[52]....
        /*0240*/ 	.word	0x00005e60


	//   ....[53]....
        /*0244*/ 	.word	0x00005e90


	//   ....[54]....
        /*0248*/ 	.word	0x00005ef0


	//   ....[55]....
        /*024c*/ 	.word	0x00005f20


	//   ....[56]....
        /*0250*/ 	.word	0x00005f70


	//   ....[57]....
        /*0254*/ 	.word	0x00005f90


	//   ....[58]....
        /*0258*/ 	.word	0x00005fe0


	//   ....[59]....
        /*025c*/ 	.word	0x00006000


	//----- nvinfo : EIATTR_VRC_CTA_INIT_COUNT
	.align		4
.L_121:
        /*0260*/ 	.byte	0x02, 0x4a
	.zero		1
	.zero		1


	//----- nvinfo : EIATTR_EXIT_INSTR_OFFSETS
	.align		4
        /*0264*/ 	.byte	0x04, 0x1c
        /*0266*/ 	.short	(.L_123 - .L_122)


	//   ....[0]....
.L_122:
        /*0268*/ 	.word	0x000062c0


	//   ....[1]....
        /*026c*/ 	.word	0x00006320


	//----- nvinfo : EIATTR_MAX_THREADS
	.align		4
.L_123:
        /*0270*/ 	.byte	0x04, 0x05
        /*0272*/ 	.short	(.L_125 - .L_124)
.L_124:
        /*0274*/ 	.word	0x00000100
        /*0278*/ 	.word	0x00000001
        /*027c*/ 	.word	0x00000001


	//----- nvinfo : EIATTR_CRS_STACK_SIZE
	.align		4
.L_125:
        /*0280*/ 	.byte	0x04, 0x1e
        /*0282*/ 	.short	(.L_127 - .L_126)
.L_126:
        /*0284*/ 	.word	0x00000000


	//----- nvinfo : EIATTR_CBANK_PARAM_SIZE
	.align		4
.L_127:
        /*0288*/ 	.byte	0x03, 0x19
        /*028a*/ 	.short	0x0062


	//----- nvinfo : EIATTR_PARAM_CBANK
	.align		4
        /*028c*/ 	.byte	0x04, 0x0a
        /*028e*/ 	.short	(.L_129 - .L_128)
	.align		4
.L_128:
        /*0290*/ 	.word	index@(.nv.constant0._ZN3cub18CUB_300001_SM_10006detail6reduce18DeviceReduceKernelINS2_10policy_hubIdyN4cuda3__47maximumIvEEE10Policy1000EPdyS8_dNS5_3std3__410__identityEEEvT0_PT3_T1_NS0_13GridEvenShareISI_EET2_T4_)
        /*0294*/ 	.short	0x0380
        /*0296*/ 	.short	0x0062


	//----- nvinfo : EIATTR_SW_WAR
	.align		4
.L_129:
        /*0298*/ 	.byte	0x04, 0x36
        /*029a*/ 	.short	(.L_131 - .L_130)
.L_130:
        /*029c*/ 	.word	0x00000008
.L_131:


//--------------------- .nv.info._ZN3cub18CUB_300001_SM_10006detail6reduce28DeviceReduceSingleTileKernelINS2_10policy_hubIdyN4cuda3__47maximumIvEEE10Policy1000EPdSB_yS8_ddNS5_3std3__410__identityEEEvT0_T1_T2_T3_T4_T6_ --------------------------
	.section	.nv.info._ZN3cub18CUB_300001_SM_10006detail6reduce28DeviceReduceSingleTileKernelINS2_10policy_hubIdyN4cuda3__47maximumIvEEE10Policy1000EPdSB_yS8_ddNS5_3std3__410__identityEEEvT0_T1_T2_T3_T4_T6_,"",@"SHT_CUDA_INFO"
	.sectionflags	@""
	.align	4


	//----- nvinfo : EIATTR_CUDA_API_VERSION
	.align		4
        /*0000*/ 	.byte	0x04, 0x37
        /*0002*/ 	.short	(.L_133 - .L_132)
.L_132:
        /*0004*/ 	.word	0x00000082


	//----- nvinfo : EIATTR_KPARAM_INFO
	.align		4
.L_133:
        /*0008*/ 	.byte	0x04, 0x17
        /*000a*/ 	.short	(.L_135 - .L_134)
.L_134:
        /*000c*/ 	.word	0x00000000
        /*0010*/ 	.short	0x0005
        /*0012*/ 	.short	0x0028
        /*0014*/ 	.byte	0x00, 0xf0, 0x05, 0x00


	//----- nvinfo : EIATTR_KPARAM_INFO
	.align		4
.L_135:
        /*0018*/ 	.byte	0x04, 0x17
        /*001a*/ 	.short	(.L_137 - .L_136)
.L_136:
        /*001c*/ 	.word	0x00000000
        /*0020*/ 	.short	0x0004
        /*0022*/ 	.short	0x0020
        /*0024*/ 	.byte	0x00, 0xf0, 0x21, 0x00


	//----- nvinfo : EIATTR_KPARAM_INFO
	.align		4
.L_137:
        /*0028*/ 	.byte	0x04, 0x17
        /*002a*/ 	.short	(.L_139 - .L_138)
.L_138:
        /*002c*/ 	.word	0x00000000
        /*0030*/ 	.short	0x0003
        /*0032*/ 	.short	0x0018
        /*0034*/ 	.byte	0x00, 0xf0, 0x05, 0x00


	//----- nvinfo : EIATTR_KPARAM_INFO
	.align		4
.L_139:
        /*0038*/ 	.byte	0x04, 0x17
        /*003a*/ 	.short	(.L_141 - .L_140)
.L_140:
        /*003c*/ 	.word	0x00000000
        /*0040*/ 	.short	0x0002
        /*0042*/ 	.short	0x0010
        /*0044*/ 	.byte	0x00, 0xf0, 0x21, 0x00


	//----- nvinfo : EIATTR_KPARAM_INFO
	.align		4
.L_141:
        /*0048*/ 	.byte	0x04, 0x17
        /*004a*/ 	.short	(.L_143 - .L_142)
.L_142:
        /*004c*/ 	.word	0x00000000
        /*0050*/ 	.short	0x0001
        /*0052*/ 	.short	0x0008
        /*0054*/ 	.byte	0x00, 0xf5, 0x21, 0x00


	//----- nvinfo : EIATTR_KPARAM_INFO
	.align		4
.L_143:
        /*0058*/ 	.byte	0x04, 0x17
        /*005a*/ 	.short	(.L_145 - .L_144)
.L_144:
        /*005c*/ 	.word	0x00000000
        /*0060*/ 	.short	0x0000
        /*0062*/ 	.short	0x0000
        /*0064*/ 	.byte	0x00, 0xf5, 0x21, 0x00


	//----- nvinfo : EIATTR_SPARSE_MMA_MASK
	.align		4
.L_145:
        /*0068*/ 	.byte	0x03, 0x50
        /*006a*/ 	.short	0x0000


	//----- nvinfo : EIATTR_MAXREG_COUNT
	.align		4
        /*006c*/ 	.byte	0x03, 0x1b
        /*006e*/ 	.short	0x00ff


	//----- nvinfo : EIATTR_NUM_BARRIERS
	.align		4
        /*0070*/ 	.byte	0x02, 0x4c
        /*0072*/ 	.byte	0x01
	.zero		1


	//----- nvinfo : EIATTR_MERCURY_ISA_VERSION
	.align		4
        /*0074*/ 	.byte	0x03, 0x5f
        /*0076*/ 	.short	0x0101


	//----- nvinfo : EIATTR_COOP_GROUP_MASK_REGIDS
	.align		4
        /*0078*/ 	.byte	0x04, 0x29
        /*007a*/ 	.short	(.L_147 - .L_146)


	//   ....[0]....
.L_146:
        /*007c*/ 	.word	0xffffffff


	//   ....[1]....
        /*0080*/ 	.word	0xffffffff


	//   ....[2]....
        /*0084*/ 	.word	0xffffffff


	//   ....[3]....
        /*0088*/ 	.word	0xffffffff


	//   ....[4]....
        /*008c*/ 	.word	0xffffffff


	//   ....[5]....
        /*0090*/ 	.word	0xffffffff


	//   ....[6]....
        /*0094*/ 	.word	0xffffffff


	//   ....[7]....
        /*0098*/ 	.word	0xffffffff


	//   ....[8]....
        /*009c*/ 	.word	0xffffffff


	//   ....[9]....
        /*00a0*/ 	.word	0xffffffff


	//   ....[10]....
        /*00a4*/ 	.word	0xffffffff


	//   ....[11]....
        /*00a8*/ 	.word	0xffffffff


	//   ....[12]....
        /*00ac*/ 	.word	0xffffffff


	//   ....[13]....
        /*00b0*/ 	.word	0xffffffff


	//   ....[14]....
        /*00b4*/ 	.word	0xffffffff


	//   ....[15]....
        /*00b8*/ 	.word	0xffffffff


	//   ....[16]....
        /*00bc*/ 	.word	0xffffffff


	//   ....[17]....
        /*00c0*/ 	.word	0xffffffff


	//   ....[18]....
        /*00c4*/ 	.word	0xffffffff


	//   ....[19]....
        /*00c8*/ 	.word	0xffffffff


	//   ....[20]....
        /*00cc*/ 	.word	0xffffffff


	//   ....[21]....
        /*00d0*/ 	.word	0xffffffff


	//   ....[22]....
        /*00d4*/ 	.word	0xffffffff


	//   ....[23]....
        /*00d8*/ 	.word	0xffffffff


	//   ....[24]....
        /*00dc*/ 	.word	0xffffffff


	//   ....[25]....
        /*00e0*/ 	.word	0xffffffff


	//   ....[26]....
        /*00e4*/ 	.word	0xffffffff


	//   ....[27]....
        /*00e8*/ 	.word	0xffffffff


	//   ....[28]....
        /*00ec*/ 	.word	0xffffffff


	//   ....[29]....
        /*00f0*/ 	.word	0xffffffff


	//   ....[30]....
        /*00f4*/ 	.word	0xffffffff


	//   ....[31]....
        /*00f8*/ 	.word	0xffffffff


	//   ....[32]....
        /*00fc*/ 	.word	0xffffffff


	//   ....[33]....
        /*0100*/ 	.word	0xffffffff


	//   ....[34]....
        /*0104*/ 	.word	0xffffffff


	//   ....[35]....
        /*0108*/ 	.word	0xffffffff


	//   ....[36]....
        /*010c*/ 	.word	0xffffffff


	//   ....[37]....
        /*0110*/ 	.word	0xffffffff


	//   ....[38]....
        /*0114*/ 	.word	0xffffffff


	//   ....[39]....
        /*0118*/ 	.word	0xffffffff


	//   ....[40]....
        /*011c*/ 	.word	0xffffffff


	//   ....[41]....
        /*0120*/ 	.word	0xffffffff


	//   ....[42]....
        /*0124*/ 	.word	0xffffffff


	//   ....[43]....
        /*0128*/ 	.word	0xffffffff


	//   ....[44]....
        /*012c*/ 	.word	0xffffffff


	//   ....[45]....
        /*0130*/ 	.word	0xffffffff


	//   ....[46]....
        /*0134*/ 	.word	0xffffffff


	//   ....[47]....
        /*0138*/ 	.word	0xffffffff


	//   ....[48]....
        /*013c*/ 	.word	0xffffffff


	//   ....[49]....
        /*0140*/ 	.word	0xffffffff


	//   ....[50]....
        /*0144*/ 	.word	0xffffffff


	//   ....[51]....
        /*0148*/ 	.word	0xffffffff


	//   ....[52]....
        /*014c*/ 	.word	0xffffffff


	//   ....[53]....
        /*0150*/ 	.word	0xffffffff


	//   ....[54]....
        /*0154*/ 	.word	0xffffffff


	//   ....[55]....
        /*0158*/ 	.word	0xffffffff


	//   ....[56]....
        /*015c*/ 	.word	0xffffffff


	//   ....[57]....
        /*0160*/ 	.word	0xffffffff


	//   ....[58]....
        /*0164*/ 	.word	0xffffffff


	//   ....[59]....
        /*0168*/ 	.word	0xffffffff


	//----- nvinfo : EIATTR_COOP_GROUP_INSTR_OFFSETS
	.align		4
.L_147:
        /*016c*/ 	.byte	0x04, 0x28
        /*016e*/ 	.short	(.L_149 - .L_148)


	//   ....[0]....
.L_148:
        /*0170*/ 	.word	0x00000d70


	//   ....[1]....
        /*0174*/ 	.word	0x00000d80


	//   ....[2]....
        /*0178*/ 	.word	0x00000e10


	//   ....[3]....
        /*017c*/ 	.word	0x00000e50


	//   ....[4]....
        /*0180*/ 	.word	0x00000ed0


	//   ....[5]....
        /*0184*/ 	.word	0x00000f10


	//   ....[6]....
        /*0188*/ 	.word	0x00000f70


	//   ....[7]....
        /*018c*/ 	.word	0x00000fa0


	//   ....[8]....
        /*0190*/ 	.word	0x00000fe0


	//   ....[9]....
        /*0194*/ 	.word	0x00001010


	//   ....[10]....
        /*0198*/ 	.word	0x00001300


	//   ....[11]....
        /*019c*/ 	.word	0x00001310


	//   ....[12]....
        /*01a0*/ 	.word	0x000013a0


	//   ....[13]....
        /*01a4*/ 	.word	0x000013d0


	//   ....[14]....
        /*01a8*/ 	.word	0x00001420


	//   ....[15]....
        /*01ac*/ 	.word	0x00001450


	//   ....[16]....
        /*01b0*/ 	.word	0x000014c0


	//   ....[17]....
        /*01b4*/ 	.word	0x00001500


	//   ....[18]....
        /*01b8*/ 	.word	0x00001570


	//   ....[19]....
        /*01bc*/ 	.word	0x000015a0


	//   ....[20]....
        /*01c0*/ 	.word	0x00002a40


	//   ....[21]....
        /*01c4*/ 	.word	0x00002a50


	//   ....[22]....
        /*01c8*/ 	.word	0x00002ae0


	//   ....[23]....
        /*01cc*/ 	.word	0x00002b10


	//   ....[24]....
        /*01d0*/ 	.word	0x00002b80


	//   ....[25]....
        /*01d4*/ 	.word	0x00002ba0


	//   ....[26]....
        /*01d8*/ 	.word	0x00002c00


	//   ....[27]....
        /*01dc*/ 	.word	0x00002c10


	//   ....[28]....
        /*01e0*/ 	.word	0x00002c50


	//   ....[29]....
        /*01e4*/ 	.word	0x00002c60


	//   ....[30]....
        /*01e8*/ 	.word	0x00003b40


	//   ....[31]....
        /*01ec*/ 	.word	0x00003b50


	//   ....[32]....
        /*01f0*/ 	.word	0x00003be0


	//   ....[33]....
        /*01f4*/ 	.word	0x00003c20


	//   ....[34]....
        /*01f8*/ 	.word	0x00003ca0


	//   ....[35]....
        /*01fc*/ 	.word	0x00003ce0


	//   ....[36]....
        /*0200*/ 	.word	0x00003d40


	//   ....[37]....
        /*0204*/ 	.word	0x00003d70


	//   ....[38]....
        /*0208*/ 	.word	0x00003db0


	//   ....[39]....
        /*020c*/ 	.word	0x00003de0


	//   ....[40]....
        /*0210*/ 	.word	0x000040f0


	//   ....[41]....
        /*0214*/ 	.word	0x00004100


	//   ....[42]....
        /*0218*/ 	.word	0x00004190


	//   ....[43]....
        /*021c*/ 	.word	0x000041c0


	//   ....[44]....
        /*0220*/ 	.word	0x00004210


	//   ....[45]....
        /*0224*/ 	.word	0x00004240


	//   ....[46]....
        /*0228*/ 	.word	0x000042b0


	//   ....[47]....
        /*022c*/ 	.word	0x000042f0


	//   ....[48]....
        /*0230*/ 	.word	0x00004360


	//   ....[49]....
        /*0234*/ 	.word	0x00004390


	//   ....[50]....
        /*0238*/ 	.word	0x000058a0


	//   ....[51]....
        /*023c*/ 	.word	0x000058b0


	//   ....[52]....
        /*0240*/ 	.word	0x00005940


	//   ....[53]....
        /*0244*/ 	.word	0x00005980


	//   ....[54]....
        /*0248*/ 	.word	0x00005a00


	//   ....[55]....
        /*024c*/ 	.word	0x00005a40


	//   ....[56]....
        /*0250*/ 	.word	0x00005aa0


	//   ....[57]....
        /*0254*/ 	.word	0x00005ad0


	//   ....[58]....
        /*0258*/ 	.word	0x00005b10


	//   ....[59]....
        /*025c*/ 	.word	0x00005b40


	//----- nvinfo : EIATTR_VRC_CTA_INIT_COUNT
	.align		4
.L_149:
        /*0260*/ 	.byte	0x02, 0x4a
	.zero		1
	.zero		1


	//----- nvinfo : EIATTR_EXIT_INSTR_OFFSETS
	.align		4
        /*0264*/ 	.byte	0x04, 0x1c
        /*0266*/ 	.short	(.L_151 - .L_150)


	//   ....[0]....
.L_150:
        /*0268*/ 	.word	0x000000a0


	//   ....[1]....
        /*026c*/ 	.word	0x000000e0


	//   ....[2]....
        /*0270*/ 	.word	0x00005de0


	//   ....[3]....
        /*0274*/ 	.word	0x00005e60


	//----- nvinfo : EIATTR_MAX_THREADS
	.align		4
.L_151:
        /*0278*/ 	.byte	0x04, 0x05
        /*027a*/ 	.short	(.L_153 - .L_152)
.L_152:
        /*027c*/ 	.word	0x00000100
        /*0280*/ 	.word	0x00000001
        /*0284*/ 	.word	0x00000001


	//----- nvinfo : EIATTR_CRS_STACK_SIZE
	.align		4
.L_153:
        /*0288*/ 	.byte	0x04, 0x1e
        /*028a*/ 	.short	(.L_155 - .L_154)
.L_154:
        /*028c*/ 	.word	0x00000000


	//----- nvinfo : EIATTR_CBANK_PARAM_SIZE
	.align		4
.L_155:
        /*0290*/ 	.byte	0x03, 0x19
        /*0292*/ 	.short	0x0029


	//----- nvinfo : EIATTR_PARAM_CBANK
	.align		4
        /*0294*/ 	.byte	0x04, 0x0a
        /*0296*/ 	.short	(.L_157 - .L_156)
	.align		4
.L_156:
        /*0298*/ 	.word	index@(.nv.constant0._ZN3cub18CUB_300001_SM_10006detail6reduce28DeviceReduceSingleTileKernelINS2_10policy_hubIdyN4cuda3__47maximumIvEEE10Policy1000EPdSB_yS8_ddNS5_3std3__410__identityEEEvT0_T1_T2_T3_T4_T6_)
        /*029c*/ 	.short	0x0380
        /*029e*/ 	.short	0x0029


	//----- nvinfo : EIATTR_SW_WAR
	.align		4
.L_157:
        /*02a0*/ 	.byte	0x04, 0x36
        /*02a2*/ 	.short	(.L_159 - .L_158)
.L_158:
        /*02a4*/ 	.word	0x00000008
.L_159:


//--------------------- .nv.info._ZN3cub18CUB_300001_SM_10006detail11EmptyKernelIvEEvv --------------------------
	.section	.nv.info._ZN3cub18CUB_300001_SM_10006detail11EmptyKernelIvEEvv,"",@"SHT_CUDA_INFO"
	.sectionflags	@""
	.align	4


	//----- nvinfo : EIATTR_CUDA_API_VERSION
	.align		4
        /*0000*/ 	.byte	0x04, 0x37
        /*0002*/ 	.short	(.L_161 - .L_160)
.L_160:
        /*0004*/ 	.word	0x00000082


	//----- nvinfo : EIATTR_SPARSE_MMA_MASK
	.align		4
.L_161:
        /*0008*/ 	.byte	0x03, 0x50
        /*000a*/ 	.short	0x0000


	//----- nvinfo : EIATTR_MAXREG_COUNT
	.align		4
        /*000c*/ 	.byte	0x03, 0x1b
        /*000e*/ 	.short	0x00ff


	//----- nvinfo : EIATTR_MERCURY_ISA_VERSION
	.align		4
        /*0010*/ 	.byte	0x03, 0x5f
        /*0012*/ 	.short	0x0101


	//----- nvinfo : EIATTR_VRC_CTA_INIT_COUNT
	.align		4
        /*0014*/ 	.byte	0x02, 0x4a
	.zero		1
	.zero		1


	//----- nvinfo : EIATTR_EXIT_INSTR_OFFSETS
	.align		4
        /*0018*/ 	.byte	0x04, 0x1c
        /*001a*/ 	.short	(.L_163 - .L_162)


	//   ....[0]....
.L_162:
        /*001c*/ 	.word	0x00000010


	//----- nvinfo : EIATTR_SW_WAR
	.align		4
.L_163:
        /*0020*/ 	.byte	0x04, 0x36
        /*0022*/ 	.short	(.L_165 - .L_164)
.L_164:
        /*0024*/ 	.word	0x00000008
.L_165:


//--------------------- .nv.info._Z23count_matrix_differencePdS_S_j --------------------------
	.section	.nv.info._Z23count_matrix_differencePdS_S_j,"",@"SHT_CUDA_INFO"
	.sectionflags	@""
	.align	4


	//----- nvinfo : EIATTR_CUDA_API_VERSION
	.align		4
        /*0000*/ 	.byte	0x04, 0x37
        /*0002*/ 	.short	(.L_167 - .L_166)
.L_166:
        /*0004*/ 	.word	0x00000082


	//----- nvinfo : EIATTR_KPARAM_INFO
	.align		4
.L_167:
        /*0008*/ 	.byte	0x04, 0x17
        /*000a*/ 	.short	(.L_169 - .L_168)
.L_168:
        /*000c*/ 	.word	0x00000000
        /*0010*/ 	.short	0x0003
        /*0012*/ 	.short	0x0018
        /*0014*/ 	.byte	0x00, 0xf0, 0x11, 0x00


	//----- nvinfo : EIATTR_KPARAM_INFO
	.align		4
.L_169:
        /*0018*/ 	.byte	0x04, 0x17
        /*001a*/ 	.short	(.L_171 - .L_170)
.L_170:
        /*001c*/ 	.word	0x00000000
        /*0020*/ 	.short	0x0002
        /*0022*/ 	.short	0x0010
        /*0024*/ 	.byte	0x00, 0xf5, 0x21, 0x00


	//----- nvinfo : EIATTR_KPARAM_INFO
	.align		4
.L_171:
        /*0028*/ 	.byte	0x04, 0x17
        /*002a*/ 	.short	(.L_173 - .L_172)
.L_172:
        /*002c*/ 	.word	0x00000000
        /*0030*/ 	.short	0x0001
        /*0032*/ 	.short	0x0008
        /*0034*/ 	.byte	0x00, 0xf5, 0x21, 0x00


	//----- nvinfo : EIATTR_KPARAM_INFO
	.align		4
.L_173:
        /*0038*/ 	.byte	0x04, 0x17
        /*003a*/ 	.short	(.L_175 - .L_174)
.L_174:
        /*003c*/ 	.word	0x00000000
        /*0040*/ 	.short	0x0000
        /*0042*/ 	.short	0x0000
        /*0044*/ 	.byte	0x00, 0xf5, 0x21, 0x00


	//----- nvinfo : EIATTR_SPARSE_MMA_MASK
	.align		4
.L_175:
        /*0048*/ 	.byte	0x03, 0x50
        /*004a*/ 	.short	0x0000


	//----- nvinfo : EIATTR_MAXREG_COUNT
	.align		4
        /*004c*/ 	.byte	0x03, 0x1b
        /*004e*/ 	.short	0x00ff


	//----- nvinfo : EIATTR_MERCURY_ISA_VERSION
	.align		4
        /*0050*/ 	.byte	0x03, 0x5f
        /*0052*/ 	.short	0x0101


	//----- nvinfo : EIATTR_VRC_CTA_INIT_COUNT
	.align		4
        /*0054*/ 	.byte	0x02, 0x4a
	.zero		1
	.zero		1


	//----- nvinfo : EIATTR_EXIT_INSTR_OFFSETS
	.align		4
        /*0058*/ 	.byte	0x04, 0x1c
        /*005a*/ 	.short	(.L_177 - .L_176)


	//   ....[0]....
.L_176:
        /*005c*/ 	.word	0x000000f0


	//   ....[1]....
        /*0060*/ 	.word	0x000001d0


	//----- nvinfo : EIATTR_CBANK_PARAM_SIZE
	.align		4
.L_177:
        /*0064*/ 	.byte	0x03, 0x19
        /*0066*/ 	.short	0x001c


	//----- nvinfo : EIATTR_PARAM_CBANK
	.align		4
        /*0068*/ 	.byte	0x04, 0x0a
        /*006a*/ 	.short	(.L_179 - .L_178)
	.align		4
.L_178:
        /*006c*/ 	.word	index@(.nv.constant0._Z23count_matrix_differencePdS_S_j)
        /*0070*/ 	.short	0x0380
        /*0072*/ 	.short	0x001c


	//----- nvinfo : EIATTR_SW_WAR
	.align		4
.L_179:
        /*0074*/ 	.byte	0x04, 0x36
        /*0076*/ 	.short	(.L_181 - .L_180)
.L_180:
        /*0078*/ 	.word	0x00000008
.L_181:


//--------------------- .nv.info._Z16calculate_matrixPdS_j --------------------------
	.section	.nv.info._Z16calculate_matrixPdS_j,"",@"SHT_CUDA_INFO"
	.sectionflags	@""
	.align	4


	//----- nvinfo : EIATTR_CUDA_API_VERSION
	.align		4
        /*0000*/ 	.byte	0x04, 0x37
        /*0002*/ 	.short	(.L_183 - .L_182)
.L_182:
        /*0004*/ 	.word	0x00000082


	//----- nvinfo : EIATTR_KPARAM_INFO
	.align		4
.L_183:
        /*0008*/ 	.byte	0x04, 0x17
        /*000a*/ 	.short	(.L_185 - .L_184)
.L_184:
        /*000c*/ 	.word	0x00000000
        /*0010*/ 	.short	0x0002
        /*0012*/ 	.short	0x0010
        /*0014*/ 	.byte	0x00, 0xf0, 0x11, 0x00


	//----- nvinfo : EIATTR_KPARAM_INFO
	.align		4
.L_185:
        /*0018*/ 	.byte	0x04, 0x17
        /*001a*/ 	.short	(.L_187 - .L_186)
.L_186:
        /*001c*/ 	.word	0x00000000
        /*0020*/ 	.short	0x0001
        /*0022*/ 	.short	0x0008
        /*0024*/ 	.byte	0x00, 0xf5, 0x21, 0x00


	//----- nvinfo : EIATTR_KPARAM_INFO
	.align		4
.L_187:
        /*0028*/ 	.byte	0x04, 0x17
        /*002a*/ 	.short	(.L_189 - .L_188)
.L_188:
        /*002c*/ 	.word	0x00000000
        /*0030*/ 	.short	0x0000
        /*0032*/ 	.short	0x0000
        /*0034*/ 	.byte	0x00, 0xf5, 0x21, 0x00


	//----- nvinfo : EIATTR_SPARSE_MMA_MASK
	.align		4
.L_189:
        /*0038*/ 	.byte	0x03, 0x50
        /*003a*/ 	.short	0x0000


	//----- nvinfo : EIATTR_MAXREG_COUNT
	.align		4
        /*003c*/ 	.byte	0x03, 0x1b
        /*003e*/ 	.short	0x00ff


	//----- nvinfo : EIATTR_MERCURY_ISA_VERSION
	.align		4
        /*0040*/ 	.byte	0x03, 0x5f
        /*0042*/ 	.short	0x0101


	//----- nvinfo : EIATTR_VRC_CTA_INIT_COUNT
	.align		4
        /*0044*/ 	.byte	0x02, 0x4a
	.zero		1
	.zero		1


	//----- nvinfo : EIATTR_EXIT_INSTR_OFFSETS
	.align		4
        /*0048*/ 	.byte	0x04, 0x1c
        /*004a*/ 	.short	(.L_191 - .L_190)


	//   ....[0]....
.L_190:
        /*004c*/ 	.word	0x000000f0


	//   ....[1]....
        /*0050*/ 	.word	0x00000270


	//----- nvinfo : EIATTR_CBANK_PARAM_SIZE
	.align		4
.L_191:
        /*0054*/ 	.byte	0x03, 0x19
        /*0056*/ 	.short	0x0014


	//----- nvinfo : EIATTR_PARAM_CBANK
	.align		4
        /*0058*/ 	.byte	0x04, 0x0a
        /*005a*/ 	.short	(.L_193 - .L_192)
	.align		4
.L_192:
        /*005c*/ 	.word	index@(.nv.constant0._Z16calculate_matrixPdS_j)
        /*0060*/ 	.short	0x0380
        /*0062*/ 	.short	0x0014


	//----- nvinfo : EIATTR_SW_WAR
	.align		4
.L_193:
        /*0064*/ 	.byte	0x04, 0x36
        /*0066*/ 	.short	(.L_195 - .L_194)
.L_194:
        /*0068*/ 	.word	0x00000008
.L_195:


//--------------------- .nv.callgraph             --------------------------
	.section	.nv.callgraph,"",@"SHT_CUDA_CALLGRAPH"
	.align	4
	.sectionentsize	8
	.align		4
        /*0000*/ 	.word	0x00000000
	.align		4
        /*0004*/ 	.word	0xffffffff
	.align		4
        /*0008*/ 	.word	0x00000000
	.align		4
        /*000c*/ 	.word	0xfffffffe
	.align		4
        /*0010*/ 	.word	0x00000000
	.align		4
        /*0014*/ 	.word	0xfffffffd
	.align		4
        /*0018*/ 	.word	0x00000000
	.align		4
        /*001c*/ 	.word	0xfffffffc


//--------------------- .nv.constant4             --------------------------
	.section	.nv.constant4,"a",@progbits
	.align	8
	.align		8
.nv.constant4:
        /*0000*/ 	.dword	_ZN34_INTERNAL_b3ff3369_4_k_cu_06d60ccf4cuda3std3__45__cpo5beginE
	.align		8
        /*0008*/ 	.dword	_ZN34_INTERNAL_b3ff3369_4_k_cu_06d60ccf4cuda3std3__45__cpo3endE
	.align		8
        /*0010*/ 	.dword	_ZN34_INTERNAL_b3ff3369_4_k_cu_06d60ccf4cuda3std3__45__cpo6cbeginE
	.align		8
        /*0018*/ 	.dword	_ZN34_INTERNAL_b3ff3369_4_k_cu_06d60ccf4cuda3std3__45__cpo4cendE
	.align		8
        /*0020*/ 	.dword	_ZN34_INTERNAL_b3ff3369_4_k_cu_06d60ccf4cuda3std3__45__cpo6rbeginE
	.align		8
        /*0028*/ 	.dword	_ZN34_INTERNAL_b3ff3369_4_k_cu_06d60ccf4cuda3std3__45__cpo4rendE
	.align		8
        /*0030*/ 	.dword	_ZN34_INTERNAL_b3ff3369_4_k_cu_06d60ccf4cuda3std3__45__cpo7crbeginE
	.align		8
        /*0038*/ 	.dword	_ZN34_INTERNAL_b3ff3369_4_k_cu_06d60ccf4cuda3std3__45__cpo5crendE
	.align		8
        /*0040*/ 	.dword	_ZN34_INTERNAL_b3ff3369_4_k_cu_06d60ccf4cuda3std3__436_GLOBAL__N__b3ff3369_4_k_cu_06d60ccf6ignoreE
	.align		8
        /*0048*/ 	.dword	_ZN34_INTERNAL_b3ff3369_4_k_cu_06d60ccf4cuda3std3__419piecewise_constructE
	.align		8
        /*0050*/ 	.dword	_ZN34_INTERNAL_b3ff3369_4_k_cu_06d60ccf4cuda3std3__48in_placeE
	.align		8
        /*0058*/ 	.dword	_ZN34_INTERNAL_b3ff3369_4_k_cu_06d60ccf4cuda3std3__420unreachable_sentinelE
	.align		8
        /*0060*/ 	.dword	_ZN34_INTERNAL_b3ff3369_4_k_cu_06d60ccf4cuda3std3__47nulloptE
	.align		8
        /*0068*/ 	.dword	_ZN34_INTERNAL_b3ff3369_4_k_cu_06d60ccf4cuda3std3__48unexpectE
	.align		8
        /*0070*/ 	.dword	_ZN34_INTERNAL_b3ff3369_4_k_cu_06d60ccf4cuda3std6ranges3__45__cpo4swapE
	.align		8
        /*0078*/ 	.dword	_ZN34_INTERNAL_b3ff3369_4_k_cu_06d60ccf4cuda3std6ranges3__45__cpo9iter_moveE
	.align		8
        /*0080*/ 	.dword	_ZN34_INTERNAL_b3ff3369_4_k_cu_06d60ccf4cuda3std6ranges3__45__cpo5beginE
	.align		8
        /*0088*/ 	.dword	_ZN34_INTERNAL_b3ff3369_4_k_cu_06d60ccf4cuda3std6ranges3__45__cpo3endE
	.align		8
        /*0090*/ 	.dword	_ZN34_INTERNAL_b3ff3369_4_k_cu_06d60ccf4cuda3std6ranges3__45__cpo6cbeginE
	.align		8
        /*0098*/ 	.dword	_ZN34_INTERNAL_b3ff3369_4_k_cu_06d60ccf4cuda3std6ranges3__45__cpo4cendE
	.align		8
        /*00a0*/ 	.dword	_ZN34_INTERNAL_b3ff3369_4_k_cu_06d60ccf4cuda3std6ranges3__45__cpo7advanceE
	.align		8
        /*00a8*/ 	.dword	_ZN34_INTERNAL_b3ff3369_4_k_cu_06d60ccf4cuda3std6ranges3__45__cpo9iter_swapE
	.align		8
        /*00b0*/ 	.dword	_ZN34_INTERNAL_b3ff3369_4_k_cu_06d60ccf4cuda3std6ranges3__45__cpo4nextE
	.align		8
        /*00b8*/ 	.dword	_ZN34_INTERNAL_b3ff3369_4_k_cu_06d60ccf4cuda3std6ranges3__45__cpo4prevE
	.align		8
        /*00c0*/ 	.dword	_ZN34_INTERNAL_b3ff3369_4_k_cu_06d60ccf4cuda3std6ranges3__45__cpo4dataE
	.align		8
        /*00c8*/ 	.dword	_ZN34_INTERNAL_b3ff3369_4_k_cu_06d60ccf4cuda3std6ranges3__45__cpo5cdataE
	.align		8
        /*00d0*/ 	.dword	_ZN34_INTERNAL_b3ff3369_4_k_cu_06d60ccf4cuda3std6ranges3__45__cpo4sizeE
	.align		8
        /*00d8*/ 	.dword	_ZN34_INTERNAL_b3ff3369_4_k_cu_06d60ccf4cuda3std6ranges3__45__cpo5ssizeE
	.align		8
        /*00e0*/ 	.dword	_ZN34_INTERNAL_b3ff3369_4_k_cu_06d60ccf4cuda3std6ranges3__45__cpo8distanceE
	.align		8
        /*00e8*/ 	.dword	_ZN34_INTERNAL_b3ff3369_4_k_cu_06d60ccf6thrust24THRUST_300001_SM_1000_NS6system6detail10sequential3seqE
	.align		8
        /*00f0*/ 	.dword	_ZN34_INTERNAL_b3ff3369_4_k_cu_06d60ccf6thrust24THRUST_300001_SM_1000_NS12placeholders2_1E
	.align		8
        /*00f8*/ 	.dword	_ZN34_INTERNAL_b3ff3369_4_k_cu_06d60ccf6thrust24THRUST_300001_SM_1000_NS12placeholders2_2E
	.align		8
        /*0100*/ 	.dword	_ZN34_INTERNAL_b3ff3369_4_k_cu_06d60ccf6thrust24THRUST_300001_SM_1000_NS12placeholders2_3E
	.align		8
        /*0108*/ 	.dword	_ZN34_INTERNAL_b3ff3369_4_k_cu_06d60ccf6thrust24THRUST_300001_SM_1000_NS12placeholders2_4E
	.align		8
        /*0110*/ 	.dword	_ZN34_INTERNAL_b3ff3369_4_k_cu_06d60ccf6thrust24THRUST_300001_SM_1000_NS12placeholders2_5E
	.align		8
        /*0118*/ 	.dword	_ZN34_INTERNAL_b3ff3369_4_k_cu_06d60ccf6thrust24THRUST_300001_SM_1000_NS12placeholders2_6E
	.align		8
        /*0120*/ 	.dword	_ZN34_INTERNAL_b3ff3369_4_k_cu_06d60ccf6thrust24THRUST_300001_SM_1000_NS12placeholders2_7E
	.align		8
        /*0128*/ 	.dword	_ZN34_INTERNAL_b3ff3369_4_k_cu_06d60ccf6thrust24THRUST_300001_SM_1000_NS12placeholders2_8E
	.align		8
        /*0130*/ 	.dword	_ZN34_INTERNAL_b3ff3369_4_k_cu_06d60ccf6thrust24THRUST_300001_SM_1000_NS12placeholders2_9E
	.align		8
        /*0138*/ 	.dword	_ZN34_INTERNAL_b3ff3369_4_k_cu_06d60ccf6thrust24THRUST_300001_SM_1000_NS12placeholders3_10E


//--------------------- .text._ZN3cub18CUB_300001_SM_10006detail6reduce28DeviceReduceSingleTileKernelINS2_10policy_hubIdyN4cuda3__47maximumIvEEE10Policy1000EPdSB_iS8_ddNS5_3std3__410__identityEEEvT0_T1_T2_T3_T4_T6_ --------------------------
	.section	.text._ZN3cub18CUB_300001_SM_10006detail6reduce28DeviceReduceSingleTileKernelINS2_10policy_hubIdyN4cuda3__47maximumIvEEE10Policy1000EPdSB_iS8_ddNS5_3std3__410__identityEEEvT0_T1_T2_T3_T4_T6_,"ax",@progbits
	.align	128
        .global         _ZN3cub18CUB_300001_SM_10006detail6reduce28DeviceReduceSingleTileKernelINS2_10policy_hubIdyN4cuda3__47maximumIvEEE10Policy1000EPdSB_iS8_ddNS5_3std3__410__identityEEEvT0_T1_T2_T3_T4_T6_
        .type           _ZN3cub18CUB_300001_SM_10006detail6reduce28DeviceReduceSingleTileKernelINS2_10policy_hubIdyN4cuda3__47maximumIvEEE10Policy1000EPdSB_iS8_ddNS5_3std3__410__identityEEEvT0_T1_T2_T3_T4_T6_,@function
        .size           _ZN3cub18CUB_300001_SM_10006detail6reduce28DeviceReduceSingleTileKernelINS2_10policy_hubIdyN4cuda3__47maximumIvEEE10Policy1000EPdSB_iS8_ddNS5_3std3__410__identityEEEvT0_T1_T2_T3_T4_T6_,(.L_x_173 - _ZN3cub18CUB_300001_SM_10006detail6reduce28DeviceReduceSingleTileKernelINS2_10policy_hubIdyN4cuda3__47maximumIvEEE10Policy1000EPdSB_iS8_ddNS5_3std3__410__identityEEEvT0_T1_T2_T3_T4_T6_)
        .other          _ZN3cub18CUB_300001_SM_10006detail6reduce28DeviceReduceSingleTileKernelINS2_10policy_hubIdyN4cuda3__47maximumIvEEE10Policy1000EPdSB_iS8_ddNS5_3std3__410__identityEEEvT0_T1_T2_T3_T4_T6_,@"STO_CUDA_ENTRY STV_DEFAULT"
_ZN3cub18CUB_300001_SM_10006detail6reduce28DeviceReduceSingleTileKernelINS2_10policy_hubIdyN4cuda3__47maximumIvEEE10Policy1000EPdSB_iS8_ddNS5_3std3__410__identityEEEvT0_T1_T2_T3_T4_T6_:
.text._ZN3cub18CUB_300001_SM_10006detail6reduce28DeviceReduceSingleTileKernelINS2_10policy_hubIdyN4cuda3__47maximumIvEEE10Policy1000EPdSB_iS8_ddNS5_3std3__410__identityEEEvT0_T1_T2_T3_T4_T6_:
[----:B------:R-:W-:Y:S01]  /*0000*/  LDC R1, c[0x0][0x37c] ;  /* 0x0000df00ff017b82 */ /* 0x000fe20000000800 */
[----:B------:R-:W0:Y:S01]  /*0010*/  LDCU UR4, c[0x0][0x390] ;  /* 0x00007200ff0477ac */ /* 0x000e220008000800 */
[----:B------:R-:W1:Y:S01]  /*0020*/  LDCU.64 UR6, c[0x0][0x358] ;  /* 0x00006b00ff0677ac */ /* 0x000e620008000a00 */
[----:B0-----:R-:W-:-:S05]  /*0030*/  IMAD.U32 R4, RZ, RZ, UR4 ;  /* 0x00000004ff047e24 */ /* 0x001fca000f8e00ff */
[----:B------:R-:W-:-:S13]  /*0040*/  ISETP.NE.AND P0, PT, R4, RZ, PT ;  /* 0x000000ff0400720c */ /* 0x000fda0003f05270 */
[----:B-1----:R-:W-:Y:S05]  /*0050*/  @P0 BRA `(.L_x_0) ;  /* 0x00000000001c0947 */ /* 0x002fea0003800000 */
[----:B------:R-:W0:Y:S02]  /*0060*/  S2R R0, SR_TID.X ;  /* 0x0000000000007919 */ /* 0x000e240000002100 */
[----:B0-----:R-:W-:-:S13]  /*0070*/  ISETP.NE.AND P0, PT, R0, RZ, PT ;  /* 0x000000ff0000720c */ /* 0x001fda0003f05270 */
[----:B------:R-:W-:Y:S05]  /*0080*/  @P0 EXIT ;  /* 0x000000000000094d */ /* 0x000fea0003800000 */
[----:B------:R-:W0:Y:S08]  /*0090*/  LDC.64 R2, c[0x0][0x388] ;  /* 0x0000e200ff027b82 */ /* 0x000e300000000a00 */
[----:B------:R-:W0:Y:S02]  /*00a0*/  LDC.64 R4, c[0x0][0x398] ;  /* 0x0000e600ff047b82 */ /* 0x000e240000000a00 */
[----:B0-----:R-:W-:Y:S01]  /*00b0*/  STG.E.64 desc[UR6][R2.64], R4 ;  /* 0x0000000402007986 */ /* 0x001fe2000c101b06 */
[----:B------:R-:W-:Y:S05]  /*00c0*/  EXIT ;  /* 0x000000000000794d */ /* 0x000fea0003800000 */
.L_x_0:
[----:B------:R-:W0:Y:S01]  /*00d0*/  LDCU UR4, c[0x0][0x380] ;  /* 0x00007000ff0477ac */ /* 0x000e220008000800 */
[----:B------:R-:W-:Y:S01]  /*00e0*/  BSSY.RECONVERGENT B0, `(.L_x_1) ;  /* 0x00005b3000007945 */ /* 0x000fe20003800200 */
[----:B0-----:R-:W-:-:S09]  /*00f0*/  ULOP3.LUT UP0, URZ, UR4, 0x1f, URZ, 0xc0, !UPT ;  /* 0x0000001f04ff7892 */ /* 0x001fd2000f80c0ff */
[----:B------:R-:W-:Y:S05]  /*0100*/  BRA.U UP0, `(.L_x_2) ;  /* 0x0000002d003c7547 */ /* 0x000fea000b800000 */
[----:B------:R-:W-:-:S13]  /*0110*/  ISETP.GT.AND P0, PT, R4, 0x7ff, PT ;  /* 0x000007ff0400780c */ /* 0x000fda0003f04270 */
[----:B------:R-:W-:Y:S05]  /*0120*/  @P0 BRA `(.L_x_3) ;  /* 0x0000001400e80947 */ /* 0x000fea0003800000 */
[----:B------:R-:W0:Y:S01]  /*0130*/  S2R R3, SR_TID.X ;  /* 0x0000000000037919 */ /* 0x000e220000002100 */
[----:B------:R-:W-:Y:S01]  /*0140*/  BSSY.RECONVERGENT B1, `(.L_x_4) ;  /* 0x0000009000017945 */ /* 0x000fe20003800200 */
[----:B------:R-:W-:Y:S02]  /*0150*/  CS2R R6, SRZ ;  /* 0x0000000000067805 */ /* 0x000fe4000001ff00 */
[----:B0-----:R-:W-:Y:S01]  /*0160*/  ISETP.GE.AND P0, PT, R3, R4, PT ;  /* 0x000000040300720c */ /* 0x001fe20003f06270 */
[----:B------:R-:W-:-:S12]  /*0170*/  IMAD.MOV.U32 R5, RZ, RZ, R3 ;  /* 0x000000ffff057224 */ /* 0x000fd800078e0003 */
[----:B------:R-:W-:Y:S05]  /*0180*/  @P0 BRA `(.L_x_5) ;  /* 0x0000000000100947 */ /* 0x000fea0003800000 */
[----:B------:R-:W0:Y:S02]  /*0190*/  LDC.64 R6, c[0x0][0x380] ;  /* 0x0000e000ff067b82 */ /* 0x000e240000000a00 */
[----:B0-----:R-:W-:-:S06]  /*01a0*/  IMAD.WIDE.U32 R6, R3, 0x8, R6 ;  /* 0x0000000803067825 */ /* 0x001fcc00078e0006 */
[----:B------:R-:W5:Y:S01]  /*01b0*/  LDG.E.64.CONSTANT R6, desc[UR6][R6.64] ;  /* 0x0000000606067981 */ /* 0x000f62000c1e9b00 */
[----:B------:R-:W-:-:S07]  /*01c0*/  VIADD R5, R3, 0x100 ;  /* 0x0000010003057836 */ /* 0x000fce0000000000 */
.L_x_5:
[----:B------:R-:W-:Y:S05]  /*01d0*/  BSYNC.RECONVERGENT B1 ;  /* 0x0000000000017941 */ /* 0x000fea0003800200 */
.L_x_4:
[----:B------:R-:W-:Y:S01]  /*01e0*/  ISETP.GE.AND P0, PT, R5, R4, PT ;  /* 0x000000040500720c */ /* 0x000fe20003f06270 */
[----:B------:R-:W-:-:S12]  /*01f0*/  BSSY.RECONVERGENT B1, `(.L_x_6) ;  /* 0x00000b0000017945 */ /* 0x000fd80003800200 */
[----:B------:R-:W-:Y:S05]  /*0200*/  @P0 BRA `(.L_x_7) ;  /* 0x0000000800b80947 */ /* 0x000fea0003800000 */
[----:B------:R-:W-:Y:S01]  /*0210*/  LOP3.LUT R9, RZ, R5, RZ, 0x33, !PT ;  /* 0x00000005ff097212 */ /* 0x000fe200078e33ff */
[----:B------:R-:W-:Y:S04]  /*0220*/  BSSY.RECONVERGENT B2, `(.L_x_8) ;  /* 0x0000019000027945 */ /* 0x000fe80003800200 */
[----:B------:R-:W-:-:S05]  /*0230*/  IMAD.IADD R0, R9, 0x1, R4 ;  /* 0x0000000109007824 */ /* 0x000fca00078e0204 */
[C---:B------:R-:W-:Y:S02]  /*0240*/  LOP3.LUT R2, R0.reuse, 0x300, RZ, 0xc0, !PT ;  /* 0x0000030000027812 */ /* 0x040fe400078ec0ff */
[----:B------:R-:W-:Y:S02]  /*0250*/  ISETP.GE.U32.AND P0, PT, R0, 0x300, PT ;  /* 0x000003000000780c */ /* 0x000fe40003f06070 */
[----:B------:R-:W-:-:S13]  /*0260*/  ISETP.NE.AND P1, PT, R2, 0x300, PT ;  /* 0x000003000200780c */ /* 0x000fda0003f25270 */
[----:B------:R-:W-:Y:S05]  /*0270*/  @!P1 BRA `(.L_x_9) ;  /* 0x00000000004c9947 */ /* 0x000fea0003800000 */
[----:B------:R-:W0:Y:S01]  /*0280*/  LDC.64 R8, c[0x0][0x380] ;  /* 0x0000e000ff087b82 */ /* 0x000e220000000a00 */
[----:B------:R-:W-:-:S04]  /*0290*/  LEA.HI R0, R0, 0x1, RZ, 0x18 ;  /* 0x0000000100007811 */ /* 0x000fc800078fc0ff */
[----:B------:R-:W-:-:S05]  /*02a0*/  LOP3.LUT R0, R0, 0x3, RZ, 0xc0, !PT ;  /* 0x0000000300007812 */ /* 0x000fca00078ec0ff */
[----:B------:R-:W-:Y:S02]  /*02b0*/  IMAD.MOV R0, RZ, RZ, -R0 ;  /* 0x000000ffff007224 */ /* 0x000fe400078e0a00 */
[----:B0-----:R-:W-:-:S04]  /*02c0*/  IMAD.WIDE.U32 R8, R5, 0x8, R8 ;  /* 0x0000000805087825 */ /* 0x001fc800078e0008 */
[----:B------:R-:W-:Y:S02]  /*02d0*/  IMAD.MOV.U32 R2, RZ, RZ, R8 ;  /* 0x000000ffff027224 */ /* 0x000fe400078e0008 */
[----:B------:R-:W-:-:S07]  /*02e0*/  IMAD.MOV.U32 R11, RZ, RZ, R9 ;  /* 0x000000ffff0b7224 */ /* 0x000fce00078e0009 */
.L_x_10:
[----:B------:R-:W-:Y:S02]  /*02f0*/  IMAD.MOV.U32 R8, RZ, RZ, R2 ;  /* 0x000000ffff087224 */ /* 0x000fe400078e0002 */
[----:B------:R-:W-:-:S06]  /*0300*/  IMAD.MOV.U32 R9, RZ, RZ, R11 ;  /* 0x000000ffff097224 */ /* 0x000fcc00078e000b */
[----:B------:R-:W2:Y:S01]  /*0310*/  LDG.E.64.CONSTANT R8, desc[UR6][R8.64] ;  /* 0x0000000608087981 */ /* 0x000ea2000c1e9b00 */
[----:B------:R-:W-:Y:S01]  /*0320*/  VIADD R0, R0, 0x1 ;  /* 0x0000000100007836 */ /* 0x000fe20000000000 */
[----:B------:R-:W-:Y:S01]  /*0330*/  IADD3 R2, P3, PT, R2, 0x800, RZ ;  /* 0x0000080002027810 */ /* 0x000fe20007f7e0ff */
[----:B------:R-:W-:-:S03]  /*0340*/  VIADD R5, R5, 0x100 ;  /* 0x0000010005057836 */ /* 0x000fc60000000000 */
[----:B------:R-:W-:Y:S01]  /*0350*/  ISETP.NE.AND P2, PT, R0, RZ, PT ;  /* 0x000000ff0000720c */ /* 0x000fe20003f45270 */
[----:B------:R-:W-:Y:S01]  /*0360*/  IMAD.X R11, RZ, RZ, R11, P3 ;  /* 0x000000ffff0b7224 */ /* 0x000fe200018e060b */
[----:B--2--5:R-:W-:-:S06]  /*0370*/  DSETP.GEU.AND P1, PT, R6, R8, PT ;  /* 0x000000080600722a */ /* 0x024fcc0003f2e000 */
[----:B------:R-:W-:Y:S02]  /*0380*/  FSEL R6, R8, R6, !P1 ;  /* 0x0000000608067208 */ /* 0x000fe40004800000 */
[----:B------:R-:W-:-:S03]  /*0390*/  FSEL R7, R9, R7, !P1 ;  /* 0x0000000709077208 */ /* 0x000fc60004800000 */
[----:B------:R-:W-:Y:S05]  /*03a0*/  @P2 BRA `(.L_x_10) ;  /* 0xfffffffc00d02947 */ /* 0x000fea000383ffff */
.L_x_9:
[----:B------:R-:W-:Y:S05]  /*03b0*/  BSYNC.RECONVERGENT B2 ;  /* 0x0000000000027941 */ /* 0x000fea0003800200 */
.L_x_8:
[----:B------:R-:W-:Y:S05]  /*03c0*/  @!P0 BRA `(.L_x_7) ;  /* 0x0000000800488947 */ /* 0x000fea0003800000 */
[----:B------:R-:W-:Y:S01]  /*03d0*/  IMAD.IADD R0, R4, 0x1, -R5 ;  /* 0x0000000104007824 */ /* 0x000fe200078e0a05 */
[----:B------:R-:W-:Y:S01]  /*03e0*/  BSSY.RECONVERGENT B2, `(.L_x_11) ;  /* 0x0000051000027945 */ /* 0x000fe20003800200 */
[----:B------:R-:W-:-:S03]  /*03f0*/  PLOP3.LUT P0, PT, PT, PT, PT, 0x80, 0x8 ;  /* 0x000000000008781c */ /* 0x000fc60003f0f070 */
[----:B------:R-:W-:-:S13]  /*0400*/  ISETP.GT.AND P1, PT, R0, 0xc00, PT ;  /* 0x00000c000000780c */ /* 0x000fda0003f24270 */
[----:B------:R-:W-:Y:S05]  /*0410*/  @!P1 BRA `(.L_x_12) ;  /* 0x0000000400349947 */ /* 0x000fea0003800000 */
[----:B------:R-:W0:Y:S01]  /*0420*/  LDC.64 R8, c[0x0][0x380] ;  /* 0x0000e000ff087b82 */ /* 0x000e220000000a00 */
[----:B------:R-:W-:Y:S01]  /*0430*/  PLOP3.LUT P0, PT, PT, PT, PT, 0x8, 0x80 ;  /* 0x000000000080781c */ /* 0x000fe20003f0e170 */
[----:B------:R-:W-:-:S12]  /*0440*/  VIADD R0, R4, 0xfffff400 ;  /* 0xfffff40004007836 */ /* 0x000fd80000000000 */
.L_x_13:
[----:B0-----:R-:W-:-:S05]  /*0450*/  IMAD.WIDE R30, R5, 0x8, R8 ;  /* 0x00000008051e7825 */ /* 0x001fca00078e0208 */
[----:B------:R-:W2:Y:S04]  /*0460*/  LDG.E.64.CONSTANT R10, desc[UR6][R30.64] ;  /* 0x000000061e0a7981 */ /* 0x000ea8000c1e9b00 */
[----:B------:R-:W3:Y:S04]  /*0470*/  LDG.E.64.CONSTANT R12, desc[UR6][R30.64+0x800] ;  /* 0x000800061e0c7981 */ /* 0x000ee8000c1e9b00 */
[----:B------:R-:W4:Y:S01]  /*0480*/  LDG.E.64.CONSTANT R14, desc[UR6][R30.64+0x1000] ;  /* 0x001000061e0e7981 */ /* 0x000f22000c1e9b00 */
[----:B------:R-:W-:-:S03]  /*0490*/  VIADD R39, R5, 0x400 ;  /* 0x0000040005277836 */ /* 0x000fc60000000000 */
[----:B------:R-:W4:Y:S01]  /*04a0*/  LDG.E.64.CONSTANT R16, desc[UR6][R30.64+0x1800] ;  /* 0x001800061e107981 */ /* 0x000f22000c1e9b00 */
[----:B------:R-:W-:-:S05]  /*04b0*/  IMAD.WIDE R38, R39, 0x8, R8 ;  /* 0x0000000827267825 */ /* 0x000fca00078e0208 */
[----:B------:R-:W4:Y:S04]  /*04c0*/  LDG.E.64.CONSTANT R18, desc[UR6][R38.64] ;  /* 0x0000000626127981 */ /* 0x000f28000c1e9b00 */
[----:B------:R-:W4:Y:S04]  /*04d0*/  LDG.E.64.CONSTANT R20, desc[UR6][R38.64+0x800] ;  /* 0x0008000626147981 */ /* 0x000f28000c1e9b00 */
        /* <DEDUP_REMOVED lines=12> */
[----:B------:R-:W4:Y:S04]  /*05a0*/  LDG.E.64.CONSTANT R38, desc[UR6][R44.64+0x1000] ;  /* 0x001000062c267981 */ /* 0x000f28000c1e9b00 */
[----:B------:R-:W4:Y:S01]  /*05b0*/  LDG.E.64.CONSTANT R40, desc[UR6][R44.64+0x1800] ;  /* 0x001800062c287981 */ /* 0x000f22000c1e9b00 */
[----:B------:R-:W-:-:S05]  /*05c0*/  VIADD R5, R5, 0x1000 ;  /* 0x0000100005057836 */ /* 0x000fca0000000000 */
[----:B------:R-:W-:Y:S01]  /*05d0*/  ISETP.GE.AND P2, PT, R5, R0, PT ;  /* 0x000000000500720c */ /* 0x000fe20003f46270 */
[----:B--2--5:R-:W-:-:S06]  /*05e0*/  DSETP.GEU.AND P1, PT, R6, R10, PT ;  /* 0x0000000a0600722a */ /* 0x024fcc0003f2e000 */
[----:B------:R-:W-:Y:S02]  /*05f0*/  FSEL R6, R10, R6, !P1 ;  /* 0x000000060a067208 */ /* 0x000fe40004800000 */
[----:B------:R-:W-:-:S06]  /*0600*/  FSEL R7, R11, R7, !P1 ;  /* 0x000000070b077208 */ /* 0x000fcc0004800000 */
[----:B---3--:R-:W-:-:S06]  /*0610*/  DSETP.GEU.AND P1, PT, R6, R12, PT ;  /* 0x0000000c0600722a */ /* 0x008fcc0003f2e000 */
[----:B------:R-:W-:Y:S02]  /*0620*/  FSEL R6, R12, R6, !P1 ;  /* 0x000000060c067208 */ /* 0x000fe40004800000 */
[----:B------:R-:W-:-:S06]  /*0630*/  FSEL R7, R13, R7, !P1 ;  /* 0x000000070d077208 */ /* 0x000fcc0004800000 */
[----:B----4-:R-:W-:-:S06]  /*0640*/  DSETP.GEU.AND P1, PT, R6, R14, PT ;  /* 0x0000000e0600722a */ /* 0x010fcc0003f2e000 */
[----:B------:R-:W-:Y:S02]  /*0650*/  FSEL R6, R14, R6, !P1 ;  /* 0x000000060e067208 */ /* 0x000fe40004800000 */
[----:B------:R-:W-:-:S06]  /*0660*/  FSEL R7, R15, R7, !P1 ;  /* 0x000000070f077208 */ /* 0x000fcc0004800000 */
[----:B------:R-:W-:-:S06]  /*0670*/  DSETP.GEU.AND P1, PT, R6, R16, PT ;  /* 0x000000100600722a */ /* 0x000fcc0003f2e000 */
        /* <DEDUP_REMOVED lines=37> */
[----:B------:R-:W-:Y:S01]  /*08d0*/  FSEL R7, R41, R7, !P1 ;  /* 0x0000000729077208 */ /* 0x000fe20004800000 */
[----:B------:R-:W-:Y:S06]  /*08e0*/  @!P2 BRA `(.L_x_13) ;  /* 0xfffffff800d8a947 */ /* 0x000fec000383ffff */
.L_x_12:
[----:B------:R-:W-:Y:S05]  /*08f0*/  BSYNC.RECONVERGENT B2 ;  /* 0x0000000000027941 */ /* 0x000fea0003800200 */
.L_x_11:
[----:B------:R-:W-:Y:S01]  /*0900*/  IMAD.IADD R0, R4, 0x1, -R5 ;  /* 0x0000000104007824 */ /* 0x000fe200078e0a05 */
[----:B------:R-:W-:Y:S04]  /*0910*/  BSSY.RECONVERGENT B2, `(.L_x_14) ;  /* 0x0000029000027945 */ /* 0x000fe80003800200 */
[----:B------:R-:W-:-:S13]  /*0920*/  ISETP.GT.AND P1, PT, R0, 0x400, PT ;  /* 0x000004000000780c */ /* 0x000fda0003f24270 */
[----:B------:R-:W-:Y:S05]  /*0930*/  @!P1 BRA `(.L_x_15) ;  /* 0x0000000000989947 */ /* 0x000fea0003800000 */
[----:B------:R-:W0:Y:S02]  /*0940*/  LDC.64 R18, c[0x0][0x380] ;  /* 0x0000e000ff127b82 */ /* 0x000e240000000a00 */
        /* <DEDUP_REMOVED lines=11> */
[----:B------:R-:W-:Y:S01]  /*0a00*/  VIADD R5, R5, 0x800 ;  /* 0x0000080005057836 */ /* 0x000fe20000000000 */
        /* <DEDUP_REMOVED lines=20> */
[----:B------:R-:W-:Y:S02]  /*0b50*/  FSEL R7, R25, R7, !P0 ;  /* 0x0000000719077208 */ /* 0x000fe40004000000 */
[----:B------:R-:W-:-:S04]  /*0b60*/  PLOP3.LUT P0, PT, PT, PT, PT, 0x8, 0x80 ;  /* 0x000000000080781c */ /* 0x000fc80003f0e170 */
[----:B------:R-:W-:-:S06]  /*0b70*/  DSETP.GEU.AND P1, PT, R6, R26, PT ;  /* 0x0000001a0600722a */ /* 0x000fcc0003f2e000 */
[----:B------:R-:W-:Y:S02]  /*0b80*/  FSEL R6, R26, R6, !P1 ;  /* 0x000000061a067208 */ /* 0x000fe40004800000 */
[----:B------:R-:W-:-:S07]  /*0b90*/  FSEL R7, R27, R7, !P1 ;  /* 0x000000071b077208 */ /* 0x000fce0004800000 */
.L_x_15:
[----:B------:R-:W-:Y:S05]  /*0ba0*/  BSYNC.RECONVERGENT B2 ;  /* 0x0000000000027941 */ /* 0x000fea0003800200 */
.L_x_14:
[----:B------:R-:W-:-:S13]  /*0bb0*/  ISETP.LT.OR P0, PT, R5, R4, P0 ;  /* 0x000000040500720c */ /* 0x000fda0000701670 */
[----:B------:R-:W-:Y:S05]  /*0bc0*/  @!P0 BRA `(.L_x_7) ;  /* 0x0000000000488947 */ /* 0x000fea0003800000 */
[----:B------:R-:W0:Y:S02]  /*0bd0*/  LDC.64 R8, c[0x0][0x380] ;  /* 0x0000e000ff087b82 */ /* 0x000e240000000a00 */
[----:B0-----:R-:W-:-:S05]  /*0be0*/  IMAD.WIDE R8, R5, 0x8, R8 ;  /* 0x0000000805087825 */ /* 0x001fca00078e0208 */
[----:B------:R-:W2:Y:S04]  /*0bf0*/  LDG.E.64.CONSTANT R10, desc[UR6][R8.64] ;  /* 0x00000006080a7981 */ /* 0x000ea8000c1e9b00 */
[----:B------:R-:W3:Y:S04]  /*0c00*/  LDG.E.64.CONSTANT R12, desc[UR6][R8.64+0x800] ;  /* 0x00080006080c7981 */ /* 0x000ee8000c1e9b00 */
[----:B------:R-:W4:Y:S04]  /*0c10*/  LDG.E.64.CONSTANT R14, desc[UR6][R8.64+0x1000] ;  /* 0x00100006080e7981 */ /* 0x000f28000c1e9b00 */
[----:B------:R-:W4:Y:S01]  /*0c20*/  LDG.E.64.CONSTANT R16, desc[UR6][R8.64+0x1800] ;  /* 0x0018000608107981 */ /* 0x000f22000c1e9b00 */
        /* <DEDUP_REMOVED lines=11> */
[----:B------:R-:W-:-:S07]  /*0ce0*/  FSEL R7, R17, R7, !P0 ;  /* 0x0000000711077208 */ /* 0x000fce0004000000 */
.L_x_7:
[----:B------:R-:W-:Y:S05]  /*0cf0*/  BSYNC.RECONVERGENT B1 ;  /* 0x0000000000017941 */ /* 0x000fea0003800200 */
.L_x_6:
[----:B------:R-:W-:-:S13]  /*0d00*/  ISETP.GE.AND P0, PT, R4, 0x100, PT ;  /* 0x000001000400780c */ /* 0x000fda0003f06270 */
[----:B------:R-:W-:Y:S05]  /*0d10*/  @!P0 BRA `(.L_x_16) ;  /* 0x00000004003c8947 */ /* 0x000fea0003800000 */
[----:B------:R-:W0:Y:S01]  /*0d20*/  S2R R8, SR_LANEID ;  /* 0x0000000000087919 */ /* 0x000e220000000000 */
[----:B-----5:R-:W-:Y:S04]  /*0d30*/  SHFL.DOWN PT, R4, R6, 0x1, 0x1f ;  /* 0x08201f0006047f89 */ /* 0x020fe800000e0000 */
[----:B------:R-:W1:Y:S02]  /*0d40*/  SHFL.DOWN PT, R5, R7, 0x1, 0x1f ;  /* 0x08201f0007057f89 */ /* 0x000e6400000e0000 */
[----:B-1----:R-:W-:Y:S01]  /*0d50*/  DSETP.GEU.AND P1, PT, R6, R4, PT ;  /* 0x000000040600722a */ /* 0x002fe20003f2e000 */
[C---:B0-----:R-:W-:Y:S02]  /*0d60*/  ISETP.GT.AND P0, PT, R8.reuse, 0x1e, PT ;  /* 0x0000001e0800780c */ /* 0x041fe40003f04270 */
[----:B------:R-:W-:-:S03]  /*0d70*/  ISETP.NE.AND P2, PT, R8, RZ, PT ;  /* 0x000000ff0800720c */ /* 0x000fc60003f45270 */
[----:B------:R-:W-:Y:S02]  /*0d80*/  FSEL R9, R4, R6, !P1 ;  /* 0x0000000604097208 */ /* 0x000fe40004800000 */
[----:B------:R-:W-:Y:S02]  /*0d90*/  FSEL R5, R5, R7, !P1 ;  /* 0x0000000705057208 */ /* 0x000fe40004800000 */
[----:B------:R-:W-:Y:S02]  /*0da0*/  FSEL R6, R6, R9, P0 ;  /* 0x0000000906067208 */ /* 0x000fe40000000000 */
[----:B------:R-:W-:Y:S02]  /*0db0*/  FSEL R11, R7, R5, P0 ;  /* 0x00000005070b7208 */ /* 0x000fe40000000000 */
[----:B------:R-:W-:Y:S01]  /*0dc0*/  ISETP.GT.AND P0, PT, R8, 0x1d, PT ;  /* 0x0000001d0800780c */ /* 0x000fe20003f04270 */
[----:B------:R-:W-:Y:S01]  /*0dd0*/  SHFL.DOWN PT, R4, R6, 0x2, 0x1f ;  /* 0x08401f0006047f89 */ /* 0x000fe200000e0000 */
[----:B------:R-:W-:Y:S01]  /*0de0*/  @!P2 MOV R2, 0x400 ;  /* 0x000004000002a802 */ /* 0x000fe20000000f00 */
[----:B------:R-:W-:Y:S01]  /*0df0*/  IMAD.MOV.U32 R7, RZ, RZ, R11 ;  /* 0x000000ffff077224 */ /* 0x000fe200078e000b */
[----:B------:R-:W-:Y:S01]  /*0e00*/  @!P2 SHF.R.U32.HI R0, RZ, 0x2, R3 ;  /* 0x00000002ff00a819 */ /* 0x000fe20000011603 */
[----:B------:R-:W0:Y:S03]  /*0e10*/  SHFL.DOWN PT, R5, R11, 0x2, 0x1f ;  /* 0x08401f000b057f89 */ /* 0x000e2600000e0000 */
[----:B------:R-:W-:Y:S01]  /*0e20*/  @!P2 LOP3.LUT R0, R0, 0xf8, RZ, 0xc0, !PT ;  /* 0x000000f80000a812 */ /* 0x000fe200078ec0ff */
[----:B------:R-:W1:Y:S01]  /*0e30*/  @!P2 S2R R9, SR_CgaCtaId ;  /* 0x000000000009a919 */ /* 0x000e620000008800 */
[----:B0-----:R-:W-:-:S06]  /*0e40*/  DSETP.GEU.AND P1, PT, R6, R4, PT ;  /* 0x000000040600722a */ /* 0x001fcc0003f2e000 */
[----:B------:R-:W-:Y:S02]  /*0e50*/  @!P0 FSEL R6, R4, R6, !P1 ;  /* 0x0000000604068208 */ /* 0x000fe40004800000 */
[----:B------:R-:W-:Y:S02]  /*0e60*/  @!P0 FSEL R11, R5, R11, !P1 ;  /* 0x0000000b050b8208 */ /* 0x000fe40004800000 */
[----:B------:R-:W-:Y:S01]  /*0e70*/  ISETP.GT.AND P0, PT, R8, 0x1b, PT ;  /* 0x0000001b0800780c */ /* 0x000fe20003f04270 */
[----:B------:R-:W-:Y:S02]  /*0e80*/  SHFL.DOWN PT, R4, R6, 0x4, 0x1f ;  /* 0x08801f0006047f89 */ /* 0x000fe400000e0000 */
[----:B------:R-:W-:Y:S02]  /*0e90*/  IMAD.MOV.U32 R7, RZ, RZ, R11 ;  /* 0x000000ffff077224 */ /* 0x000fe400078e000b */
[----:B------:R-:W0:Y:S04]  /*0ea0*/  SHFL.DOWN PT, R5, R11, 0x4, 0x1f ;  /* 0x08801f000b057f89 */ /* 0x000e2800000e0000 */
        /* <DEDUP_REMOVED lines=14> */
[----:B0-----:R-:W-:Y:S01]  /*0f90*/  DSETP.GEU.AND P0, PT, R6, R4, PT ;  /* 0x000000040600722a */ /* 0x001fe20003f0e000 */
[----:B-1----:R-:W-:-:S05]  /*0fa0*/  @!P2 LEA R7, R9, R2, 0x18 ;  /* 0x000000020907a211 */ /* 0x002fca00078ec0ff */
[----:B------:R-:W-:Y:S01]  /*0fb0*/  FSEL R4, R4, R6, !P0 ;  /* 0x0000000604047208 */ /* 0x000fe20004000000 */
[----:B------:R-:W-:Y:S01]  /*0fc0*/  @!P2 IMAD.IADD R9, R0, 0x1, R7 ;  /* 0x000000010009a824 */ /* 0x000fe200078e0207 */
[----:B------:R-:W-:Y:S02]  /*0fd0*/  FSEL R5, R5, R11, !P0 ;  /* 0x0000000b05057208 */ /* 0x000fe40004000000 */
[----:B------:R-:W-:Y:S02]  /*0fe0*/  ISETP.NE.AND P0, PT, R3, RZ, PT ;  /* 0x000000ff0300720c */ /* 0x000fe40003f05270 */
[----:B------:R-:W-:Y:S01]  /*0ff0*/  FSEL R6, R6, R4, P1 ;  /* 0x0000000406067208 */ /* 0x000fe20000800000 */
[----:B------:R3:W-:Y:S01]  /*1000*/  @!P2 STS.64 [R9+0x8], R4 ;  /* 0x000008040900a388 */ /* 0x0007e20000000a00 */
[----:B------:R-:W-:Y:S01]  /*1010*/  FSEL R7, R11, R5, P1 ;  /* 0x000000050b077208 */ /* 0x000fe20000800000 */
[----:B------:R-:W-:Y:S08]  /*1020*/  BAR.SYNC.DEFER_BLOCKING 0x0 ;  /* 0x0000000000007b1d */ /* 0x000ff00000010000 */
[----:B------:R-:W-:Y:S05]  /*1030*/  @P0 BRA `(.L_x_17) ;  /* 0x0000004800f40947 */ /* 0x000fea0003800000 */
[----:B------:R-:W0:Y:S01]  /*1040*/  S2UR UR5, SR_CgaCtaId ;  /* 0x00000000000579c3 */ /* 0x000e220000008800 */
[----:B------:R-:W-:Y:S02]  /*1050*/  UMOV UR4, 0x400 ;  /* 0x0000040000047882 */ /* 0x000fe40000000000 */
[----:B0-----:R-:W-:-:S09]  /*1060*/  ULEA UR4, UR5, UR4, 0x18 ;  /* 0x0000000405047291 */ /* 0x001fd2000f8ec0ff */
[----:B---3--:R-:W0:Y:S04]  /*1070*/  LDS.128 R8, [UR4+0x10] ;  /* 0x00001004ff087984 */ /* 0x008e280008000c00 */
[----:B------:R-:W1:Y:S01]  /*1080*/  LDS.128 R12, [UR4+0x20] ;  /* 0x00002004ff0c7984 */ /* 0x000e620008000c00 */
[----:B0-----:R-:W-:-:S06]  /*1090*/  DSETP.GEU.AND P1, PT, R6, R8, PT ;  /* 0x000000080600722a */ /* 0x001fcc0003f2e000 */
[----:B------:R-:W-:Y:S02]  /*10a0*/  FSEL R2, R8, R6, !P1 ;  /* 0x0000000608027208 */ /* 0x000fe40004800000 */
[----:B------:R-:W-:Y:S02]  /*10b0*/  FSEL R3, R9, R7, !P1 ;  /* 0x0000000709037208 */ /* 0x000fe40004800000 */
[----:B------:R-:W0:Y:S04]  /*10c0*/  LDS.128 R4, [UR4+0x30] ;  /* 0x00003004ff047984 */ /* 0x000e280008000c00 */
[----:B------:R-:W-:-:S06]  /*10d0*/  DSETP.GEU.AND P1, PT, R2, R10, PT ;  /* 0x0000000a0200722a */ /* 0x000fcc0003f2e000 */
[----:B------:R-:W-:Y:S02]  /*10e0*/  FSEL R2, R10, R2, !P1 ;  /* 0x000000020a027208 */ /* 0x000fe40004800000 */
[----:B------:R-:W-:-:S06]  /*10f0*/  FSEL R3, R11, R3, !P1 ;  /* 0x000000030b037208 */ /* 0x000fcc0004800000 */
[----:B-1----:R-:W-:-:S06]  /*1100*/  DSETP.GEU.AND P1, PT, R2, R12, PT ;  /* 0x0000000c0200722a */ /* 0x002fcc0003f2e000 */
[----:B------:R-:W-:Y:S02]  /*1110*/  FSEL R8, R12, R2, !P1 ;  /* 0x000000020c087208 */ /* 0x000fe40004800000 */
[----:B------:R-:W-:Y:S02]  /*1120*/  FSEL R9, R13, R3, !P1 ;  /* 0x000000030d097208 */ /* 0x000fe40004800000 */
[----:B------:R-:W1:Y:S04]  /*1130*/  LDS.64 R2, [UR4+0x40] ;  /* 0x00004004ff027984 */ /* 0x000e680008000a00 */
[----:B------:R-:W-:-:S06]  /*1140*/  DSETP.GEU.AND P1, PT, R8, R14, PT ;  /* 0x0000000e0800722a */ /* 0x000fcc0003f2e000 */
[----:B------:R-:W-:Y:S02]  /*1150*/  FSEL R8, R14, R8, !P1 ;  /* 0x000000080e087208 */ /* 0x000fe40004800000 */
[----:B------:R-:W-:-:S06]  /*1160*/  FSEL R9, R15, R9, !P1 ;  /* 0x000000090f097208 */ /* 0x000fcc0004800000 */
[----:B0-----:R-:W-:-:S06]  /*1170*/  DSETP.GEU.AND P1, PT, R8, R4, PT ;  /* 0x000000040800722a */ /* 0x001fcc0003f2e000 */
[----:B------:R-:W-:Y:S02]  /*1180*/  FSEL R4, R4, R8, !P1 ;  /* 0x0000000804047208 */ /* 0x000fe40004800000 */
[----:B------:R-:W-:-:S06]  /*1190*/  FSEL R5, R5, R9, !P1 ;  /* 0x0000000905057208 */ /* 0x000fcc0004800000 */
[----:B------:R-:W-:-:S06]  /*11a0*/  DSETP.GEU.AND P1, PT, R4, R6, PT ;  /* 0x000000060400722a */ /* 0x000fcc0003f2e000 */
[----:B------:R-:W-:Y:S02]  /*11b0*/  FSEL R4, R6, R4, !P1 ;  /* 0x0000000406047208 */ /* 0x000fe40004800000 */
[----:B------:R-:W-:-:S06]  /*11c0*/  FSEL R5, R7, R5, !P1 ;  /* 0x0000000507057208 */ /* 0x000fcc0004800000 */
[----:B-1----:R-:W-:-:S06]  /*11d0*/  DSETP.GEU.AND P1, PT, R4, R2, PT ;  /* 0x000000020400722a */ /* 0x002fcc0003f2e000 */
[----:B------:R-:W-:Y:S02]  /*11e0*/  FSEL R6, R2, R4, !P1 ;  /* 0x0000000402067208 */ /* 0x000fe40004800000 */
[----:B------:R-:W-:Y:S01]  /*11f0*/  FSEL R7, R3, R5, !P1 ;  /* 0x0000000503077208 */ /* 0x000fe20004800000 */
[----:B------:R-:W-:Y:S06]  /*1200*/  BRA `(.L_x_17) ;  /* 0x0000004800807947 */ /* 0x000fec0003800000 */
.L_x_16:
[----:B------:R-:W-:Y:S01]  /*1210*/  LOP3.LUT R0, R3, 0x3e0, RZ, 0xc0, !PT ;  /* 0x000003e003007812 */ /* 0x000fe200078ec0ff */
[----:B------:R-:W0:Y:S03]  /*1220*/  S2R R10, SR_LANEID ;  /* 0x00000000000a7919 */ /* 0x000e260000000000 */
[----:B------:R-:W-:Y:S01]  /*1230*/  LOP3.LUT R9, RZ, R0, RZ, 0x33, !PT ;  /* 0x00000000ff097212 */ /* 0x000fe200078e33ff */
[----:B------:R-:W-:-:S04]  /*1240*/  VIADD R5, R0, 0x20 ;  /* 0x0000002000057836 */ /* 0x000fc80000000000 */
[----:B------:R-:W-:Y:S01]  /*1250*/  IMAD.IADD R9, R9, 0x1, R4 ;  /* 0x0000000109097824 */ /* 0x000fe200078e0204 */
[----:B------:R-:W-:-:S04]  /*1260*/  ISETP.GT.AND P0, PT, R5, R4, PT ;  /* 0x000000040500720c */ /* 0x000fc80003f04270 */
[----:B------:R-:W-:-:S05]  /*1270*/  SEL R5, R9, 0x1f, P0 ;  /* 0x0000001f09057807 */ /* 0x000fca0000000000 */
[----:B-----5:R-:W-:Y:S04]  /*1280*/  SHFL.DOWN PT, R8, R6, 0x1, R5 ;  /* 0x0820000006087989 */ /* 0x020fe800000e0005 */
[----:B------:R-:W1:Y:S01]  /*1290*/  SHFL.DOWN PT, R9, R7, 0x1, R5 ;  /* 0x0820000007097989 */ /* 0x000e6200000e0005 */
[C---:B0-----:R-:W-:Y:S01]  /*12a0*/  ISETP.GE.AND P0, PT, R10.reuse, R5, PT ;  /* 0x000000050a00720c */ /* 0x041fe20003f06270 */
[----:B------:R-:W-:Y:S01]  /*12b0*/  VIADD R0, R10, 0x2 ;  /* 0x000000020a007836 */ /* 0x000fe20000000000 */
[----:B-1----:R-:W-:-:S06]  /*12c0*/  DSETP.GEU.AND P1, PT, R6, R8, PT ;  /* 0x000000080600722a */ /* 0x002fcc0003f2e000 */
[-C--:B------:R-:W-:Y:S02]  /*12d0*/  FSEL R11, R8, R6.reuse, !P1 ;  /* 0x00000006080b7208 */ /* 0x080fe40004800000 */
[-C--:B------:R-:W-:Y:S02]  /*12e0*/  FSEL R9, R9, R7.reuse, !P1 ;  /* 0x0000000709097208 */ /* 0x080fe40004800000 */
[----:B------:R-:W-:Y:S02]  /*12f0*/  FSEL R2, R11, R6, !P0 ;  /* 0x000000060b027208 */ /* 0x000fe40004000000 */
[----:B------:R-:W-:Y:S02]  /*1300*/  FSEL R11, R9, R7, !P0 ;  /* 0x00000007090b7208 */ /* 0x000fe40004000000 */
[----:B------:R-:W-:Y:S01]  /*1310*/  ISETP.GT.AND P0, PT, R0, R5, PT ;  /* 0x000000050000720c */ /* 0x000fe20003f04270 */
[----:B------:R-:W-:Y:S01]  /*1320*/  SHFL.DOWN PT, R8, R2, 0x2, R5 ;  /* 0x0840000002087989 */ /* 0x000fe200000e0005 */
[----:B------:R-:W-:-:S02]  /*1330*/  IMAD.MOV.U32 R6, RZ, RZ, R2 ;  /* 0x000000ffff067224 */ /* 0x000fc400078e0002 */
[----:B------:R-:W-:Y:S01]  /*1340*/  IMAD.MOV.U32 R7, RZ, RZ, R11 ;  /* 0x000000ffff077224 */ /* 0x000fe200078e000b */
[----:B------:R-:W0:Y:S01]  /*1350*/  SHFL.DOWN PT, R9, R11, 0x2, R5 ;  /* 0x084000000b097989 */ /* 0x000e2200000e0005 */
[----:B------:R-:W-:-:S04]  /*1360*/  VIADD R0, R10, 0x4 ;  /* 0x000000040a007836 */ /* 0x000fc80000000000 */
[----:B0-----:R-:W-:-:S06]  /*1370*/  DSETP.GEU.AND P1, PT, R6, R8, PT ;  /* 0x000000080600722a */ /* 0x001fcc0003f2e000 */
[----:B------:R-:W-:Y:S02]  /*1380*/  @!P0 FSEL R2, R8, R2, !P1 ;  /* 0x0000000208028208 */ /* 0x000fe40004800000 */
[----:B------:R-:W-:Y:S02]  /*1390*/  @!P0 FSEL R11, R9, R11, !P1 ;  /* 0x0000000b090b8208 */ /* 0x000fe40004800000 */
[----:B------:R-:W-:Y:S01]  /*13a0*/  ISETP.GT.AND P0, PT, R0, R5, PT ;  /* 0x000000050000720c */ /* 0x000fe20003f04270 */
[----:B------:R-:W-:Y:S01]  /*13b0*/  SHFL.DOWN PT, R6, R2, 0x4, R5 ;  /* 0x0880000002067989 */ /* 0x000fe200000e0005 */
[----:B------:R-:W-:Y:S02]  /*13c0*/  IMAD.MOV.U32 R8, RZ, RZ, R2 ;  /* 0x000000ffff087224 */ /* 0x000fe400078e0002 */
        /* <DEDUP_REMOVED lines=8> */
[----:B------:R-:W-:Y:S01]  /*1450*/  IMAD.MOV.U32 R8, RZ, RZ, R2 ;  /* 0x000000ffff087224 */ /* 0x000fe200078e0002 */
[C---:B------:R-:W-:Y:S01]  /*1460*/  ISETP.NE.AND P0, PT, R10.reuse, RZ, PT ;  /* 0x000000ff0a00720c */ /* 0x040fe20003f05270 */
[----:B------:R-:W-:Y:S01]  /*1470*/  IMAD.MOV.U32 R9, RZ, RZ, R11 ;  /* 0x000000ffff097224 */ /* 0x000fe200078e000b */
[----:B------:R-:W0:Y:S01]  /*1480*/  SHFL.DOWN PT, R7, R11, 0x8, R5 ;  /* 0x090000000b077989 */ /* 0x000e2200000e0005 */
[----:B------:R-:W-:-:S10]  /*1490*/  VIADD R0, R10, 0x10 ;  /* 0x000000100a007836 */ /* 0x000fd40000000000 */
[----:B------:R-:W1:Y:S01]  /*14a0*/  @!P0 S2R R13, SR_CgaCtaId ;  /* 0x00000000000d8919 */ /* 0x000e620000008800 */
[----:B0-----:R-:W-:-:S06]  /*14b0*/  DSETP.GEU.AND P2, PT, R8, R6, PT ;  /* 0x000000060800722a */ /* 0x001fcc0003f4e000 */
[----:B------:R-:W-:Y:S02]  /*14c0*/  @!P1 FSEL R2, R6, R2, !P2 ;  /* 0x0000000206029208 */ /* 0x000fe40005000000 */
[----:B------:R-:W-:Y:S02]  /*14d0*/  @!P1 FSEL R11, R7, R11, !P2 ;  /* 0x0000000b070b9208 */ /* 0x000fe40005000000 */
[----:B------:R-:W-:Y:S01]  /*14e0*/  ISETP.GT.AND P1, PT, R0, R5, PT ;  /* 0x000000050000720c */ /* 0x000fe20003f24270 */
[----:B------:R-:W-:Y:S01]  /*14f0*/  SHFL.DOWN PT, R6, R2, 0x10, R5 ;  /* 0x0a00000002067989 */ /* 0x000fe200000e0005 */
[----:B------:R-:W-:Y:S01]  /*1500*/  IMAD.MOV.U32 R8, RZ, RZ, R2 ;  /* 0x000000ffff087224 */ /* 0x000fe200078e0002 */
[----:B------:R-:W-:Y:S01]  /*1510*/  @!P0 SHF.R.U32.HI R0, RZ, 0x2, R3 ;  /* 0x00000002ff008819 */ /* 0x000fe20000011603 */
[----:B------:R-:W-:Y:S01]  /*1520*/  IMAD.MOV.U32 R9, RZ, RZ, R11 ;  /* 0x000000ffff097224 */ /* 0x000fe200078e000b */
[----:B------:R-:W0:Y:S02]  /*1530*/  SHFL.DOWN PT, R7, R11, 0x10, R5 ;  /* 0x0a0000000b077989 */ /* 0x000e2400000e0005 */
[----:B------:R-:W-:-:S03]  /*1540*/  @!P0 LOP3.LUT R0, R0, 0xf8, RZ, 0xc0, !PT ;  /* 0x000000f800008812 */ /* 0x000fc600078ec0ff */
[----:B0-----:R-:W-:Y:S01]  /*1550*/  DSETP.GEU.AND P2, PT, R8, R6, PT ;  /* 0x000000060800722a */ /* 0x001fe20003f4e000 */
[----:B------:R-:W-:-:S04]  /*1560*/  @!P0 MOV R8, 0x400 ;  /* 0x0000040000088802 */ /* 0x000fc80000000f00 */
[----:B-1----:R-:W-:Y:S02]  /*1570*/  @!P0 LEA R13, R13, R8, 0x18 ;  /* 0x000000080d0d8211 */ /* 0x002fe400078ec0ff */
[----:B------:R-:W-:Y:S02]  /*1580*/  @!P1 FSEL R2, R6, R2, !P2 ;  /* 0x0000000206029208 */ /* 0x000fe40005000000 */
[----:B------:R-:W-:Y:S01]  /*1590*/  @!P1 FSEL R11, R7, R11, !P2 ;  /* 0x0000000b070b9208 */ /* 0x000fe20005000000 */
[----:B------:R-:W-:Y:S02]  /*15a0*/  @!P0 IMAD.IADD R13, R0, 0x1, R13 ;  /* 0x00000001000d8824 */ /* 0x000fe400078e020d */
[----:B------:R-:W-:Y:S02]  /*15b0*/  IMAD.MOV.U32 R6, RZ, RZ, R2 ;  /* 0x000000ffff067224 */ /* 0x000fe400078e0002 */
[----:B------:R-:W-:-:S05]  /*15c0*/  IMAD.MOV.U32 R7, RZ, RZ, R11 ;  /* 0x000000ffff077224 */ /* 0x000fca00078e000b */
[----:B------:R3:W-:Y:S01]  /*15d0*/  @!P0 STS.64 [R13+0x8], R6 ;  /* 0x000008060d008388 */ /* 0x0007e20000000a00 */
[----:B------:R-:W-:Y:S01]  /*15e0*/  BAR.SYNC.DEFER_BLOCKING 0x0 ;  /* 0x0000000000007b1d */ /* 0x000fe20000010000 */
[----:B------:R-:W-:-:S13]  /*15f0*/  ISETP.NE.AND P0, PT, R3, RZ, PT ;  /* 0x000000ff0300720c */ /* 0x000fda0003f05270 */
[----:B---3--:R-:W-:Y:S05]  /*1600*/  @P0 BRA `(.L_x_17) ;  /* 0x0000004400800947 */ /* 0x008fea0003800000 */
[----:B------:R-:W0:Y:S01]  /*1610*/  S2UR UR5, SR_CgaCtaId ;  /* 0x00000000000579c3 */ /* 0x000e220000008800 */
[----:B------:R-:W-:Y:S01]  /*1620*/  UMOV UR4, 0x400 ;  /* 0x0000040000047882 */ /* 0x000fe20000000000 */
[----:B------:R-:W-:Y:S01]  /*1630*/  ISETP.GT.AND P2, PT, R4, 0x20, PT ;  /* 0x000000200400780c */ /* 0x000fe20003f44270 */
[----:B0-----:R-:W-:-:S09]  /*1640*/  ULEA UR4, UR5, UR4, 0x18 ;  /* 0x0000000405047291 */ /* 0x001fd2000f8ec0ff */
[----:B------:R-:W0:Y:S04]  /*1650*/  LDS.128 R16, [UR4+0x10] ;  /* 0x00001004ff107984 */ /* 0x000e280008000c00 */
[----:B------:R-:W1:Y:S04]  /*1660*/  LDS.128 R12, [UR4+0x20] ;  /* 0x00002004ff0c7984 */ /* 0x000e680008000c00 */
[----:B------:R-:W2:Y:S01]  /*1670*/  LDS.128 R8, [UR4+0x30] ;  /* 0x00003004ff087984 */ /* 0x000ea20008000c00 */
[----:B0-----:R-:W-:-:S06]  /*1680*/  DSETP.GEU.AND P1, PT, R6, R16, PT ;  /* 0x000000100600722a */ /* 0x001fcc0003f2e000 */
[-C--:B------:R-:W-:Y:S02]  /*1690*/  FSEL R3, R16, R6.reuse, !P1 ;  /* 0x0000000610037208 */ /* 0x080fe40004800000 */
[-C--:B------:R-:W-:Y:S02]  /*16a0*/  FSEL R17, R17, R7.reuse, !P1 ;  /* 0x0000000711117208 */ /* 0x080fe40004800000 */
[----:B------:R-:W-:Y:S02]  /*16b0*/  FSEL R6, R3, R6, P2 ;  /* 0x0000000603067208 */ /* 0x000fe40001000000 */
[----:B------:R-:W-:Y:S02]  /*16c0*/  FSEL R7, R17, R7, P2 ;  /* 0x0000000711077208 */ /* 0x000fe40001000000 */
[C---:B------:R-:W-:Y:S01]  /*16d0*/  ISETP.GT.AND P1, PT, R4.reuse, 0x40, PT ;  /* 0x000000400400780c */ /* 0x040fe20003f24270 */
[----:B------:R-:W-:Y:S01]  /*16e0*/  IMAD.MOV.U32 R2, RZ, RZ, R6 ;  /* 0x000000ffff027224 */ /* 0x000fe200078e0006 */
[----:B------:R-:W-:Y:S01]  /*16f0*/  ISETP.GT.AND P2, PT, R4, 0x60, PT ;  /* 0x000000600400780c */ /* 0x000fe20003f44270 */
[----:B------:R-:W-:-:S06]  /*1700*/  IMAD.MOV.U32 R3, RZ, RZ, R7 ;  /* 0x000000ffff037224 */ /* 0x000fcc00078e0007 */
[----:B------:R-:W-:-:S06]  /*1710*/  DSETP.GEU.AND P3, PT, R2, R18, PT ;  /* 0x000000120200722a */ /* 0x000fcc0003f6e000 */
[----:B------:R-:W-:Y:S02]  /*1720*/  @P1 FSEL R6, R18, R6, !P3 ;  /* 0x0000000612061208 */ /* 0x000fe40005800000 */
[----:B------:R-:W-:Y:S02]  /*1730*/  @P1 FSEL R7, R19, R7, !P3 ;  /* 0x0000000713071208 */ /* 0x000fe40005800000 */
[----:B------:R-:W-:Y:S01]  /*1740*/  ISETP.GT.AND P1, PT, R4, 0x80, PT ;  /* 0x000000800400780c */ /* 0x000fe20003f24270 */
[----:B------:R-:W-:Y:S02]  /*1750*/  IMAD.MOV.U32 R2, RZ, RZ, R6 ;  /* 0x000000ffff027224 */ /* 0x000fe400078e0006 */
[----:B------:R-:W-:-:S06]  /*1760*/  IMAD.MOV.U32 R3, RZ, RZ, R7 ;  /* 0x000000ffff037224 */ /* 0x000fcc00078e0007 */
[----:B-1----:R-:W-:Y:S01]  /*1770*/  DSETP.GEU.AND P3, PT, R2, R12, PT ;  /* 0x0000000c0200722a */ /* 0x002fe20003f6e000 */
[----:B------:R-:W0:Y:S05]  /*1780*/  LDS.64 R2, [UR4+0x40] ;  /* 0x00004004ff027984 */ /* 0x000e2a0008000a00 */
[----:B------:R-:W-:Y:S02]  /*1790*/  @P2 FSEL R6, R12, R6, !P3 ;  /* 0x000000060c062208 */ /* 0x000fe40005800000 */
[----:B------:R-:W-:Y:S02]  /*17a0*/  @P2 FSEL R7, R13, R7, !P3 ;  /* 0x000000070d072208 */ /* 0x000fe40005800000 */
[----:B------:R-:W-:-:S04]  /*17b0*/  ISETP.GT.AND P2, PT, R4, 0xa0, PT ;  /* 0x000000a00400780c */ /* 0x000fc80003f44270 */
[----:B------:R-:W-:-:S06]  /*17c0*/  DSETP.GEU.AND P3, PT, R6, R14, PT ;  /* 0x0000000e0600722a */ /* 0x000fcc0003f6e000 */
[----:B------:R-:W-:Y:S02]  /*17d0*/  @P1 FSEL R6, R14, R6, !P3 ;  /* 0x000000060e061208 */ /* 0x000fe40005800000 */
[----:B------:R-:W-:Y:S02]  /*17e0*/  @P1 FSEL R7, R15, R7, !P3 ;  /* 0x000000070f071208 */ /* 0x000fe40005800000 */
[----:B------:R-:W-:-:S04]  /*17f0*/  ISETP.GT.AND P1, PT, R4, 0xc0, PT ;  /* 0x000000c00400780c */ /* 0x000fc80003f24270 */
[----:B--2---:R-:W-:-:S06]  /*1800*/  DSETP.GEU.AND P3, PT, R6, R8, PT ;  /* 0x000000080600722a */ /* 0x004fcc0003f6e000 */
[----:B------:R-:W-:Y:S02]  /*1810*/  @P2 FSEL R6, R8, R6, !P3 ;  /* 0x0000000608062208 */ /* 0x000fe40005800000 */
[----:B------:R-:W-:Y:S02]  /*1820*/  @P2 FSEL R7, R9, R7, !P3 ;  /* 0x0000000709072208 */ /* 0x000fe40005800000 */
[----:B------:R-:W-:-:S04]  /*1830*/  ISETP.GT.AND P2, PT, R4, 0xe0, PT ;  /* 0x000000e00400780c */ /* 0x000fc80003f44270 */
[----:B------:R-:W-:-:S06]  /*1840*/  DSETP.GEU.AND P3, PT, R6, R10, PT ;  /* 0x0000000a0600722a */ /* 0x000fcc0003f6e000 */
[----:B------:R-:W-:Y:S02]  /*1850*/  @P1 FSEL R6, R10, R6, !P3 ;  /* 0x000000060a061208 */ /* 0x000fe40005800000 */
[----:B------:R-:W-:-:S03]  /*1860*/  @P1 FSEL R7, R11, R7, !P3 ;  /* 0x000000070b071208 */ /* 0x000fc60005800000 */
[----:B------:R-:W-:Y:S02]  /*1870*/  IMAD.MOV.U32 R4, RZ, RZ, R6 ;  /* 0x000000ffff047224 */ /* 0x000fe400078e0006 */
[----:B------:R-:W-:-:S06]  /*1880*/  IMAD.MOV.U32 R5, RZ, RZ, R7 ;  /* 0x000000ffff057224 */ /* 0x000fcc00078e0007 */
[----:B0-----:R-:W-:-:S06]  /*1890*/  DSETP.GEU.AND P1, PT, R4, R2, PT ;  /* 0x000000020400722a */ /* 0x001fcc0003f2e000 */
[----:B------:R-:W-:Y:S02]  /*18a0*/  @P2 FSEL R6, R2, R6, !P1 ;  /* 0x0000000602062208 */ /* 0x000fe40004800000 */
[----:B------:R-:W-:Y:S01]  /*18b0*/  @P2 FSEL R7, R3, R7, !P1 ;  /* 0x0000000703072208 */ /* 0x000fe20004800000 */
[----:B------:R-:W-:Y:S06]  /*18c0*/  BRA `(.L_x_17) ;  /* 0x0000004000d07947 */ /* 0x000fec0003800000 */
.L_x_3:
[----:B------:R-:W0:Y:S01]  /*18d0*/  S2R R0, SR_TID.X ;  /* 0x0000000000007919 */ /* 0x000e220000002100 */
[----:B------:R-:W1:Y:S02]  /*18e0*/  LDCU.64 UR4, c[0x0][0x380] ;  /* 0x00007000ff0477ac */ /* 0x000e640008000a00 */
[----:B-1----:R-:W-:Y:S02]  /*18f0*/  IMAD.U32 R2, RZ, RZ, UR4 ;  /* 0x00000004ff027e24 */ /* 0x002fe4000f8e00ff */
[----:B------:R-:W-:Y:S02]  /*1900*/  IMAD.U32 R3, RZ, RZ, UR5 ;  /* 0x00000005ff037e24 */ /* 0x000fe4000f8e00ff */
[----:B0-----:R-:W-:-:S04]  /*1910*/  IMAD.SHL.U32 R5, R0, 0x4, RZ ;  /* 0x0000000400057824 */ /* 0x001fc800078e00ff */
[----:B------:R-:W-:-:S05]  /*1920*/  IMAD.WIDE.U32 R6, R5, 0x8, R2 ;  /* 0x0000000805067825 */ /* 0x000fca00078e0002 */
[----:B------:R-:W2:Y:S04]  /*1930*/  LDG.E.128.CONSTANT R20, desc[UR6][R6.64] ;  /* 0x0000000606147981 */ /* 0x000ea8000c1e9d00 */
[----:B------:R-:W3:Y:S04]  /*1940*/  LDG.E.128.CONSTANT R12, desc[UR6][R6.64+0x10] ;  /* 0x00001006060c7981 */ /* 0x000ee8000c1e9d00 */
[----:B------:R-:W4:Y:S04]  /*1950*/  LDG.E.128.CONSTANT R8, desc[UR6][R6.64+0x2000] ;  /* 0x0020000606087981 */ /* 0x000f28000c1e9d00 */
[----:B------:R0:W5:Y:S01]  /*1960*/  LDG.E.128.CONSTANT R16, desc[UR6][R6.64+0x2010] ;  /* 0x0020100606107981 */ /* 0x000162000c1e9d00 */
[----:B------:R-:W-:Y:S01]  /*1970*/  ISETP.GE.U32.AND P1, PT, R4, 0x1000, PT ;  /* 0x000010000400780c */ /* 0x000fe20003f26070 */
[----:B------:R-:W-:Y:S01]  /*1980*/  UMOV UR4, 0x800 ;  /* 0x0000080000047882 */ /* 0x000fe20000000000 */
[----:B--2---:R-:W-:-:S06]  /*1990*/  DSETP.GEU.AND P0, PT, R20, R22, PT ;  /* 0x000000161400722a */ /* 0x004fcc0003f0e000 */
[----:B------:R-:W-:Y:S02]  /*19a0*/  FSEL R20, R22, R20, !P0 ;  /* 0x0000001416147208 */ /* 0x000fe40004000000 */
[----:B------:R-:W-:-:S06]  /*19b0*/  FSEL R21, R23, R21, !P0 ;  /* 0x0000001517157208 */ /* 0x000fcc0004000000 */
[----:B---3--:R-:W-:-:S06]  /*19c0*/  DSETP.GEU.AND P0, PT, R20, R12, PT ;  /* 0x0000000c1400722a */ /* 0x008fcc0003f0e000 */
[----:B------:R-:W-:Y:S02]  /*19d0*/  FSEL R12, R12, R20, !P0 ;  /* 0x000000140c0c7208 */ /* 0x000fe40004000000 */
[----:B------:R-:W-:-:S06]  /*19e0*/  FSEL R13, R13, R21, !P0 ;  /* 0x000000150d0d7208 */ /* 0x000fcc0004000000 */
[----:B------:R-:W-:-:S06]  /*19f0*/  DSETP.GEU.AND P0, PT, R12, R14, PT ;  /* 0x0000000e0c00722a */ /* 0x000fcc0003f0e000 */
[----:B------:R-:W-:Y:S02]  /*1a00*/  FSEL R12, R14, R12, !P0 ;  /* 0x0000000c0e0c7208 */ /* 0x000fe40004000000 */
[----:B------:R-:W-:-:S06]  /*1a10*/  FSEL R13, R15, R13, !P0 ;  /* 0x0000000d0f0d7208 */ /* 0x000fcc0004000000 */
[----:B----4-:R-:W-:-:S06]  /*1a20*/  DSETP.GEU.AND P0, PT, R12, R8, PT ;  /* 0x000000080c00722a */ /* 0x010fcc0003f0e000 */
[----:B0-----:R-:W-:Y:S02]  /*1a30*/  FSEL R6, R8, R12, !P0 ;  /* 0x0000000c08067208 */ /* 0x001fe40004000000 */
[----:B------:R-:W-:-:S06]  /*1a40*/  FSEL R7, R9, R13, !P0 ;  /* 0x0000000d09077208 */ /* 0x000fcc0004000000 */
[----:B------:R-:W-:-:S06]  /*1a50*/  DSETP.GEU.AND P0, PT, R6, R10, PT ;  /* 0x0000000a0600722a */ /* 0x000fcc0003f0e000 */
[----:B------:R-:W-:Y:S02]  /*1a60*/  FSEL R6, R10, R6, !P0 ;  /* 0x000000060a067208 */ /* 0x000fe40004000000 */
[----:B------:R-:W-:-:S06]  /*1a70*/  FSEL R7, R11, R7, !P0 ;  /* 0x000000070b077208 */ /* 0x000fcc0004000000 */
[----:B-----5:R-:W-:-:S06]  /*1a80*/  DSETP.GEU.AND P0, PT, R6, R16, PT ;  /* 0x000000100600722a */ /* 0x020fcc0003f0e000 */
[----:B------:R-:W-:Y:S02]  /*1a90*/  FSEL R6, R16, R6, !P0 ;  /* 0x0000000610067208 */ /* 0x000fe40004000000 */
[----:B------:R-:W-:-:S06]  /*1aa0*/  FSEL R7, R17, R7, !P0 ;  /* 0x0000000711077208 */ /* 0x000fcc0004000000 */
[----:B------:R-:W-:-:S06]  /*1ab0*/  DSETP.GEU.AND P0, PT, R6, R18, PT ;  /* 0x000000120600722a */ /* 0x000fcc0003f0e000 */
[----:B------:R-:W-:Y:S02]  /*1ac0*/  FSEL R6, R18, R6, !P0 ;  /* 0x0000000612067208 */ /* 0x000fe40004000000 */
[----:B------:R-:W-:Y:S01]  /*1ad0*/  FSEL R7, R19, R7, !P0 ;  /* 0x0000000713077208 */ /* 0x000fe20004000000 */
[----:B------:R-:W-:Y:S06]  /*1ae0*/  @!P1 BRA `(.L_x_18) ;  /* 0x0000000000a49947 */ /* 0x000fec0003800000 */
[----:B------:R-:W0:Y:S01]  /*1af0*/  LDC R24, c[0x0][0x390] ;  /* 0x0000e400ff187b82 */ /* 0x000e220000000800 */
[----:B------:R-:W-:Y:S01]  /*1b00*/  VIADD R25, R4, 0xfffff800 ;  /* 0xfffff80004197836 */ /* 0x000fe20000000000 */
[----:B------:R-:W-:-:S06]  /*1b10*/  UMOV UR4, 0x800 ;  /* 0x0000080000047882 */ /* 0x000fcc0000000000 */
[----:B------:R-:W1:Y:S02]  /*1b20*/  LDC.64 R2, c[0x0][0x380] ;  /* 0x0000e000ff027b82 */ /* 0x000e640000000a00 */
.L_x_20:
[----:B------:R-:W-:-:S04]  /*1b30*/  VIADD R27, R5, UR4 ;  /* 0x00000004051b7c36 */ /* 0x000fc80008000000 */
[----:B-1----:R-:W-:-:S05]  /*1b40*/  IMAD.WIDE.U32 R26, R27, 0x8, R2 ;  /* 0x000000081b1a7825 */ /* 0x002fca00078e0002 */
[----:B------:R-:W2:Y:S04]  /*1b50*/  LDG.E.128.CONSTANT R12, desc[UR6][R26.64] ;  /* 0x000000061a0c7981 */ /* 0x000ea8000c1e9d00 */
[----:B------:R-:W3:Y:S04]  /*1b60*/  LDG.E.128.CONSTANT R16, desc[UR6][R26.64+0x10] ;  /* 0x000010061a107981 */ /* 0x000ee8000c1e9d00 */
[----:B------:R-:W4:Y:S04]  /*1b70*/  LDG.E.128.CONSTANT R20, desc[UR6][R26.64+0x2000] ;  /* 0x002000061a147981 */ /* 0x000f28000c1e9d00 */
[----:B------:R-:W5:Y:S01]  /*1b80*/  LDG.E.128.CONSTANT R8, desc[UR6][R26.64+0x2010] ;  /* 0x002010061a087981 */ /* 0x000f62000c1e9d00 */
[----:B0-----:R-:W-:Y:S01]  /*1b90*/  IMAD.MOV.U32 R4, RZ, RZ, R24 ;  /* 0x000000ffff047224 */ /* 0x001fe200078e0018 */
[----:B--2---:R-:W-:-:S06]  /*1ba0*/  DSETP.GEU.AND P0, PT, R6, R12, PT ;  /* 0x0000000c0600722a */ /* 0x004fcc0003f0e000 */
[----:B------:R-:W-:Y:S02]  /*1bb0*/  FSEL R6, R12, R6, !P0 ;  /* 0x000000060c067208 */ /* 0x000fe40004000000 */
[----:B------:R-:W-:-:S06]  /*1bc0*/  FSEL R7, R13, R7, !P0 ;  /* 0x000000070d077208 */ /* 0x000fcc0004000000 */
[----:B------:R-:W-:-:S06]  /*1bd0*/  DSETP.GEU.AND P0, PT, R6, R14, PT ;  /* 0x0000000e0600722a */ /* 0x000fcc0003f0e000 */
        /* <DEDUP_REMOVED lines=14> */
[----:B-----5:R-:W-:-:S06]  /*1cc0*/  DSETP.GEU.AND P0, PT, R6, R8, PT ;  /* 0x000000080600722a */ /* 0x020fcc0003f0e000 */
[----:B------:R-:W-:Y:S01]  /*1cd0*/  FSEL R6, R8, R6, !P0 ;  /* 0x0000000608067208 */ /* 0x000fe20004000000 */
[----:B------:R-:W-:Y:S01]  /*1ce0*/  VIADD R8, R4, -UR4 ;  /* 0x8000000404087c36 */ /* 0x000fe20008000000 */
[----:B------:R-:W-:-:S04]  /*1cf0*/  FSEL R7, R9, R7, !P0 ;  /* 0x0000000709077208 */ /* 0x000fc80004000000 */
[----:B------:R-:W-:Y:S02]  /*1d00*/  ISETP.GE.AND P1, PT, R8, 0x800, PT ;  /* 0x000008000800780c */ /* 0x000fe40003f26270 */
[----:B------:R-:W-:-:S06]  /*1d10*/  DSETP.GEU.AND P0, PT, R6, R10, PT ;  /* 0x0000000a0600722a */ /* 0x000fcc0003f0e000 */
[----:B------:R-:W-:Y:S02]  /*1d20*/  FSEL R6, R10, R6, !P0 ;  /* 0x000000060a067208 */ /* 0x000fe40004000000 */
[----:B------:R-:W-:-:S03]  /*1d30*/  FSEL R7, R11, R7, !P0 ;  /* 0x000000070b077208 */ /* 0x000fc60004000000 */
[----:B------:R-:W-:Y:S05]  /*1d40*/  @!P1 BRA `(.L_x_19) ;  /* 0x0000000c00009947 */ /* 0x000fea0003800000 */
[----:B------:R-:W-:-:S06]  /*1d50*/  UIADD3 UR4, UPT, UPT, UR4, 0x800, URZ ;  /* 0x0000080004047890 */ /* 0x000fcc000fffe0ff */
[----:B------:R-:W-:-:S13]  /*1d60*/  ISETP.LT.AND P0, PT, R25, UR4, PT ;  /* 0x0000000419007c0c */ /* 0x000fda000bf01270 */
[----:B------:R-:W-:Y:S05]  /*1d70*/  @!P0 BRA `(.L_x_20) ;  /* 0xfffffffc006c8947 */ /* 0x000fea000383ffff */
.L_x_18:
[----:B------:R-:W-:-:S13]  /*1d80*/  ISETP.LE.AND P0, PT, R4, UR4, PT ;  /* 0x0000000404007c0c */ /* 0x000fda000bf03270 */
[----:B------:R-:W-:Y:S05]  /*1d90*/  @P0 BRA `(.L_x_19) ;  /* 0x0000000800ec0947 */ /* 0x000fea0003800000 */
[----:B------:R-:W-:Y:S01]  /*1da0*/  VIADD R41, R4, -UR4 ;  /* 0x8000000404297c36 */ /* 0x000fe20008000000 */
[----:B------:R-:W-:Y:S04]  /*1db0*/  BSSY.RECONVERGENT B1, `(.L_x_19) ;  /* 0x00000b9000017945 */ /* 0x000fe80003800200 */
[----:B------:R-:W-:-:S13]  /*1dc0*/  ISETP.GE.AND P0, PT, R0, R41, PT ;  /* 0x000000290000720c */ /* 0x000fda0003f06270 */
[----:B------:R-:W-:Y:S05]  /*1dd0*/  @P0 BRA `(.L_x_21) ;  /* 0x0000000800d80947 */ /* 0x000fea0003800000 */
[----:B------:R-:W-:Y:S01]  /*1de0*/  LOP3.LUT R5, RZ, R0, RZ, 0x33, !PT ;  /* 0x00000000ff057212 */ /* 0x000fe200078e33ff */
[----:B------:R-:W-:Y:S01]  /*1df0*/  BSSY.RECONVERGENT B2, `(.L_x_22) ;  /* 0x0000016000027945 */ /* 0x000fe20003800200 */
[----:B------:R-:W-:Y:S02]  /*1e00*/  IMAD.MOV.U32 R40, RZ, RZ, R0 ;  /* 0x000000ffff287224 */ /* 0x000fe400078e0000 */
[----:B------:R-:W-:-:S04]  /*1e10*/  IADD3 R4, PT, PT, R4, -UR4, R5 ;  /* 0x8000000404047c10 */ /* 0x000fc8000fffe005 */
[C---:B------:R-:W-:Y:S02]  /*1e20*/  LOP3.LUT R5, R4.reuse, 0x300, RZ, 0xc0, !PT ;  /* 0x0000030004057812 */ /* 0x040fe400078ec0ff */
[----:B------:R-:W-:Y:S02]  /*1e30*/  ISETP.GE.U32.AND P2, PT, R4, 0x300, PT ;  /* 0x000003000400780c */ /* 0x000fe40003f46070 */
[----:B------:R-:W-:-:S13]  /*1e40*/  ISETP.NE.AND P0, PT, R5, 0x300, PT ;  /* 0x000003000500780c */ /* 0x000fda0003f05270 */
[----:B------:R-:W-:Y:S05]  /*1e50*/  @!P0 BRA `(.L_x_23) ;  /* 0x00000000003c8947 */ /* 0x000fea0003800000 */
[----:B------:R-:W-:Y:S01]  /*1e60*/  LEA.HI R4, R4, 0x1, RZ, 0x18 ;  /* 0x0000000104047811 */ /* 0x000fe200078fc0ff */
[----:B------:R-:W-:Y:S02]  /*1e70*/  VIADD R9, R0, UR4 ;  /* 0x0000000400097c36 */ /* 0x000fe40008000000 */
[----:B------:R-:W-:Y:S01]  /*1e80*/  IMAD.MOV.U32 R40, RZ, RZ, R0 ;  /* 0x000000ffff287224 */ /* 0x000fe200078e0000 */
[----:B------:R-:W-:-:S05]  /*1e90*/  LOP3.LUT R4, R4, 0x3, RZ, 0xc0, !PT ;  /* 0x0000000304047812 */ /* 0x000fca00078ec0ff */
[----:B------:R-:W-:-:S07]  /*1ea0*/  IMAD.MOV R8, RZ, RZ, -R4 ;  /* 0x000000ffff087224 */ /* 0x000fce00078e0a04 */
.L_x_24:
[----:B------:R-:W-:-:S06]  /*1eb0*/  IMAD.WIDE.U32 R4, R9, 0x8, R2 ;  /* 0x0000000809047825 */ /* 0x000fcc00078e0002 */
[----:B------:R-:W2:Y:S01]  /*1ec0*/  LDG.E.64.CONSTANT R4, desc[UR6][R4.64] ;  /* 0x0000000604047981 */ /* 0x000ea2000c1e9b00 */
[----:B------:R-:W-:Y:S02]  /*1ed0*/  VIADD R8, R8, 0x1 ;  /* 0x0000000108087836 */ /* 0x000fe40000000000 */
[----:B------:R-:W-:Y:S02]  /*1ee0*/  VIADD R40, R40, 0x100 ;  /* 0x0000010028287836 */ /* 0x000fe40000000000 */
[----:B------:R-:W-:Y:S01]  /*1ef0*/  VIADD R9, R9, 0x100 ;  /* 0x0000010009097836 */ /* 0x000fe20000000000 */
[----:B------:R-:W-:Y:S01]  /*1f00*/  ISETP.NE.AND P1, PT, R8, RZ, PT ;  /* 0x000000ff0800720c */ /* 0x000fe20003f25270 */
[----:B--2---:R-:W-:-:S06]  /*1f10*/  DSETP.GEU.AND P0, PT, R6, R4, PT ;  /* 0x000000040600722a */ /* 0x004fcc0003f0e000 */
[----:B------:R-:W-:Y:S02]  /*1f20*/  FSEL R6, R4, R6, !P0 ;  /* 0x0000000604067208 */ /* 0x000fe40004000000 */
[----:B------:R-:W-:-:S04]  /*1f30*/  FSEL R7, R5, R7, !P0 ;  /* 0x0000000705077208 */ /* 0x000fc80004000000 */
[----:B------:R-:W-:Y:S05]  /*1f40*/  @P1 BRA `(.L_x_24) ;  /* 0xfffffffc00d81947 */ /* 0x000fea000383ffff */
.L_x_23:
[----:B------:R-:W-:Y:S05]  /*1f50*/  BSYNC.RECONVERGENT B2 ;  /* 0x0000000000027941 */ /* 0x000fea0003800200 */
.L_x_22:
[----:B------:R-:W-:Y:S05]  /*1f60*/  @!P2 BRA `(.L_x_21) ;  /* 0x000000080074a947 */ /* 0x000fea0003800000 */
[----:B------:R-:W0:Y:S01]  /*1f70*/  LDCU.64 UR8, c[0x0][0x380] ;  /* 0x00007000ff0877ac */ /* 0x000e220008000a00 */
[----:B------:R-:W-:Y:S01]  /*1f80*/  IMAD.IADD R9, R41, 0x1, -R40 ;  /* 0x0000000129097824 */ /* 0x000fe200078e0a28 */
[C---:B------:R-:W-:Y:S01]  /*1f90*/  IADD3 R5, P0, PT, R40.reuse, UR4, RZ ;  /* 0x0000000428057c10 */ /* 0x040fe2000ff1e0ff */
[----:B------:R-:W-:Y:S01]  /*1fa0*/  BSSY.RECONVERGENT B2, `(.L_x_25) ;  /* 0x0000059000027945 */ /* 0x000fe20003800200 */
[----:B------:R-:W-:Y:S02]  /*1fb0*/  VIADD R43, R40, UR4 ;  /* 0x00000004282b7c36 */ /* 0x000fe40008000000 */
[----:B------:R-:W-:Y:S01]  /*1fc0*/  ISETP.GT.AND P1, PT, R9, 0xc00, PT ;  /* 0x00000c000900780c */ /* 0x000fe20003f24270 */
[----:B------:R-:W-:Y:S01]  /*1fd0*/  IMAD.X R8, RZ, RZ, RZ, P0 ;  /* 0x000000ffff087224 */ /* 0x000fe200000e06ff */
[----:B0-----:R-:W-:-:S04]  /*1fe0*/  LEA R4, P0, R5, UR8, 0x3 ;  /* 0x0000000805047c11 */ /* 0x001fc8000f8018ff */
[----:B------:R-:W-:Y:S02]  /*1ff0*/  LEA.HI.X R5, R5, UR9, R8, 0x3, P0 ;  /* 0x0000000905057c11 */ /* 0x000fe400080f1c08 */
[----:B------:R-:W-:-:S05]  /*2000*/  IADD3 R4, P0, PT, R4, 0x1000, RZ ;  /* 0x0000100004047810 */ /* 0x000fca0007f1e0ff */
[----:B------:R-:W-:Y:S01]  /*2010*/  IMAD.X R5, RZ, RZ, R5, P0 ;  /* 0x000000ffff057224 */ /* 0x000fe200000e0605 */
[----:B------:R-:W-:Y:S01]  /*2020*/  PLOP3.LUT P0, PT, PT, PT, PT, 0x80, 0x8 ;  /* 0x000000000008781c */ /* 0x000fe20003f0f070 */
[----:B------:R-:W-:-:S12]  /*2030*/  @!P1 BRA `(.L_x_26) ;  /* 0x00000004003c9947 */ /* 0x000fd80003800000 */
[----:B------:R-:W-:Y:S01]  /*2040*/  PLOP3.LUT P0, PT, PT, PT, PT, 0x8, 0x80 ;  /* 0x000000000080781c */ /* 0x000fe20003f0e170 */
[----:B------:R-:W-:-:S12]  /*2050*/  VIADD R45, R41, 0xfffff400 ;  /* 0xfffff400292d7836 */ /* 0x000fd80000000000 */
.L_x_27:
[C---:B------:R-:W-:Y:S01]  /*2060*/  IMAD.WIDE.U32 R38, R43.reuse, 0x8, R2 ;  /* 0x000000082b267825 */ /* 0x040fe200078e0002 */
[----:B------:R-:W2:Y:S04]  /*2070*/  LDG.E.64.CONSTANT R8, desc[UR6][R4.64+-0x800] ;  /* 0xfff8000604087981 */ /* 0x000ea8000c1e9b00 */
[----:B------:R-:W3:Y:S04]  /*2080*/  LDG.E.64.CONSTANT R10, desc[UR6][R4.64] ;  /* 0x00000006040a7981 */ /* 0x000ee8000c1e9b00 */
[----:B------:R-:W4:Y:S01]  /*2090*/  LDG.E.64.CONSTANT R38, desc[UR6][R38.64] ;  /* 0x0000000626267981 */ /* 0x000f22000c1e9b00 */
[----:B------:R-:W-:-:S03]  /*20a0*/  VIADD R15, R43, 0x400 ;  /* 0x000004002b0f7836 */ /* 0x000fc60000000000 */
[----:B------:R-:W5:Y:S01]  /*20b0*/  LDG.E.64.CONSTANT R12, desc[UR6][R4.64+0x800] ;  /* 0x00080006040c7981 */ /* 0x000f62000c1e9b00 */
[----:B------:R-:W-:-:S03]  /*20c0*/  IMAD.WIDE.U32 R14, R15, 0x8, R2 ;  /* 0x000000080f0e7825 */ /* 0x000fc600078e0002 */
[----:B------:R-:W5:Y:S04]  /*20d0*/  LDG.E.64.CONSTANT R16, desc[UR6][R4.64+0x1800] ;  /* 0x0018000604107981 */ /* 0x000f68000c1e9b00 */
[----:B------:R-:W5:Y:S04]  /*20e0*/  LDG.E.64.CONSTANT R14, desc[UR6][R14.64] ;  /* 0x000000060e0e7981 */ /* 0x000f68000c1e9b00 */
[----:B------:R-:W5:Y:S01]  /*20f0*/  LDG.E.64.CONSTANT R18, desc[UR6][R4.64+0x2000] ;  /* 0x0020000604127981 */ /* 0x000f62000c1e9b00 */
        /* <DEDUP_REMOVED lines=11> */
[----:B------:R-:W5:Y:S04]  /*21b0*/  LDG.E.64.CONSTANT R34, desc[UR6][R4.64+0x6000] ;  /* 0x0060000604227981 */ /* 0x000f68000c1e9b00 */
[----:B------:R0:W5:Y:S01]  /*21c0*/  LDG.E.64.CONSTANT R36, desc[UR6][R4.64+0x6800] ;  /* 0x0068000604247981 */ /* 0x000162000c1e9b00 */
[----:B------:R-:W-:-:S05]  /*21d0*/  VIADD R40, R40, 0x1000 ;  /* 0x0000100028287836 */ /* 0x000fca0000000000 */
[----:B------:R-:W-:Y:S02]  /*21e0*/  ISETP.GE.AND P2, PT, R40, R45, PT ;  /* 0x0000002d2800720c */ /* 0x000fe40003f46270 */
[----:B0-----:R-:W-:Y:S01]  /*21f0*/  IADD3 R4, P3, PT, R4, 0x8000, RZ ;  /* 0x0000800004047810 */ /* 0x001fe20007f7e0ff */
[----:B------:R-:W-:-:S04]  /*2200*/  VIADD R43, R43, 0x1000 ;  /* 0x000010002b2b7836 */ /* 0x000fc80000000000 */
[----:B------:R-:W-:Y:S01]  /*2210*/  IMAD.X R5, RZ, RZ, R5, P3 ;  /* 0x000000ffff057224 */ /* 0x000fe200018e0605 */
[----:B----4-:R-:W-:-:S06]  /*2220*/  DSETP.GEU.AND P1, PT, R6, R38, PT ;  /* 0x000000260600722a */ /* 0x010fcc0003f2e000 */
[----:B------:R-:W-:Y:S02]  /*2230*/  FSEL R6, R38, R6, !P1 ;  /* 0x0000000626067208 */ /* 0x000fe40004800000 */
[----:B------:R-:W-:-:S06]  /*2240*/  FSEL R7, R39, R7, !P1 ;  /* 0x0000000727077208 */ /* 0x000fcc0004800000 */
[----:B--2---:R-:W-:-:S06]  /*2250*/  DSETP.GEU.AND P1, PT, R6, R8, PT ;  /* 0x000000080600722a */ /* 0x004fcc0003f2e000 */
[----:B------:R-:W-:Y:S02]  /*2260*/  FSEL R6, R8, R6, !P1 ;  /* 0x0000000608067208 */ /* 0x000fe40004800000 */
[----:B------:R-:W-:-:S06]  /*2270*/  FSEL R7, R9, R7, !P1 ;  /* 0x0000000709077208 */ /* 0x000fcc0004800000 */
[----:B---3--:R-:W-:-:S06]  /*2280*/  DSETP.GEU.AND P1, PT, R6, R10, PT ;  /* 0x0000000a0600722a */ /* 0x008fcc0003f2e000 */
[----:B------:R-:W-:Y:S02]  /*2290*/  FSEL R6, R10, R6, !P1 ;  /* 0x000000060a067208 */ /* 0x000fe40004800000 */
[----:B------:R-:W-:-:S06]  /*22a0*/  FSEL R7, R11, R7, !P1 ;  /* 0x000000070b077208 */ /* 0x000fcc0004800000 */
[----:B-----5:R-:W-:-:S06]  /*22b0*/  DSETP.GEU.AND P1, PT, R6, R12, PT ;  /* 0x0000000c0600722a */ /* 0x020fcc0003f2e000 */
        /* <DEDUP_REMOVED lines=39> */
.L_x_26:
[----:B------:R-:W-:Y:S05]  /*2530*/  BSYNC.RECONVERGENT B2 ;  /* 0x0000000000027941 */ /* 0x000fea0003800200 */
.L_x_25:
[----:B------:R-:W-:Y:S01]  /*2540*/  IMAD.IADD R8, R41, 0x1, -R40 ;  /* 0x0000000129087824 */ /* 0x000fe200078e0a28 */
[----:B------:R-:W-:Y:S04]  /*2550*/  BSSY.RECONVERGENT B2, `(.L_x_28) ;  /* 0x000002b000027945 */ /* 0x000fe80003800200 */
[----:B------:R-:W-:-:S13]  /*2560*/  ISETP.GT.AND P1, PT, R8, 0x400, PT ;  /* 0x000004000800780c */ /* 0x000fda0003f24270 */
[----:B------:R-:W-:Y:S05]  /*2570*/  @!P1 BRA `(.L_x_29) ;  /* 0x0000000000a09947 */ /* 0x000fea0003800000 */
        /* <DEDUP_REMOVED lines=9> */
[----:B------:R-:W5:Y:S04]  /*2610*/  LDG.E.64.CONSTANT R22, desc[UR6][R4.64+0x2000] ;  /* 0x0020000604167981 */ /* 0x000f68000c1e9b00 */
[----:B------:R0:W5:Y:S01]  /*2620*/  LDG.E.64.CONSTANT R8, desc[UR6][R4.64+0x2800] ;  /* 0x0028000604087981 */ /* 0x000162000c1e9b00 */
[----:B------:R-:W-:-:S02]  /*2630*/  VIADD R40, R40, 0x800 ;  /* 0x0000080028287836 */ /* 0x000fc40000000000 */
[----:B------:R-:W-:Y:S01]  /*2640*/  VIADD R43, R43, 0x800 ;  /* 0x000008002b2b7836 */ /* 0x000fe20000000000 */
[----:B0-----:R-:W-:-:S05]  /*2650*/  IADD3 R4, P2, PT, R4, 0x4000, RZ ;  /* 0x0000400004047810 */ /* 0x001fca0007f5e0ff */
        /* <DEDUP_REMOVED lines=22> */
[----:B------:R-:W-:Y:S01]  /*27c0*/  DSETP.GEU.AND P1, PT, R6, R8, PT ;  /* 0x000000080600722a */ /* 0x000fe20003f2e000 */
[----:B------:R-:W-:-:S05]  /*27d0*/  PLOP3.LUT P0, PT, PT, PT, PT, 0x8, 0x80 ;  /* 0x000000000080781c */ /* 0x000fca0003f0e170 */
[----:B------:R-:W-:Y:S02]  /*27e0*/  FSEL R6, R8, R6, !P1 ;  /* 0x0000000608067208 */ /* 0x000fe40004800000 */
[----:B------:R-:W-:-:S07]  /*27f0*/  FSEL R7, R9, R7, !P1 ;  /* 0x0000000709077208 */ /* 0x000fce0004800000 */
.L_x_29:
[----:B------:R-:W-:Y:S05]  /*2800*/  BSYNC.RECONVERGENT B2 ;  /* 0x0000000000027941 */ /* 0x000fea0003800200 */
.L_x_28:
[----:B------:R-:W-:-:S13]  /*2810*/  ISETP.LT.OR P0, PT, R40, R41, P0 ;  /* 0x000000292800720c */ /* 0x000fda0000701670 */
[----:B------:R-:W-:Y:S05]  /*2820*/  @!P0 BRA `(.L_x_21) ;  /* 0x0000000000448947 */ /* 0x000fea0003800000 */
[----:B------:R-:W-:Y:S01]  /*2830*/  IMAD.WIDE.U32 R2, R43, 0x8, R2 ;  /* 0x000000082b027825 */ /* 0x000fe200078e0002 */
[----:B------:R-:W2:Y:S04]  /*2840*/  LDG.E.64.CONSTANT R8, desc[UR6][R4.64+-0x800] ;  /* 0xfff8000604087981 */ /* 0x000ea8000c1e9b00 */
[----:B------:R-:W3:Y:S04]  /*2850*/  LDG.E.64.CONSTANT R10, desc[UR6][R4.64] ;  /* 0x00000006040a7981 */ /* 0x000ee8000c1e9b00 */
[----:B------:R-:W4:Y:S04]  /*2860*/  LDG.E.64.CONSTANT R2, desc[UR6][R2.64] ;  /* 0x0000000602027981 */ /* 0x000f28000c1e9b00 */
[----:B------:R-:W5:Y:S01]  /*2870*/  LDG.E.64.CONSTANT R12, desc[UR6][R4.64+0x800] ;  /* 0x00080006040c7981 */ /* 0x000f62000c1e9b00 */
        /* <DEDUP_REMOVED lines=11> */
[----:B------:R-:W-:-:S07]  /*2930*/  FSEL R7, R13, R3, !P0 ;  /* 0x000000030d077208 */ /* 0x000fce0004000000 */
.L_x_21:
[----:B------:R-:W-:Y:S05]  /*2940*/  BSYNC.RECONVERGENT B1 ;  /* 0x0000000000017941 */ /* 0x000fea0003800200 */
.L_x_19:
[----:B------:R-:W0:Y:S01]  /*2950*/  S2R R10, SR_LANEID ;  /* 0x00000000000a7919 */ /* 0x000e220000000000 */
[----:B------:R-:W-:Y:S04]  /*2960*/  SHFL.DOWN PT, R2, R6, 0x1, 0x1f ;  /* 0x08201f0006027f89 */ /* 0x000fe800000e0000 */
        /* <DEDUP_REMOVED lines=10> */
[----:B------:R-:W-:-:S02]  /*2a10*/  @!P2 MOV R7, 0x400 ;  /* 0x000004000007a802 */ /* 0x000fc40000000f00 */
        /* <DEDUP_REMOVED lines=8> */
[----:B------:R-:W-:Y:S01]  /*2aa0*/  SHFL.DOWN PT, R2, R4, 0x4, 0x1f ;  /* 0x08801f0004027f89 */ /* 0x000fe200000e0000 */
[----:B-1----:R-:W-:-:S03]  /*2ab0*/  @!P2 LEA R7, R8, R7, 0x18 ;  /* 0x000000070807a211 */ /* 0x002fc600078ec0ff */
[----:B------:R-:W0:Y:S02]  /*2ac0*/  SHFL.DOWN PT, R3, R5, 0x4, 0x1f ;  /* 0x08801f0005037f89 */ /* 0x000e2400000e0000 */
[----:B------:R-:W-:Y:S01]  /*2ad0*/  @!P2 IMAD.IADD R9, R6, 0x1, R7 ;  /* 0x000000010609a824 */ /* 0x000fe200078e0207 */
[----:B0-----:R-:W-:-:S06]  /*2ae0*/  DSETP.GEU.AND P0, PT, R4, R2, PT ;  /* 0x000000020400722a */ /* 0x001fcc0003f0e000 */
[----:B------:R-:W-:Y:S02]  /*2af0*/  @!P1 FSEL R4, R2, R4, !P0 ;  /* 0x0000000402049208 */ /* 0x000fe40004000000 */
[----:B------:R-:W-:Y:S02]  /*2b00*/  @!P1 FSEL R5, R3, R5, !P0 ;  /* 0x0000000503059208 */ /* 0x000fe40004000000 */
[----:B------:R-:W-:Y:S01]  /*2b10*/  ISETP.GT.AND P1, PT, R10, 0x17, PT ;  /* 0x000000170a00780c */ /* 0x000fe20003f24270 */
[----:B------:R-:W-:Y:S04]  /*2b20*/  SHFL.DOWN PT, R2, R4, 0x8, 0x1f ;  /* 0x09001f0004027f89 */ /* 0x000fe800000e0000 */
[----:B------:R-:W0:Y:S02]  /*2b30*/  SHFL.DOWN PT, R3, R5, 0x8, 0x1f ;  /* 0x09001f0005037f89 */ /* 0x000e2400000e0000 */
[----:B0-----:R-:W-:-:S06]  /*2b40*/  DSETP.GEU.AND P0, PT, R4, R2, PT ;  /* 0x000000020400722a */ /* 0x001fcc0003f0e000 */
[----:B------:R-:W-:Y:S02]  /*2b50*/  @!P1 FSEL R4, R2, R4, !P0 ;  /* 0x0000000402049208 */ /* 0x000fe40004000000 */
[----:B------:R-:W-:Y:S02]  /*2b60*/  @!P1 FSEL R5, R3, R5, !P0 ;  /* 0x0000000503059208 */ /* 0x000fe40004000000 */
[----:B------:R-:W-:Y:S01]  /*2b70*/  ISETP.GT.AND P1, PT, R10, 0xf, PT ;  /* 0x0000000f0a00780c */ /* 0x000fe20003f24270 */
[----:B------:R-:W-:Y:S04]  /*2b80*/  SHFL.DOWN PT, R2, R4, 0x10, 0x1f ;  /* 0x0a001f0004027f89 */ /* 0x000fe800000e0000 */
[----:B------:R-:W0:Y:S02]  /*2b90*/  SHFL.DOWN PT, R3, R5, 0x10, 0x1f ;  /* 0x0a001f0005037f89 */ /* 0x000e2400000e0000 */
[----:B0-----:R-:W-:-:S06]  /*2ba0*/  DSETP.GEU.AND P0, PT, R4, R2, PT ;  /* 0x000000020400722a */ /* 0x001fcc0003f0e000 */
[----:B------:R-:W-:Y:S02]  /*2bb0*/  FSEL R2, R2, R4, !P0 ;  /* 0x0000000402027208 */ /* 0x000fe40004000000 */
        /* <DEDUP_REMOVED lines=10> */
[----:B--2---:R-:W0:Y:S04]  /*2c60*/  LDS.128 R8, [UR4+0x10] ;  /* 0x00001004ff087984 */ /* 0x004e280008000c00 */
        /* <DEDUP_REMOVED lines=25> */
.L_x_2:
        /* <DEDUP_REMOVED lines=12> */
.L_x_32:
[----:B------:R-:W-:Y:S05]  /*2ec0*/  BSYNC.RECONVERGENT B1 ;  /* 0x0000000000017941 */ /* 0x000fea0003800200 */
.L_x_31:
        /* <DEDUP_REMOVED lines=17> */
.L_x_37:
        /* <DEDUP_REMOVED lines=12> */
.L_x_36:
[----:B------:R-:W-:Y:S05]  /*30a0*/  BSYNC.RECONVERGENT B2 ;  /* 0x0000000000027941 */ /* 0x000fea0003800200 */
.L_x_35:
        /* <DEDUP_REMOVED lines=9> */
.L_x_40:
        /* <DEDUP_REMOVED lines=74> */
.L_x_39:
[----:B------:R-:W-:Y:S05]  /*35e0*/  BSYNC.RECONVERGENT B2 ;  /* 0x0000000000027941 */ /* 0x000fea0003800200 */
.L_x_38:
        /* <DEDUP_REMOVED lines=42> */
.L_x_42:
[----:B------:R-:W-:Y:S05]  /*3890*/  BSYNC.RECONVERGENT B2 ;  /* 0x0000000000027941 */ /* 0x000fea0003800200 */
.L_x_41:
        /* <DEDUP_REMOVED lines=20> */
.L_x_34:
[----:B------:R-:W-:Y:S05]  /*39e0*/  BSYNC.RECONVERGENT B1 ;  /* 0x0000000000017941 */ /* 0x000fea0003800200 */
.L_x_33:
        /* <DEDUP_REMOVED lines=14> */
[----:B------:R-:W-:Y:S01]  /*3ad0*/  IMAD.MOV.U32 R2, RZ, RZ, R9 ;  /* 0x000000ffff027224 */ /* 0x000fe200078e0009 */
[----:B------:R-:W-:Y:S01]  /*3ae0*/  @!P2 MOV R4, 0x400 ;  /* 0x000004000004a802 */ /* 0x000fe20000000f00 */
[----:B------:R-:W-:Y:S01]  /*3af0*/  IMAD.MOV.U32 R3, RZ, RZ, R11 ;  /* 0x000000ffff037224 */ /* 0x000fe200078e000b */
[----:B------:R-:W0:Y:S01]  /*3b00*/  SHFL.DOWN PT, R7, R11, 0x2, 0x1f ;  /* 0x08401f000b077f89 */ /* 0x000e2200000e0000 */
[----:B------:R-:W-:Y:S01]  /*3b10*/  @!P2 SHF.R.U32.HI R0, RZ, 0x2, R5 ;  /* 0x00000002ff00a819 */ /* 0x000fe20000011605 */
[----:B------:R-:W1:Y:S03]  /*3b20*/  @!P2 S2R R13, SR_CgaCtaId ;  /* 0x00000000000da919 */ /* 0x000e660000008800 */
[----:B------:R-:W-:Y:S01]  /*3b30*/  @!P2 LOP3.LUT R0, R0, 0xf8, RZ, 0xc0, !PT ;  /* 0x000000f80000a812 */ /* 0x000fe200078ec0ff */
[----:B0-----:R-:W-:-:S06]  /*3b40*/  DSETP.GEU.AND P0, PT, R2, R6, PT ;  /* 0x000000060200722a */ /* 0x001fcc0003f0e000 */
[----:B------:R-:W-:Y:S02]  /*3b50*/  @!P1 FSEL R9, R6, R9, !P0 ;  /* 0x0000000906099208 */ /* 0x000fe40004000000 */
[----:B------:R-:W-:Y:S02]  /*3b60*/  @!P1 FSEL R11, R7, R11, !P0 ;  /* 0x0000000b070b9208 */ /* 0x000fe40004000000 */
[----:B------:R-:W-:Y:S01]  /*3b70*/  ISETP.GT.AND P1, PT, R8, 0x1b, PT ;  /* 0x0000001b0800780c */ /* 0x000fe20003f24270 */
[----:B------:R-:W-:Y:S01]  /*3b80*/  SHFL.DOWN PT, R2, R9, 0x4, 0x1f ;  /* 0x08801f0009027f89 */ /* 0x000fe200000e0000 */
[----:B------:R-:W-:Y:S01]  /*3b90*/  IMAD.MOV.U32 R6, RZ, RZ, R9 ;  /* 0x000000ffff067224 */ /* 0x000fe200078e0009 */
[----:B-1----:R-:W-:Y:S01]  /*3ba0*/  @!P2 LEA R13, R13, R4, 0x18 ;  /* 0x000000040d0da211 */ /* 0x002fe200078ec0ff */
[----:B------:R-:W-:Y:S01]  /*3bb0*/  IMAD.MOV.U32 R7, RZ, RZ, R11 ;  /* 0x000000ffff077224 */ /* 0x000fe200078e000b */
[----:B------:R-:W0:Y:S03]  /*3bc0*/  SHFL.DOWN PT, R3, R11, 0x4, 0x1f ;  /* 0x08801f000b037f89 */ /* 0x000e2600000e0000 */
[----:B------:R-:W-:-:S02]  /*3bd0*/  @!P2 IMAD.IADD R13, R0, 0x1, R13 ;  /* 0x00000001000da824 */ /* 0x000fc400078e020d */
[----:B0-----:R-:W-:-:S06]  /*3be0*/  DSETP.GEU.AND P0, PT, R6, R2, PT ;  /* 0x000000020600722a */ /* 0x001fcc0003f0e000 */
[----:B------:R-:W-:Y:S02]  /*3bf0*/  @!P1 FSEL R9, R2, R9, !P0 ;  /* 0x0000000902099208 */ /* 0x000fe40004000000 */
[----:B------:R-:W-:Y:S02]  /*3c00*/  @!P1 FSEL R11, R3, R11, !P0 ;  /* 0x0000000b030b9208 */ /* 0x000fe40004000000 */
[----:B------:R-:W-:Y:S01]  /*3c10*/  ISETP.GT.AND P1, PT, R8, 0x17, PT ;  /* 0x000000170800780c */ /* 0x000fe20003f24270 */
[----:B------:R-:W-:Y:S01]  /*3c20*/  SHFL.DOWN PT, R2, R9, 0x8, 0x1f ;  /* 0x09001f0009027f89 */ /* 0x000fe200000e0000 */
[----:B------:R-:W-:Y:S02]  /*3c30*/  IMAD.MOV.U32 R6, RZ, RZ, R9 ;  /* 0x000000ffff067224 */ /* 0x000fe400078e0009 */
[----:B------:R-:W-:Y:S01]  /*3c40*/  IMAD.MOV.U32 R7, RZ, RZ, R11 ;  /* 0x000000ffff077224 */ /* 0x000fe200078e000b */
[----:B------:R-:W0:Y:S05]  /*3c50*/  SHFL.DOWN PT, R3, R11, 0x8, 0x1f ;  /* 0x09001f000b037f89 */ /* 0x000e2a00000e0000 */
        /* <DEDUP_REMOVED lines=20> */
[----:B------:R-:W0:Y:S04]  /*3da0*/  LDS.128 R8, [UR4+0x10] ;  /* 0x00001004ff087984 */ /* 0x000e280008000c00 */
[----:B-1----:R-:W1:Y:S01]  /*3db0*/  LDS.128 R12, [UR4+0x20] ;  /* 0x00002004ff0c7984 */ /* 0x002e620008000c00 */
        /* <DEDUP_REMOVED lines=24> */
.L_x_43:
        /* <DEDUP_REMOVED lines=20> */
[----:B------:R-:W0:Y:S05]  /*4080*/  SHFL.DOWN PT, R7, R0, 0x2, R11 ;  /* 0x0840000000077989 */ /* 0x000e2a00000e000b */
[----:B0-----:R-:W-:-:S06]  /*4090*/  DSETP.GEU.AND P0, PT, R2, R6, PT ;  /* 0x000000060200722a */ /* 0x001fcc0003f0e000 */
[----:B------:R-:W-:Y:S01]  /*40a0*/  @!P1 FSEL R9, R6, R9, !P0 ;  /* 0x0000000906099208 */ /* 0x000fe20004000000 */
[----:B------:R-:W-:Y:S01]  /*40b0*/  VIADD R6, R8, 0x4 ;  /* 0x0000000408067836 */ /* 0x000fe20000000000 */
[----:B------:R-:W-:-:S03]  /*40c0*/  @!P1 FSEL R0, R7, R0, !P0 ;  /* 0x0000000007009208 */ /* 0x000fc60004000000 */
[----:B------:R-:W-:Y:S01]  /*40d0*/  SHFL.DOWN PT, R2, R9, 0x4, R11 ;  /* 0x0880000009027989 */ /* 0x000fe200000e000b */
[----:B------:R-:W-:Y:S01]  /*40e0*/  ISETP.GT.AND P1, PT, R6, R11, PT ;  /* 0x0000000b0600720c */ /* 0x000fe20003f24270 */
[----:B------:R-:W-:Y:S02]  /*40f0*/  IMAD.MOV.U32 R6, RZ, RZ, R9 ;  /* 0x000000ffff067224 */ /* 0x000fe400078e0009 */
[----:B------:R-:W0:Y:S01]  /*4100*/  SHFL.DOWN PT, R3, R0, 0x4, R11 ;  /* 0x0880000000037989 */ /* 0x000e2200000e000b */
[----:B------:R-:W-:-:S06]  /*4110*/  IMAD.MOV.U32 R7, RZ, RZ, R0 ;  /* 0x000000ffff077224 */ /* 0x000fcc00078e0000 */
[----:B0-----:R-:W-:Y:S01]  /*4120*/  DSETP.GEU.AND P0, PT, R6, R2, PT ;  /* 0x000000020600722a */ /* 0x001fe20003f0e000 */
[----:B------:R-:W-:-:S05]  /*4130*/  VIADD R6, R8, 0x8 ;  /* 0x0000000808067836 */ /* 0x000fca0000000000 */
        /* <DEDUP_REMOVED lines=15> */
[----:B------:R-:W-:Y:S02]  /*4230*/  IMAD.MOV.U32 R6, RZ, RZ, R9 ;  /* 0x000000ffff067224 */ /* 0x000fe400078e0009 */
[----:B------:R-:W-:Y:S01]  /*4240*/  IMAD.MOV.U32 R7, RZ, RZ, R0 ;  /* 0x000000ffff077224 */ /* 0x000fe200078e0000 */
[----:B------:R-:W0:Y:S05]  /*4250*/  SHFL.DOWN PT, R3, R0, 0x10, R11 ;  /* 0x0a00000000037989 */ /* 0x000e2a00000e000b */
[----:B0-----:R-:W-:Y:S01]  /*4260*/  DSETP.GEU.AND P1, PT, R6, R2, PT ;  /* 0x000000020600722a */ /* 0x001fe20003f2e000 */
[----:B------:R-:W-:-:S02]  /*4270*/  @!P0 MOV R7, 0x400 ;  /* 0x0000040000078802 */ /* 0x000fc40000000f00 */
[----:B------:R-:W-:Y:S02]  /*4280*/  @!P0 SHF.R.U32.HI R6, RZ, 0x2, R5 ;  /* 0x00000002ff068819 */ /* 0x000fe40000011605 */
[----:B-1----:R-:W-:Y:S02]  /*4290*/  @!P0 LEA R7, R10, R7, 0x18 ;  /* 0x000000070a078211 */ /* 0x002fe400078ec0ff */
[----:B------:R-:W-:Y:S02]  /*42a0*/  @!P0 LOP3.LUT R6, R6, 0xf8, RZ, 0xc0, !PT ;  /* 0x000000f806068812 */ /* 0x000fe400078ec0ff */
[----:B------:R-:W-:Y:S02]  /*42b0*/  @!P2 FSEL R9, R2, R9, !P1 ;  /* 0x000000090209a208 */ /* 0x000fe40004800000 */
[----:B------:R-:W-:Y:S01]  /*42c0*/  @!P2 FSEL R0, R3, R0, !P1 ;  /* 0x000000000300a208 */ /* 0x000fe20004800000 */
[----:B------:R-:W-:Y:S02]  /*42d0*/  @!P0 IMAD.IADD R3, R6, 0x1, R7 ;  /* 0x0000000106038824 */ /* 0x000fe400078e0207 */
[----:B------:R-:W-:-:S02]  /*42e0*/  IMAD.MOV.U32 R6, RZ, RZ, R9 ;  /* 0x000000ffff067224 */ /* 0x000fc400078e0009 */
[----:B------:R-:W-:-:S05]  /*42f0*/  IMAD.MOV.U32 R7, RZ, RZ, R0 ;  /* 0x000000ffff077224 */ /* 0x000fca00078e0000 */
[----:B------:R1:W-:Y:S01]  /*4300*/  @!P0 STS.64 [R3+0x8], R6 ;  /* 0x0000080603008388 */ /* 0x0003e20000000a00 */
[----:B------:R-:W-:Y:S01]  /*4310*/  BAR.SYNC.DEFER_BLOCKING 0x0 ;  /* 0x0000000000007b1d */ /* 0x000fe20000010000 */
[----:B------:R-:W-:-:S13]  /*4320*/  ISETP.NE.AND P0, PT, R5, RZ, PT ;  /* 0x000000ff0500720c */ /* 0x000fda0003f05270 */
[----:B-1----:R-:W-:Y:S05]  /*4330*/  @P0 BRA `(.L_x_17) ;  /* 0x0000001800340947 */ /* 0x002fea0003800000 */
[----:B------:R-:W0:Y:S01]  /*4340*/  S2UR UR5, SR_CgaCtaId ;  /* 0x00000000000579c3 */ /* 0x000e220000008800 */
[----:B------:R-:W-:Y:S01]  /*4350*/  UMOV UR4, 0x400 ;  /* 0x0000040000047882 */ /* 0x000fe20000000000 */
[C---:B------:R-:W-:Y:S02]  /*4360*/  ISETP.GT.AND P3, PT, R4.reuse, 0x20, PT ;  /* 0x000000200400780c */ /* 0x040fe40003f64270 */
        /* <DEDUP_REMOVED lines=10> */
[----:B------:R-:W-:Y:S01]  /*4410*/  ISETP.GT.AND P1, PT, R4, 0x60, PT ;  /* 0x000000600400780c */ /* 0x000fe20003f24270 */
[----:B------:R-:W-:Y:S02]  /*4420*/  IMAD.MOV.U32 R2, RZ, RZ, R6 ;  /* 0x000000ffff027224 */ /* 0x000fe400078e0006 */
        /* <DEDUP_REMOVED lines=29> */
.L_x_30:
[----:B------:R-:W0:Y:S01]  /*4600*/  S2R R41, SR_TID.X ;  /* 0x0000000000297919 */ /* 0x000e220000002100 */
[----:B------:R-:W0:Y:S02]  /*4610*/  LDC.64 R6, c[0x0][0x380] ;  /* 0x0000e000ff067b82 */ /* 0x000e240000000a00 */
[----:B0-----:R-:W-:-:S05]  /*4620*/  IMAD.WIDE.U32 R6, R41, 0x8, R6 ;  /* 0x0000000829067825 */ /* 0x001fca00078e0006 */
[----:B------:R-:W2:Y:S04]  /*4630*/  LDG.E.64.CONSTANT R20, desc[UR6][R6.64] ;  /* 0x0000000606147981 */ /* 0x000ea8000c1e9b00 */
[----:B------:R-:W2:Y:S04]  /*4640*/  LDG.E.64.CONSTANT R2, desc[UR6][R6.64+0x800] ;  /* 0x0008000606027981 */ /* 0x000ea8000c1e9b00 */
[----:B------:R-:W3:Y:S04]  /*4650*/  LDG.E.64.CONSTANT R8, desc[UR6][R6.64+0x1000] ;  /* 0x0010000606087981 */ /* 0x000ee8000c1e9b00 */
[----:B------:R-:W4:Y:S04]  /*4660*/  LDG.E.64.CONSTANT R10, desc[UR6][R6.64+0x1800] ;  /* 0x00180006060a7981 */ /* 0x000f28000c1e9b00 */
[----:B------:R-:W5:Y:S04]  /*4670*/  LDG.E.64.CONSTANT R12, desc[UR6][R6.64+0x2000] ;  /* 0x00200006060c7981 */ /* 0x000f68000c1e9b00 */
[----:B------:R-:W5:Y:S04]  /*4680*/  LDG.E.64.CONSTANT R14, desc[UR6][R6.64+0x2800] ;  /* 0x00280006060e7981 */ /* 0x000f68000c1e9b00 */
[----:B------:R-:W5:Y:S04]  /*4690*/  LDG.E.64.CONSTANT R16, desc[UR6][R6.64+0x3000] ;  /* 0x0030000606107981 */ /* 0x000f68000c1e9b00 */
[----:B------:R-:W5:Y:S01]  /*46a0*/  LDG.E.64.CONSTANT R18, desc[UR6][R6.64+0x3800] ;  /* 0x0038000606127981 */ /* 0x000f62000c1e9b00 */
[----:B------:R-:W-:Y:S01]  /*46b0*/  ISETP.GE.U32.AND P1, PT, R4, 0x1000, PT ;  /* 0x000010000400780c */ /* 0x000fe20003f26070 */
[----:B------:R-:W-:Y:S01]  /*46c0*/  IMAD.MOV.U32 R45, RZ, RZ, 0x800 ;  /* 0x00000800ff2d7424 */ /* 0x000fe200078e00ff */
[----:B--2---:R-:W-:-:S06]  /*46d0*/  DSETP.GEU.AND P0, PT, R20, R2, PT ;  /* 0x000000021400722a */ /* 0x004fcc0003f0e000 */
        /* <DEDUP_REMOVED lines=21> */
[----:B------:R-:W0:Y:S01]  /*4830*/  LDC R24, c[0x0][0x390] ;  /* 0x0000e400ff187b82 */ /* 0x000e220000000800 */
[----:B------:R-:W-:Y:S02]  /*4840*/  VIADD R0, R4, 0xfffff800 ;  /* 0xfffff80004007836 */ /* 0x000fe40000000000 */
[----:B------:R-:W-:-:S07]  /*4850*/  IMAD.MOV.U32 R45, RZ, RZ, 0x800 ;  /* 0x00000800ff2d7424 */ /* 0x000fce00078e00ff */
.L_x_46:
[----:B------:R-:W-:-:S05]  /*4860*/  IMAD.WIDE R4, R45, 0x8, R6 ;  /* 0x000000082d047825 */ /* 0x000fca00078e0206 */
[----:B------:R-:W2:Y:S04]  /*4870*/  LDG.E.64.CONSTANT R10, desc[UR6][R4.64] ;  /* 0x00000006040a7981 */ /* 0x000ea8000c1e9b00 */
[----:B------:R-:W3:Y:S04]  /*4880*/  LDG.E.64.CONSTANT R12, desc[UR6][R4.64+0x800] ;  /* 0x00080006040c7981 */ /* 0x000ee8000c1e9b00 */
[----:B------:R-:W4:Y:S04]  /*4890*/  LDG.E.64.CONSTANT R14, desc[UR6][R4.64+0x1000] ;  /* 0x00100006040e7981 */ /* 0x000f28000c1e9b00 */
[----:B------:R-:W5:Y:S04]  /*48a0*/  LDG.E.64.CONSTANT R16, desc[UR6][R4.64+0x1800] ;  /* 0x0018000604107981 */ /* 0x000f68000c1e9b00 */
[----:B------:R-:W5:Y:S04]  /*48b0*/  LDG.E.64.CONSTANT R18, desc[UR6][R4.64+0x2000] ;  /* 0x0020000604127981 */ /* 0x000f68000c1e9b00 */
[----:B------:R-:W5:Y:S04]  /*48c0*/  LDG.E.64.CONSTANT R20, desc[UR6][R4.64+0x2800] ;  /* 0x0028000604147981 */ /* 0x000f68000c1e9b00 */
[----:B------:R-:W5:Y:S04]  /*48d0*/  LDG.E.64.CONSTANT R22, desc[UR6][R4.64+0x3000] ;  /* 0x0030000604167981 */ /* 0x000f68000c1e9b00 */
[----:B------:R0:W5:Y:S02]  /*48e0*/  LDG.E.64.CONSTANT R8, desc[UR6][R4.64+0x3800] ;  /* 0x0038000604087981 */ /* 0x000164000c1e9b00 */
[----:B0-----:R-:W-:-:S04]  /*48f0*/  IMAD.MOV.U32 R4, RZ, RZ, R24 ;  /* 0x000000ffff047224 */ /* 0x001fc800078e0018 */
[----:B------:R-:W-:-:S05]  /*4900*/  IMAD.IADD R5, R4, 0x1, -R45 ;  /* 0x0000000104057824 */ /* 0x000fca00078e0a2d */
[----:B------:R-:W-:Y:S01]  /*4910*/  ISETP.GE.AND P1, PT, R5, 0x800, PT ;  /* 0x000008000500780c */ /* 0x000fe20003f26270 */
        /* <DEDUP_REMOVED lines=25> */
[----:B------:R-:W-:-:S05]  /*4ab0*/  VIADD R45, R45, 0x800 ;  /* 0x000008002d2d7836 */ /* 0x000fca0000000000 */
[----:B------:R-:W-:-:S13]  /*4ac0*/  ISETP.GT.AND P0, PT, R45, R0, PT ;  /* 0x000000002d00720c */ /* 0x000fda0003f04270 */
[----:B------:R-:W-:Y:S05]  /*4ad0*/  @!P0 BRA `(.L_x_46) ;  /* 0xfffffffc00608947 */ /* 0x000fea000383ffff */
.L_x_44:
[----:B------:R-:W-:-:S13]  /*4ae0*/  ISETP.GE.AND P0, PT, R45, R4, PT ;  /* 0x000000042d00720c */ /* 0x000fda0003f06270 */
[----:B------:R-:W-:Y:S05]  /*4af0*/  @P0 BRA `(.L_x_45) ;  /* 0x0000000800fc0947 */ /* 0x000fea0003800000 */
[----:B------:R-:W-:Y:S01]  /*4b00*/  IMAD.IADD R0, R4, 0x1, -R45 ;  /* 0x0000000104007824 */ /* 0x000fe200078e0a2d */
[----:B------:R-:W-:Y:S04]  /*4b10*/  BSSY.RECONVERGENT B1, `(.L_x_45) ;  /* 0x00000bd000017945 */ /* 0x000fe80003800200 */
[----:B------:R-:W-:-:S13]  /*4b20*/  ISETP.GE.AND P0, PT, R41, R0, PT ;  /* 0x000000002900720c */ /* 0x000fda0003f06270 */
[----:B------:R-:W-:Y:S05]  /*4b30*/  @P0 BRA `(.L_x_47) ;  /* 0x0000000800e80947 */ /* 0x000fea0003800000 */
[----:B------:R-:W-:Y:S01]  /*4b40*/  LOP3.LUT R5, RZ, R41, RZ, 0x33, !PT ;  /* 0x00000029ff057212 */ /* 0x000fe200078e33ff */
[----:B------:R-:W-:Y:S01]  /*4b50*/  BSSY.RECONVERGENT B2, `(.L_x_48) ;  /* 0x0000017000027945 */ /* 0x000fe20003800200 */
[----:B------:R-:W-:Y:S02]  /*4b60*/  IMAD.MOV.U32 R43, RZ, RZ, R41 ;  /* 0x000000ffff2b7224 */ /* 0x000fe400078e0029 */
[----:B------:R-:W-:-:S04]  /*4b70*/  IADD3 R4, PT, PT, -R45, R4, R5 ;  /* 0x000000042d047210 */ /* 0x000fc80007ffe105 */
[C---:B------:R-:W-:Y:S02]  /*4b80*/  LOP3.LUT R5, R4.reuse, 0x300, RZ, 0xc0, !PT ;  /* 0x0000030004057812 */ /* 0x040fe400078ec0ff */
[----:B------:R-:W-:Y:S02]  /*4b90*/  ISETP.GE.U32.AND P2, PT, R4, 0x300, PT ;  /* 0x000003000400780c */ /* 0x000fe40003f46070 */
[----:B------:R-:W-:-:S13]  /*4ba0*/  ISETP.NE.AND P0, PT, R5, 0x300, PT ;  /* 0x000003000500780c */ /* 0x000fda0003f05270 */
[----:B------:R-:W-:Y:S05]  /*4bb0*/  @!P0 BRA `(.L_x_49) ;  /* 0x0000000000408947 */ /* 0x000fea0003800000 */
[----:B------:R-:W0:Y:S01]  /*4bc0*/  LDC.64 R6, c[0x0][0x380] ;  /* 0x0000e000ff067b82 */ /* 0x000e220000000a00 */
[----:B------:R-:W-:Y:S01]  /*4bd0*/  LEA.HI R4, R4, 0x1, RZ, 0x18 ;  /* 0x0000000104047811 */ /* 0x000fe200078fc0ff */
[----:B------:R-:W-:Y:S02]  /*4be0*/  IMAD.IADD R9, R41, 0x1, R45 ;  /* 0x0000000129097824 */ /* 0x000fe400078e022d */
[----:B------:R-:W-:Y:S01]  /*4bf0*/  IMAD.MOV.U32 R43, RZ, RZ, R41 ;  /* 0x000000ffff2b7224 */ /* 0x000fe200078e0029 */
[----:B------:R-:W-:-:S05]  /*4c00*/  LOP3.LUT R4, R4, 0x3, RZ, 0xc0, !PT ;  /* 0x0000000304047812 */ /* 0x000fca00078ec0ff */
[----:B------:R-:W-:-:S07]  /*4c10*/  IMAD.MOV R8, RZ, RZ, -R4 ;  /* 0x000000ffff087224 */ /* 0x000fce00078e0a04 */
.L_x_50:
[----:B0-----:R-:W-:-:S06]  /*4c20*/  IMAD.WIDE.U32 R4, R9, 0x8, R6 ;  /* 0x0000000809047825 */ /* 0x001fcc00078e0006 */
        /* <DEDUP_REMOVED lines=9> */
.L_x_49:
[----:B------:R-:W-:Y:S05]  /*4cc0*/  BSYNC.RECONVERGENT B2 ;  /* 0x0000000000027941 */ /* 0x000fea0003800200 */
.L_x_48:
[----:B------:R-:W-:Y:S05]  /*4cd0*/  @!P2 BRA `(.L_x_47) ;  /* 0x000000080080a947 */ /* 0x000fea0003800000 */
[----:B------:R-:W0:Y:S01]  /*4ce0*/  LDCU.64 UR4, c[0x0][0x380] ;  /* 0x00007000ff0477ac */ /* 0x000e220008000a00 */
[----:B------:R-:W-:Y:S01]  /*4cf0*/  IMAD.IADD R7, R0, 0x1, -R43 ;  /* 0x0000000100077824 */ /* 0x000fe200078e0a2b */
[C---:B------:R-:W-:Y:S01]  /*4d00*/  IADD3 R5, P0, PT, R43.reuse, R45, RZ ;  /* 0x0000002d2b057210 */ /* 0x040fe20007f1e0ff */
[----:B------:R-:W-:Y:S01]  /*4d10*/  BSSY.RECONVERGENT B2, `(.L_x_51) ;  /* 0x000005a000027945 */ /* 0x000fe20003800200 */
[----:B------:R-:W-:Y:S02]  /*4d20*/  IMAD.IADD R45, R43, 0x1, R45 ;  /* 0x000000012b2d7824 */ /* 0x000fe400078e022d */
        /* <DEDUP_REMOVED lines=8> */
[----:B------:R-:W0:Y:S01]  /*4db0*/  LDC.64 R6, c[0x0][0x380] ;  /* 0x0000e000ff067b82 */ /* 0x000e220000000a00 */
[----:B------:R-:W-:Y:S01]  /*4dc0*/  PLOP3.LUT P0, PT, PT, PT, PT, 0x8, 0x80 ;  /* 0x000000000080781c */ /* 0x000fe20003f0e170 */
[----:B------:R-:W-:-:S12]  /*4dd0*/  VIADD R40, R0, 0xfffff400 ;  /* 0xfffff40000287836 */ /* 0x000fd80000000000 */
.L_x_53:
[C---:B0-----:R-:W-:Y:S01]  /*4de0*/  IMAD.WIDE.U32 R38, R45.reuse, 0x8, R6 ;  /* 0x000000082d267825 */ /* 0x041fe200078e0006 */
        /* <DEDUP_REMOVED lines=76> */
.L_x_52:
[----:B------:R-:W-:Y:S05]  /*52b0*/  BSYNC.RECONVERGENT B2 ;  /* 0x0000000000027941 */ /* 0x000fea0003800200 */
.L_x_51:
[----:B------:R-:W-:Y:S01]  /*52c0*/  IMAD.IADD R6, R0, 0x1, -R43 ;  /* 0x0000000100067824 */ /* 0x000fe200078e0a2b */
[----:B------:R-:W-:Y:S04]  /*52d0*/  BSSY.RECONVERGENT B2, `(.L_x_54) ;  /* 0x000002c000027945 */ /* 0x000fe80003800200 */
[----:B------:R-:W-:-:S13]  /*52e0*/  ISETP.GT.AND P1, PT, R6, 0x400, PT ;  /* 0x000004000600780c */ /* 0x000fda0003f24270 */
[----:B------:R-:W-:Y:S05]  /*52f0*/  @!P1 BRA `(.L_x_55) ;  /* 0x0000000000a49947 */ /* 0x000fea0003800000 */
[----:B------:R-:W0:Y:S01]  /*5300*/  LDC.64 R16, c[0x0][0x380] ;  /* 0x0000e000ff107b82 */ /* 0x000e220000000a00 */
[----:B------:R-:W2:Y:S04]  /*5310*/  LDG.E.64.CONSTANT R10, desc[UR6][R4.64+-0x800] ;  /* 0xfff80006040a7981 */ /* 0x000ea8000c1e9b00 */
[----:B------:R-:W3:Y:S01]  /*5320*/  LDG.E.64.CONSTANT R12, desc[UR6][R4.64] ;  /* 0x00000006040c7981 */ /* 0x000ee2000c1e9b00 */
[----:B------:R-:W-:-:S03]  /*5330*/  VIADD R7, R45, 0x400 ;  /* 0x000004002d077836 */ /* 0x000fc60000000000 */
[----:B------:R-:W4:Y:S04]  /*5340*/  LDG.E.64.CONSTANT R14, desc[UR6][R4.64+0x800] ;  /* 0x00080006040e7981 */ /* 0x000f28000c1e9b00 */
[----:B------:R-:W5:Y:S04]  /*5350*/  LDG.E.64.CONSTANT R18, desc[UR6][R4.64+0x1800] ;  /* 0x0018000604127981 */ /* 0x000f68000c1e9b00 */
[----:B------:R-:W5:Y:S01]  /*5360*/  LDG.E.64.CONSTANT R20, desc[UR6][R4.64+0x2000] ;  /* 0x0020000604147981 */ /* 0x000f62000c1e9b00 */
[----:B0-----:R-:W-:-:S06]  /*5370*/  IMAD.WIDE.U32 R8, R45, 0x8, R16 ;  /* 0x000000082d087825 */ /* 0x001fcc00078e0010 */
[----:B------:R-:W2:Y:S01]  /*5380*/  LDG.E.64.CONSTANT R8, desc[UR6][R8.64] ;  /* 0x0000000608087981 */ /* 0x000ea2000c1e9b00 */
[----:B------:R-:W-:-:S03]  /*5390*/  IMAD.WIDE.U32 R16, R7, 0x8, R16 ;  /* 0x0000000807107825 */ /* 0x000fc600078e0010 */
[----:B------:R0:W5:Y:S04]  /*53a0*/  LDG.E.64.CONSTANT R6, desc[UR6][R4.64+0x2800] ;  /* 0x0028000604067981 */ /* 0x000168000c1e9b00 */
[----:B------:R-:W5:Y:S01]  /*53b0*/  LDG.E.64.CONSTANT R16, desc[UR6][R16.64] ;  /* 0x0000000610107981 */ /* 0x000f62000c1e9b00 */
[----:B------:R-:W-:Y:S01]  /*53c0*/  VIADD R43, R43, 0x800 ;  /* 0x000008002b2b7836 */ /* 0x000fe20000000000 */
[----:B0-----:R-:W-:Y:S01]  /*53d0*/  IADD3 R4, P2, PT, R4, 0x4000, RZ ;  /* 0x0000400004047810 */ /* 0x001fe20007f5e0ff */
[----:B------:R-:W-:-:S04]  /*53e0*/  VIADD R45, R45, 0x800 ;  /* 0x000008002d2d7836 */ /* 0x000fc80000000000 */
[----:B------:R-:W-:Y:S01]  /*53f0*/  IMAD.X R5, RZ, RZ, R5, P2 ;  /* 0x000000ffff057224 */ /* 0x000fe200010e0605 */
        /* <DEDUP_REMOVED lines=25> */
.L_x_55:
[----:B------:R-:W-:Y:S05]  /*5590*/  BSYNC.RECONVERGENT B2 ;  /* 0x0000000000027941 */ /* 0x000fea0003800200 */
.L_x_54:
[----:B------:R-:W-:-:S13]  /*55a0*/  ISETP.LT.OR P0, PT, R43, R0, P0 ;  /* 0x000000002b00720c */ /* 0x000fda0000701670 */
[----:B------:R-:W-:Y:S05]  /*55b0*/  @!P0 BRA `(.L_x_47) ;  /* 0x0000000000488947 */ /* 0x000fea0003800000 */
[----:B------:R-:W0:Y:S01]  /*55c0*/  LDC.64 R6, c[0x0][0x380] ;  /* 0x0000e000ff067b82 */ /* 0x000e220000000a00 */
[----:B------:R-:W2:Y:S04]  /*55d0*/  LDG.E.64.CONSTANT R8, desc[UR6][R4.64+-0x800] ;  /* 0xfff8000604087981 */ /* 0x000ea8000c1e9b00 */
[----:B------:R-:W3:Y:S04]  /*55e0*/  LDG.E.64.CONSTANT R10, desc[UR6][R4.64] ;  /* 0x00000006040a7981 */ /* 0x000ee8000c1e9b00 */
[----:B------:R-:W4:Y:S01]  /*55f0*/  LDG.E.64.CONSTANT R12, desc[UR6][R4.64+0x800] ;  /* 0x00080006040c7981 */ /* 0x000f22000c1e9b00 */
[----:B0-----:R-:W-:-:S06]  /*5600*/  IMAD.WIDE.U32 R6, R45, 0x8, R6 ;  /* 0x000000082d067825 */ /* 0x001fcc00078e0006 */
[----:B------:R-:W5:Y:S02]  /*5610*/  LDG.E.64.CONSTANT R6, desc[UR6][R6.64] ;  /* 0x0000000606067981 */ /* 0x000f64000c1e9b00 */
[----:B-----5:R-:W-:-:S06]  /*5620*/  DSETP.GEU.AND P0, PT, R2, R6, PT ;  /* 0x000000060200722a */ /* 0x020fcc0003f0e000 */
        /* <DEDUP_REMOVED lines=10> */
[----:B------:R-:W-:-:S07]  /*56d0*/  FSEL R3, R13, R3, !P0 ;  /* 0x000000030d037208 */ /* 0x000fce0004000000 */
.L_x_47:
[----:B------:R-:W-:Y:S05]  /*56e0*/  BSYNC.RECONVERGENT B1 ;  /* 0x0000000000017941 */ /* 0x000fea0003800200 */
.L_x_45:
        /* <DEDUP_REMOVED lines=54> */
[----:B------:R-:W1:Y:S01]  /*5a50*/  S2UR UR5, SR_CgaCtaId ;  /* 0x00000000000579c3 */ /* 0x000e620000008800 */
[----:B------:R-:W-:Y:S02]  /*5a60*/  UMOV UR4, 0x400 ;  /* 0x0000040000047882 */ /* 0x000fe40000000000 */
[----:B-1----:R-:W-:-:S09]  /*5a70*/  ULEA UR4, UR5, UR4, 0x18 ;  /* 0x0000000405047291 */ /* 0x002fd2000f8ec0ff */
[----:B0-----:R-:W0:Y:S04]  /*5a80*/  LDS.128 R8, [UR4+0x10] ;  /* 0x00001004ff087984 */ /* 0x001e280008000c00 */
        /* <DEDUP_REMOVED lines=23> */
[----:B------:R-:W-:-:S07]  /*5c00*/  FSEL R7, R3, R5, !P1 ;  /* 0x0000000503077208 */ /* 0x000fce0004800000 */
.L_x_17:
[----:B------:R-:W-:Y:S05]  /*5c10*/  BSYNC.RECONVERGENT B0 ;  /* 0x0000000000007941 */ /* 0x000fea0003800200 */
.L_x_1:
[----:B------:R-:W-:Y:S05]  /*5c20*/  @P0 EXIT ;  /* 0x000000000000094d */ /* 0x000fea0003800000 */
[----:B------:R-:W4:Y:S01]  /*5c30*/  LDCU.64 UR8, c[0x0][0x398] ;  /* 0x00007300ff0877ac */ /* 0x000f220008000a00 */
[----:B---3--:R-:W3:Y:S01]  /*5c40*/  LDC.64 R4, c[0x0][0x388] ;  /* 0x0000e200ff047b82 */ /* 0x008ee20000000a00 */
[----:B------:R-:W0:Y:S01]  /*5c50*/  LDCU.64 UR4, c[0x0][0x398] ;  /* 0x00007300ff0477ac */ /* 0x000e220008000a00 */
[----:B----4-:R-:W-:-:S06]  /*5c60*/  DSETP.GT.AND P0, PT, R6, UR8, PT ;  /* 0x0000000806007e2a */ /* 0x010fcc000bf04000 */
[----:B012---:R-:W-:Y:S02]  /*5c70*/  FSEL R2, R6, UR4, P0 ;  /* 0x0000000406027c08 */ /* 0x007fe40008000000 */
[----:B------:R-:W-:-:S05]  /*5c80*/  FSEL R3, R7, UR5, P0 ;  /* 0x0000000507037c08 */ /* 0x000fca0008000000 */
[----:B---3--:R-:W-:Y:S01]  /*5c90*/  STG.E.64 desc[UR6][R4.64], R2 ;  /* 0x0000000204007986 */ /* 0x008fe2000c101b06 */
[----:B------:R-:W-:Y:S05]  /*5ca0*/  EXIT ;  /* 0x000000000000794d */ /* 0x000fea0003800000 */
.L_x_56:
[----:B------:R-:W-:-:S00]  /*5cb0*/  BRA `(.L_x_56) ;  /* 0xfffffffc00fc7947 */ /* 0x000fc0000383ffff */
[----:B------:R-:W-:-:S00]  /*5cc0*/  NOP ;  /* 0x0000000000007918 */ /* 0x000fc00000000000 */
        /* <DEDUP_REMOVED lines=11> */
.L_x_173:


//--------------------- .text._ZN3cub18CUB_300001_SM_10006detail6reduce18DeviceReduceKernelINS2_10policy_hubIdyN4cuda3__47maximumIvEEE10Policy1000EPdyS8_dNS5_3std3__410__identityEEEvT0_PT3_T1_NS0_13GridEvenShareISI_EET2_T4_ --------------------------
	.section	.text._ZN3cub18CUB_300001_SM_10006detail6reduce18DeviceReduceKernelINS2_10policy_hubIdyN4cuda3__47maximumIvEEE10Policy1000EPdyS8_dNS5_3std3__410__identityEEEvT0_PT3_T1_NS0_13GridEvenShareISI_EET2_T4_,"ax",@progbits
	.align	128
        .global         _ZN3cub18CUB_300001_SM_10006detail6reduce18DeviceReduceKernelINS2_10policy_hubIdyN4cuda3__47maximumIvEEE10Policy1000EPdyS8_dNS5_3std3__410__identityEEEvT0_PT3_T1_NS0_13GridEvenShareISI_EET2_T4_
        .type           _ZN3cub18CUB_300001_SM_10006detail6reduce18DeviceReduceKernelINS2_10policy_hubIdyN4cuda3__47maximumIvEEE10Policy1000EPdyS8_dNS5_3std3__410__identityEEEvT0_PT3_T1_NS0_13GridEvenShareISI_EET2_T4_,@function
        .size           _ZN3cub18CUB_300001_SM_10006detail6reduce18DeviceReduceKernelINS2_10policy_hubIdyN4cuda3__47maximumIvEEE10Policy1000EPdyS8_dNS5_3std3__410__identityEEEvT0_PT3_T1_NS0_13GridEvenShareISI_EET2_T4_,(.L_x_174 - _ZN3cub18CUB_300001_SM_10006detail6reduce18DeviceReduceKernelINS2_10policy_hubIdyN4cuda3__47maximumIvEEE10Policy1000EPdyS8_dNS5_3std3__410__identityEEEvT0_PT3_T1_NS0_13GridEvenShareISI_EET2_T4_)
        .other          _ZN3cub18CUB_300001_SM_10006detail6reduce18DeviceReduceKernelINS2_10policy_hubIdyN4cuda3__47maximumIvEEE10Policy1000EPdyS8_dNS5_3std3__410__identityEEEvT0_PT3_T1_NS0_13GridEvenShareISI_EET2_T4_,@"STO_CUDA_ENTRY STV_DEFAULT"
_ZN3cub18CUB_300001_SM_10006detail6reduce18DeviceReduceKernelINS2_10policy_hubIdyN4cuda3__47maximumIvEEE10Policy1000EPdyS8_dNS5_3std3__410__identityEEEvT0_PT3_T1_NS0_13GridEvenShareISI_EET2_T4_:
.text._ZN3cub18CUB_300001_SM_10006detail6reduce18DeviceReduceKernelINS2_10policy_hubIdyN4cuda3__47maximumIvEEE10Policy1000EPdyS8_dNS5_3std3__410__identityEEEvT0_PT3_T1_NS0_13GridEvenShareISI_EET2_T4_:
[----:B------:R-:W-:Y:S01]  /*0000*/  LDC R1, c[0x0][0x37c] ;  /* 0x0000df00ff017b82 */ /* 0x000fe20000000800 */
[----:B------:R-:W0:Y:S07]  /*0010*/  LDCU UR10, c[0x0][0x380] ;  /* 0x00007000ff0a77ac */ /* 0x000e2e0008000800 */
[----:B------:R-:W1:Y:S01]  /*0020*/  S2UR UR17, SR_CTAID.X ;  /* 0x00000000001179c3 */ /* 0x000e620000002500 */
[----:B------:R-:W-:Y:S01]  /*0030*/  BSSY.RECONVERGENT B0, `(.L_x_57) ;  /* 0x0000628000007945 */ /* 0x000fe20003800200 */
[----:B------:R-:W2:Y:S01]  /*0040*/  LDCU UR5, c[0x0][0x3c0] ;  /* 0x00007800ff0577ac */ /* 0x000ea20008000800 */
[----:B------:R-:W3:Y:S01]  /*0050*/  LDCU.64 UR14, c[0x0][0x358] ;  /* 0x00006b00ff0e77ac */ /* 0x000ee20008000a00 */
[----:B0-----:R-:W-:-:S02]  /*0060*/  ULOP3.LUT UP0, URZ, UR10, 0x1f, URZ, 0xc0, !UPT ;  /* 0x0000001f0aff7892 */ /* 0x001fc4000f80c0ff */
[----:B--2---:R-:W-:Y:S02]  /*0070*/  USHF.L.U32 UR5, UR5, 0xb, URZ ;  /* 0x0000000b05057899 */ /* 0x004fe400080006ff */
[----:B-1----:R-:W-:Y:S02]  /*0080*/  USHF.L.U32 UR4, UR17, 0xb, URZ ;  /* 0x0000000b11047899 */ /* 0x002fe400080006ff */
[----:B------:R-:W-:-:S03]  /*0090*/  USHF.R.S32.HI UR6, URZ, 0x1f, UR5 ;  /* 0x0000001fff067899 */ /* 0x000fc60008011405 */
[----:B---3--:R-:W-:Y:S09]  /*00a0*/  BRA.U UP0, `(.L_x_58) ;  /* 0x0000003100347547 */ /* 0x008ff2000b800000 */
[----:B------:R-:W0:Y:S02]  /*00b0*/  LDCU.64 UR12, c[0x0][0x3b8] ;  /* 0x00007700ff0c77ac */ /* 0x000e240008000a00 */
[----:B0-----:R-:W-:-:S04]  /*00c0*/  UIADD3 UR7, UP0, UPT, -UR4, UR12, URZ ;  /* 0x0000000c04077290 */ /* 0x001fc8000ff1e1ff */
[----:B------:R-:W-:Y:S02]  /*00d0*/  UIADD3.X UR8, UPT, UPT, UR13, -0x1, URZ, UP0, !UPT ;  /* 0xffffffff0d087890 */ /* 0x000fe400087fe4ff */
[----:B------:R-:W-:-:S04]  /*00e0*/  UISETP.GT.U32.AND UP0, UPT, UR7, 0x7ff, UPT ;  /* 0x000007ff0700788c */ /* 0x000fc8000bf04070 */
[----:B------:R-:W-:-:S09]  /*00f0*/  UISETP.GT.U32.AND.EX UP0, UPT, UR8, URZ, UPT, UP0 ;  /* 0x000000ff0800728c */ /* 0x000fd2000bf04100 */
[----:B------:R-:W-:Y:S05]  /*0100*/  BRA.U UP0, `(.L_x_59) ;  /* 0x0000001900687547 */ /* 0x000fea000b800000 */
[----:B------:R-:W0:Y:S01]  /*0110*/  S2R R0, SR_TID.X ;  /* 0x0000000000007919 */ /* 0x000e220000002100 */
[----:B------:R-:W-:Y:S01]  /*0120*/  UIADD3 UR6, UPT, UPT, -UR4, UR12, URZ ;  /* 0x0000000c04067290 */ /* 0x000fe2000fffe1ff */
[----:B------:R-:W-:Y:S01]  /*0130*/  BSSY.RECONVERGENT B1, `(.L_x_60) ;  /* 0x000000b000017945 */ /* 0x000fe20003800200 */
[----:B------:R-:W1:Y:S01]  /*0140*/  LDCU UR7, c[0x0][0x384] ;  /* 0x00007080ff0777ac */ /* 0x000e620008000800 */
[----:B------:R-:W-:-:S03]  /*0150*/  CS2R R8, SRZ ;  /* 0x0000000000087805 */ /* 0x000fc6000001ff00 */
[----:B0-----:R-:W-:Y:S01]  /*0160*/  ISETP.GE.AND P0, PT, R0, UR6, PT ;  /* 0x0000000600007c0c */ /* 0x001fe2000bf06270 */
[----:B------:R-:W-:-:S12]  /*0170*/  IMAD.MOV.U32 R25, RZ, RZ, R0 ;  /* 0x000000ffff197224 */ /* 0x000fd800078e0000 */
[----:B-1----:R-:W-:Y:S05]  /*0180*/  @P0 BRA `(.L_x_61) ;  /* 0x0000000000140947 */ /* 0x002fea0003800000 */
[----:B------:R-:W0:Y:S01]  /*0190*/  LDC.64 R8, c[0x0][0x380] ;  /* 0x0000e000ff087b82 */ /* 0x000e220000000a00 */
[----:B------:R-:W-:-:S04]  /*01a0*/  VIADD R3, R0, UR4 ;  /* 0x0000000400037c36 */ /* 0x000fc80008000000 */
[----:B0-----:R-:W-:-:S06]  /*01b0*/  IMAD.WIDE.U32 R8, R3, 0x8, R8 ;  /* 0x0000000803087825 */ /* 0x001fcc00078e0008 */
[----:B------:R-:W5:Y:S01]  /*01c0*/  LDG.E.64.CONSTANT R8, desc[UR14][R8.64] ;  /* 0x0000000e08087981 */ /* 0x000f62000c1e9b00 */
[----:B------:R-:W-:-:S07]  /*01d0*/  VIADD R25, R0, 0x100 ;  /* 0x0000010000197836 */ /* 0x000fce0000000000 */
.L_x_61:
[----:B------:R-:W-:Y:S05]  /*01e0*/  BSYNC.RECONVERGENT B1 ;  /* 0x0000000000017941 */ /* 0x000fea0003800200 */
.L_x_60:
[----:B------:R-:W-:Y:S01]  /*01f0*/  ISETP.GE.AND P0, PT, R25, UR6, PT ;  /* 0x0000000619007c0c */ /* 0x000fe2000bf06270 */
[----:B------:R-:W-:-:S12]  /*0200*/  BSSY.RECONVERGENT B1, `(.L_x_62) ;  /* 0x00000c7000017945 */ /* 0x000fd80003800200 */
[----:B------:R-:W-:Y:S05]  /*0210*/  @P0 BRA `(.L_x_63) ;  /* 0x0000000c00140947 */ /* 0x000fea0003800000 */
[----:B------:R-:W-:Y:S01]  /*0220*/  LOP3.LUT R2, RZ, R25, RZ, 0x33, !PT ;  /* 0x00000019ff027212 */ /* 0x000fe200078e33ff */
[----:B------:R-:W-:Y:S04]  /*0230*/  BSSY.RECONVERGENT B2, `(.L_x_64) ;  /* 0x000001b000027945 */ /* 0x000fe80003800200 */
[----:B------:R-:W-:-:S04]  /*0240*/  VIADD R2, R2, UR12 ;  /* 0x0000000c02027c36 */ /* 0x000fc80008000000 */
[C---:B------:R-:W-:Y:S01]  /*0250*/  VIADD R4, R2.reuse, -UR4 ;  /* 0x8000000402047c36 */ /* 0x040fe20008000000 */
[----:B------:R-:W-:-:S04]  /*0260*/  LOP3.LUT R3, R2, 0x300, RZ, 0xc0, !PT ;  /* 0x0000030002037812 */ /* 0x000fc800078ec0ff */
[----:B------:R-:W-:Y:S02]  /*0270*/  ISETP.NE.AND P1, PT, R3, 0x300, PT ;  /* 0x000003000300780c */ /* 0x000fe40003f25270 */
[----:B------:R-:W-:-:S11]  /*0280*/  ISETP.GE.U32.AND P0, PT, R4, 0x300, PT ;  /* 0x000003000400780c */ /* 0x000fd60003f06070 */
[----:B------:R-:W-:Y:S05]  /*0290*/  @!P1 BRA `(.L_x_65) ;  /* 0x0000000000509947 */ /* 0x000fea0003800000 */
[----:B------:R-:W0:Y:S01]  /*02a0*/  LDCU UR5, c[0x0][0x384] ;  /* 0x00007080ff0577ac */ /* 0x000e220008000800 */
[----:B------:R-:W-:Y:S02]  /*02b0*/  IADD3 R6, P1, PT, R25, UR4, RZ ;  /* 0x0000000419067c10 */ /* 0x000fe4000ff3e0ff */
[----:B------:R-:W-:Y:S02]  /*02c0*/  LEA.HI R2, R2, 0x1, RZ, 0x18 ;  /* 0x0000000102027811 */ /* 0x000fe400078fc0ff */
[----:B------:R-:W-:Y:S01]  /*02d0*/  LEA R5, P2, R6, UR10, 0x3 ;  /* 0x0000000a06057c11 */ /* 0x000fe2000f8418ff */
[----:B------:R-:W-:Y:S01]  /*02e0*/  IMAD.X R3, RZ, RZ, RZ, P1 ;  /* 0x000000ffff037224 */ /* 0x000fe200008e06ff */
[----:B------:R-:W-:-:S05]  /*02f0*/  LOP3.LUT R2, R2, 0x3, RZ, 0xc0, !PT ;  /* 0x0000000302027812 */ /* 0x000fca00078ec0ff */
[----:B------:R-:W-:Y:S01]  /*0300*/  IMAD.MOV R4, RZ, RZ, -R2 ;  /* 0x000000ffff047224 */ /* 0x000fe200078e0a02 */
[----:B0-----:R-:W-:-:S07]  /*0310*/  LEA.HI.X R6, R6, UR5, R3, 0x3, P2 ;  /* 0x0000000506067c11 */ /* 0x001fce00090f1c03 */
.L_x_66:
        /* <DEDUP_REMOVED lines=12> */
.L_x_65:
[----:B------:R-:W-:Y:S05]  /*03e0*/  BSYNC.RECONVERGENT B2 ;  /* 0x0000000000027941 */ /* 0x000fea0003800200 */
.L_x_64:
[----:B------:R-:W-:Y:S05]  /*03f0*/  @!P0 BRA `(.L_x_63) ;  /* 0x00000008009c8947 */ /* 0x000fea0003800000 */
[----:B------:R-:W-:Y:S01]  /*0400*/  IADD3 R2, PT, PT, -R25, UR6, RZ ;  /* 0x0000000619027c10 */ /* 0x000fe2000fffe1ff */
[----:B------:R-:W-:Y:S01]  /*0410*/  BSSY.RECONVERGENT B2, `(.L_x_67) ;  /* 0x000005d000027945 */ /* 0x000fe20003800200 */
[----:B------:R-:W-:Y:S02]  /*0420*/  PLOP3.LUT P0, PT, PT, PT, PT, 0x80, 0x8 ;  /* 0x000000000008781c */ /* 0x000fe40003f0f070 */
[----:B------:R-:W-:-:S13]  /*0430*/  ISETP.GT.AND P1, PT, R2, 0xc00, PT ;  /* 0x00000c000200780c */ /* 0x000fda0003f24270 */
[----:B------:R-:W-:Y:S05]  /*0440*/  @!P1 BRA `(.L_x_68) ;  /* 0x0000000400649947 */ /* 0x000fea0003800000 */
[----:B------:R-:W-:Y:S01]  /*0450*/  IMAD.U32 R24, RZ, RZ, UR6 ;  /* 0x00000006ff187e24 */ /* 0x000fe2000f8e00ff */
[----:B------:R-:W-:-:S03]  /*0460*/  PLOP3.LUT P0, PT, PT, PT, PT, 0x8, 0x80 ;  /* 0x000000000080781c */ /* 0x000fc60003f0e170 */
[----:B------:R-:W-:-:S10]  /*0470*/  VIADD R24, R24, 0xfffff400 ;  /* 0xfffff40018187836 */ /* 0x000fd40000000000 */
.L_x_69:
[----:B------:R-:W-:-:S04]  /*0480*/  IADD3 R2, P1, PT, R25, UR4, RZ ;  /* 0x0000000419027c10 */ /* 0x000fc8000ff3e0ff */
[----:B------:R-:W-:Y:S02]  /*0490*/  LEA.HI.X.SX32 R3, R25, RZ, 0x1, P1 ;  /* 0x000000ff19037211 */ /* 0x000fe400008f0eff */
[----:B------:R-:W-:-:S04]  /*04a0*/  LEA R14, P1, R2, UR10, 0x3 ;  /* 0x0000000a020e7c11 */ /* 0x000fc8000f8218ff */
[----:B------:R-:W-:-:S05]  /*04b0*/  LEA.HI.X R15, R2, UR7, R3, 0x3, P1 ;  /* 0x00000007020f7c11 */ /* 0x000fca00088f1c03 */
[----:B------:R-:W2:Y:S04]  /*04c0*/  LDG.E.64.CONSTANT R12, desc[UR14][R14.64] ;  /* 0x0000000e0e0c7981 */ /* 0x000ea8000c1e9b00 */
[----:B------:R-:W3:Y:S04]  /*04d0*/  LDG.E.64.CONSTANT R10, desc[UR14][R14.64+0x800] ;  /* 0x0008000e0e0a7981 */ /* 0x000ee8000c1e9b00 */
[----:B------:R-:W4:Y:S04]  /*04e0*/  LDG.E.64.CONSTANT R6, desc[UR14][R14.64+0x1000] ;  /* 0x0010000e0e067981 */ /* 0x000f28000c1e9b00 */
[----:B------:R0:W4:Y:S01]  /*04f0*/  LDG.E.64.CONSTANT R4, desc[UR14][R14.64+0x1800] ;  /* 0x0018000e0e047981 */ /* 0x000122000c1e9b00 */
[----:B------:R-:W-:-:S05]  /*0500*/  VIADD R2, R25, 0x400 ;  /* 0x0000040019027836 */ /* 0x000fca0000000000 */
[----:B------:R-:W-:-:S04]  /*0510*/  IADD3 R3, P1, PT, R2, UR4, RZ ;  /* 0x0000000402037c10 */ /* 0x000fc8000ff3e0ff */
[----:B------:R-:W-:Y:S02]  /*0520*/  LEA.HI.X.SX32 R2, R2, RZ, 0x1, P1 ;  /* 0x000000ff02027211 */ /* 0x000fe400008f0eff */
[----:B------:R-:W-:-:S04]  /*0530*/  LEA R22, P1, R3, UR10, 0x3 ;  /* 0x0000000a03167c11 */ /* 0x000fc8000f8218ff */
[----:B------:R-:W-:-:S05]  /*0540*/  LEA.HI.X R23, R3, UR7, R2, 0x3, P1 ;  /* 0x0000000703177c11 */ /* 0x000fca00088f1c02 */
[----:B------:R-:W4:Y:S04]  /*0550*/  LDG.E.64.CONSTANT R20, desc[UR14][R22.64] ;  /* 0x0000000e16147981 */ /* 0x000f28000c1e9b00 */
[----:B------:R-:W4:Y:S01]  /*0560*/  LDG.E.64.CONSTANT R18, desc[UR14][R22.64+0x800] ;  /* 0x0008000e16127981 */ /* 0x000f22000c1e9b00 */
[----:B------:R-:W-:-:S03]  /*0570*/  VIADD R26, R25, 0x800 ;  /* 0x00000800191a7836 */ /* 0x000fc60000000000 */
[----:B------:R-:W4:Y:S02]  /*0580*/  LDG.E.64.CONSTANT R2, desc[UR14][R22.64+0x1000] ;  /* 0x0010000e16027981 */ /* 0x000f24000c1e9b00 */
[C---:B------:R-:W-:Y:S02]  /*0590*/  IADD3 R27, P1, PT, R26.reuse, UR4, RZ ;  /* 0x000000041a1b7c10 */ /* 0x040fe4000ff3e0ff */
[----:B------:R1:W4:Y:S02]  /*05a0*/  LDG.E.64.CONSTANT R16, desc[UR14][R22.64+0x1800] ;  /* 0x0018000e16107981 */ /* 0x000324000c1e9b00 */
[----:B0-----:R-:W-:Y:S02]  /*05b0*/  LEA.HI.X.SX32 R14, R26, RZ, 0x1, P1 ;  /* 0x000000ff1a0e7211 */ /* 0x001fe400008f0eff */
[----:B------:R-:W-:-:S04]  /*05c0*/  LEA R26, P2, R27, UR10, 0x3 ;  /* 0x0000000a1b1a7c11 */ /* 0x000fc8000f8418ff */
[----:B------:R-:W-:-:S05]  /*05d0*/  LEA.HI.X R27, R27, UR7, R14, 0x3, P2 ;  /* 0x000000071b1b7c11 */ /* 0x000fca00090f1c0e */
[----:B------:R-:W4:Y:S01]  /*05e0*/  LDG.E.64.CONSTANT R14, desc[UR14][R26.64] ;  /* 0x0000000e1a0e7981 */ /* 0x000f22000c1e9b00 */
[----:B------:R-:W-:Y:S01]  /*05f0*/  VIADD R28, R25, 0xc00 ;  /* 0x00000c00191c7836 */ /* 0x000fe20000000000 */
[----:B--2--5:R-:W-:-:S06]  /*0600*/  DSETP.GEU.AND P1, PT, R8, R12, PT ;  /* 0x0000000c0800722a */ /* 0x024fcc0003f2e000 */
[----:B------:R-:W-:Y:S02]  /*0610*/  FSEL R8, R12, R8, !P1 ;  /* 0x000000080c087208 */ /* 0x000fe40004800000 */
[----:B------:R-:W-:Y:S02]  /*0620*/  FSEL R9, R13, R9, !P1 ;  /* 0x000000090d097208 */ /* 0x000fe40004800000 */
[----:B------:R-:W2:Y:S04]  /*0630*/  LDG.E.64.CONSTANT R12, desc[UR14][R26.64+0x800] ;  /* 0x0008000e1a0c7981 */ /* 0x000ea8000c1e9b00 */
[----:B---3--:R-:W-:-:S06]  /*0640*/  DSETP.GEU.AND P1, PT, R8, R10, PT ;  /* 0x0000000a0800722a */ /* 0x008fcc0003f2e000 */
[----:B------:R-:W-:Y:S02]  /*0650*/  FSEL R8, R10, R8, !P1 ;  /* 0x000000080a087208 */ /* 0x000fe40004800000 */
[----:B------:R-:W-:Y:S02]  /*0660*/  FSEL R9, R11, R9, !P1 ;  /* 0x000000090b097208 */ /* 0x000fe40004800000 */
[----:B------:R-:W3:Y:S04]  /*0670*/  LDG.E.64.CONSTANT R10, desc[UR14][R26.64+0x1000] ;  /* 0x0010000e1a0a7981 */ /* 0x000ee8000c1e9b00 */
[----:B----4-:R-:W-:-:S06]  /*0680*/  DSETP.GEU.AND P1, PT, R8, R6, PT ;  /* 0x000000060800722a */ /* 0x010fcc0003f2e000 */
[----:B------:R-:W-:Y:S02]  /*0690*/  FSEL R6, R6, R8, !P1 ;  /* 0x0000000806067208 */ /* 0x000fe40004800000 */
[----:B------:R-:W-:Y:S02]  /*06a0*/  FSEL R7, R7, R9, !P1 ;  /* 0x0000000907077208 */ /* 0x000fe40004800000 */
[----:B------:R-:W4:Y:S04]  /*06b0*/  LDG.E.64.CONSTANT R8, desc[UR14][R26.64+0x1800] ;  /* 0x0018000e1a087981 */ /* 0x000f28000c1e9b00 */
[----:B------:R-:W-:-:S06]  /*06c0*/  DSETP.GEU.AND P1, PT, R6, R4, PT ;  /* 0x000000040600722a */ /* 0x000fcc0003f2e000 */
[----:B-1----:R-:W-:Y:S02]  /*06d0*/  FSEL R22, R4, R6, !P1 ;  /* 0x0000000604167208 */ /* 0x002fe40004800000 */
[----:B------:R-:W-:Y:S02]  /*06e0*/  FSEL R23, R5, R7, !P1 ;  /* 0x0000000705177208 */ /* 0x000fe40004800000 */
[----:B------:R-:W-:-:S04]  /*06f0*/  IADD3 R5, P1, PT, R28, UR4, RZ ;  /* 0x000000041c057c10 */ /* 0x000fc8000ff3e0ff */
[----:B------:R-:W-:Y:S02]  /*0700*/  LEA.HI.X.SX32 R28, R28, RZ, 0x1, P1 ;  /* 0x000000ff1c1c7211 */ /* 0x000fe400008f0eff */
[----:B------:R-:W-:-:S04]  /*0710*/  LEA R4, P1, R5, UR10, 0x3 ;  /* 0x0000000a05047c11 */ /* 0x000fc8000f8218ff */
[----:B------:R-:W-:-:S05]  /*0720*/  LEA.HI.X R5, R5, UR7, R28, 0x3, P1 ;  /* 0x0000000705057c11 */ /* 0x000fca00088f1c1c */
[----:B------:R-:W4:Y:S01]  /*0730*/  LDG.E.64.CONSTANT R6, desc[UR14][R4.64] ;  /* 0x0000000e04067981 */ /* 0x000f22000c1e9b00 */
[----:B------:R-:W-:-:S03]  /*0740*/  DSETP.GEU.AND P1, PT, R22, R20, PT ;  /* 0x000000141600722a */ /* 0x000fc60003f2e000 */
[----:B------:R-:W4:Y:S03]  /*0750*/  LDG.E.64.CONSTANT R26, desc[UR14][R4.64+0x1800] ;  /* 0x0018000e041a7981 */ /* 0x000f26000c1e9b00 */
[----:B------:R-:W-:Y:S02]  /*0760*/  FSEL R22, R20, R22, !P1 ;  /* 0x0000001614167208 */ /* 0x000fe40004800000 */
[----:B------:R-:W-:Y:S02]  /*0770*/  FSEL R23, R21, R23, !P1 ;  /* 0x0000001715177208 */ /* 0x000fe40004800000 */
[----:B------:R-:W4:Y:S04]  /*0780*/  LDG.E.64.CONSTANT R20, desc[UR14][R4.64+0x800] ;  /* 0x0008000e04147981 */ /* 0x000f28000c1e9b00 */
[----:B------:R-:W-:-:S06]  /*0790*/  DSETP.GEU.AND P1, PT, R22, R18, PT ;  /* 0x000000121600722a */ /* 0x000fcc0003f2e000 */
[----:B------:R-:W-:Y:S02]  /*07a0*/  FSEL R18, R18, R22, !P1 ;  /* 0x0000001612127208 */ /* 0x000fe40004800000 */
[----:B------:R-:W-:Y:S02]  /*07b0*/  FSEL R19, R19, R23, !P1 ;  /* 0x0000001713137208 */ /* 0x000fe40004800000 */
[----:B------:R-:W4:Y:S04]  /*07c0*/  LDG.E.64.CONSTANT R22, desc[UR14][R4.64+0x1000] ;  /* 0x0010000e04167981 */ /* 0x000f28000c1e9b00 */
        /* <DEDUP_REMOVED lines=9> */
[----:B------:R-:W-:-:S05]  /*0860*/  VIADD R25, R25, 0x1000 ;  /* 0x0000100019197836 */ /* 0x000fca0000000000 */
[----:B------:R-:W-:Y:S01]  /*0870*/  ISETP.GE.AND P2, PT, R25, R24, PT ;  /* 0x000000181900720c */ /* 0x000fe20003f46270 */
        /* <DEDUP_REMOVED lines=22> */
.L_x_68:
[----:B------:R-:W-:Y:S05]  /*09e0*/  BSYNC.RECONVERGENT B2 ;  /* 0x0000000000027941 */ /* 0x000fea0003800200 */
.L_x_67:
[----:B------:R-:W-:Y:S01]  /*09f0*/  IADD3 R2, PT, PT, -R25, UR6, RZ ;  /* 0x0000000619027c10 */ /* 0x000fe2000fffe1ff */
[----:B------:R-:W-:Y:S03]  /*0a00*/  BSSY.RECONVERGENT B2, `(.L_x_70) ;  /* 0x000002f000027945 */ /* 0x000fe60003800200 */
[----:B------:R-:W-:-:S13]  /*0a10*/  ISETP.GT.AND P1, PT, R2, 0x400, PT ;  /* 0x000004000200780c */ /* 0x000fda0003f24270 */
[----:B------:R-:W-:Y:S05]  /*0a20*/  @!P1 BRA `(.L_x_71) ;  /* 0x0000000000b09947 */ /* 0x000fea0003800000 */
[----:B------:R-:W0:Y:S01]  /*0a30*/  LDCU UR5, c[0x0][0x384] ;  /* 0x00007080ff0577ac */ /* 0x000e220008000800 */
[----:B------:R-:W-:-:S04]  /*0a40*/  IADD3 R3, P0, PT, R25, UR4, RZ ;  /* 0x0000000419037c10 */ /* 0x000fc8000ff1e0ff */
[----:B------:R-:W-:Y:S02]  /*0a50*/  LEA.HI.X.SX32 R2, R25, RZ, 0x1, P0 ;  /* 0x000000ff19027211 */ /* 0x000fe400000f0eff */
[----:B------:R-:W-:-:S04]  /*0a60*/  LEA R20, P0, R3, UR10, 0x3 ;  /* 0x0000000a03147c11 */ /* 0x000fc8000f8018ff */
[----:B0-----:R-:W-:-:S05]  /*0a70*/  LEA.HI.X R21, R3, UR5, R2, 0x3, P0 ;  /* 0x0000000503157c11 */ /* 0x001fca00080f1c02 */
[----:B------:R-:W2:Y:S04]  /*0a80*/  LDG.E.64.CONSTANT R18, desc[UR14][R20.64] ;  /* 0x0000000e14127981 */ /* 0x000ea8000c1e9b00 */
[----:B------:R-:W3:Y:S04]  /*0a90*/  LDG.E.64.CONSTANT R16, desc[UR14][R20.64+0x800] ;  /* 0x0008000e14107981 */ /* 0x000ee8000c1e9b00 */
[----:B------:R-:W4:Y:S01]  /*0aa0*/  LDG.E.64.CONSTANT R2, desc[UR14][R20.64+0x1000] ;  /* 0x0010000e14027981 */ /* 0x000f22000c1e9b00 */
[----:B------:R-:W-:-:S03]  /*0ab0*/  VIADD R4, R25, 0x400 ;  /* 0x0000040019047836 */ /* 0x000fc60000000000 */
[----:B------:R-:W4:Y:S02]  /*0ac0*/  LDG.E.64.CONSTANT R12, desc[UR14][R20.64+0x1800] ;  /* 0x0018000e140c7981 */ /* 0x000f24000c1e9b00 */
[----:B------:R-:W-:-:S04]  /*0ad0*/  IADD3 R5, P0, PT, R4, UR4, RZ ;  /* 0x0000000404057c10 */ /* 0x000fc8000ff1e0ff */
[----:B------:R-:W-:Y:S02]  /*0ae0*/  LEA.HI.X.SX32 R4, R4, RZ, 0x1, P0 ;  /* 0x000000ff04047211 */ /* 0x000fe400000f0eff */
[----:B------:R-:W-:-:S04]  /*0af0*/  LEA R22, P0, R5, UR10, 0x3 ;  /* 0x0000000a05167c11 */ /* 0x000fc8000f8018ff */
[----:B------:R-:W-:-:S05]  /*0b00*/  LEA.HI.X R23, R5, UR5, R4, 0x3, P0 ;  /* 0x0000000505177c11 */ /* 0x000fca00080f1c04 */
        /* <DEDUP_REMOVED lines=30> */
.L_x_71:
[----:B------:R-:W-:Y:S05]  /*0cf0*/  BSYNC.RECONVERGENT B2 ;  /* 0x0000000000027941 */ /* 0x000fea0003800200 */
.L_x_70:
[----:B------:R-:W-:-:S13]  /*0d00*/  ISETP.LT.OR P0, PT, R25, UR6, P0 ;  /* 0x0000000619007c0c */ /* 0x000fda0008701670 */
        /* <DEDUP_REMOVED lines=22> */
.L_x_63:
[----:B------:R-:W-:Y:S05]  /*0e70*/  BSYNC.RECONVERGENT B1 ;  /* 0x0000000000017941 */ /* 0x000fea0003800200 */
.L_x_62:
[----:B------:R-:W-:-:S09]  /*0e80*/  UISETP.GE.AND UP0, UPT, UR6, 0x100, UPT ;  /* 0x000001000600788c */ /* 0x000fd2000bf06270 */
[----:B------:R-:W-:Y:S05]  /*0e90*/  BRA.U !UP0, `(.L_x_72) ;  /* 0x00000005082c7547 */ /* 0x000fea000b800000 */
        /* <DEDUP_REMOVED lines=50> */
[----:B-1----:R-:W1:Y:S04]  /*11c0*/  LDS.128 R4, [UR4+0x20] ;  /* 0x00002004ff047984 */ /* 0x002e680008000c00 */
[----:B------:R-:W2:Y:S01]  /*11d0*/  LDS.128 R8, [UR4+0x30] ;  /* 0x00003004ff087984 */ /* 0x000ea20008000c00 */
        /* <DEDUP_REMOVED lines=8> */
[----:B------:R-:W-:Y:S02]  /*1260*/  FSEL R5, R5, R3, !P1 ;  /* 0x0000000305057208 */ /* 0x000fe40004800000 */
[----:B------:R-:W0:Y:S04]  /*1270*/  LDS.64 R2, [UR4+0x40] ;  /* 0x00004004ff027984 */ /* 0x000e280008000a00 */
[----:B------:R-:W-:-:S06]  /*1280*/  DSETP.GEU.AND P1, PT, R4, R6, PT ;  /* 0x000000060400722a */ /* 0x000fcc0003f2e000 */
[----:B------:R-:W-:Y:S02]  /*1290*/  FSEL R4, R6, R4, !P1 ;  /* 0x0000000406047208 */ /* 0x000fe40004800000 */
[----:B------:R-:W-:-:S06]  /*12a0*/  FSEL R5, R7, R5, !P1 ;  /* 0x0000000507057208 */ /* 0x000fcc0004800000 */
[----:B--2---:R-:W-:-:S06]  /*12b0*/  DSETP.GEU.AND P1, PT, R4, R8, PT ;  /* 0x000000080400722a */ /* 0x004fcc0003f2e000 */
[----:B------:R-:W-:Y:S02]  /*12c0*/  FSEL R4, R8, R4, !P1 ;  /* 0x0000000408047208 */ /* 0x000fe40004800000 */
[----:B------:R-:W-:-:S06]  /*12d0*/  FSEL R5, R9, R5, !P1 ;  /* 0x0000000509057208 */ /* 0x000fcc0004800000 */
[----:B------:R-:W-:-:S06]  /*12e0*/  DSETP.GEU.AND P1, PT, R4, R10, PT ;  /* 0x0000000a0400722a */ /* 0x000fcc0003f2e000 */
[----:B------:R-:W-:Y:S02]  /*12f0*/  FSEL R4, R10, R4, !P1 ;  /* 0x000000040a047208 */ /* 0x000fe40004800000 */
[----:B------:R-:W-:-:S06]  /*1300*/  FSEL R5, R11, R5, !P1 ;  /* 0x000000050b057208 */ /* 0x000fcc0004800000 */
[----:B0-----:R-:W-:-:S06]  /*1310*/  DSETP.GEU.AND P1, PT, R4, R2, PT ;  /* 0x000000020400722a */ /* 0x001fcc0003f2e000 */
[----:B------:R-:W-:Y:S02]  /*1320*/  FSEL R2, R2, R4, !P1 ;  /* 0x0000000402027208 */ /* 0x000fe40004800000 */
[----:B------:R-:W-:Y:S01]  /*1330*/  FSEL R3, R3, R5, !P1 ;  /* 0x0000000503037208 */ /* 0x000fe20004800000 */
[----:B------:R-:W-:Y:S06]  /*1340*/  BRA `(.L_x_73) ;  /* 0x0000004c00d87947 */ /* 0x000fec0003800000 */
.L_x_72:
[----:B------:R-:W-:Y:S01]  /*1350*/  LOP3.LUT R2, R0, 0x3e0, RZ, 0xc0, !PT ;  /* 0x000003e000027812 */ /* 0x000fe200078ec0ff */
[----:B------:R-:W0:Y:S04]  /*1360*/  S2R R10, SR_LANEID ;  /* 0x00000000000a7919 */ /* 0x000e280000000000 */
[----:B------:R-:W-:Y:S01]  /*1370*/  VIADD R3, R2, 0x20 ;  /* 0x0000002002037836 */ /* 0x000fe20000000000 */
[----:B------:R-:W-:-:S04]  /*1380*/  LOP3.LUT R2, RZ, R2, RZ, 0x33, !PT ;  /* 0x00000002ff027212 */ /* 0x000fc800078e33ff */
[----:B------:R-:W-:Y:S01]  /*1390*/  ISETP.GT.AND P0, PT, R3, UR6, PT ;  /* 0x0000000603007c0c */ /* 0x000fe2000bf04270 */
[----:B------:R-:W-:-:S05]  /*13a0*/  VIADD R2, R2, UR6 ;  /* 0x0000000602027c36 */ /* 0x000fca0008000000 */
[----:B------:R-:W-:-:S05]  /*13b0*/  SEL R3, R2, 0x1f, P0 ;  /* 0x0000001f02037807 */ /* 0x000fca0000000000 */
[----:B-----5:R-:W-:Y:S04]  /*13c0*/  SHFL.DOWN PT, R4, R8, 0x1, R3 ;  /* 0x0820000008047989 */ /* 0x020fe800000e0003 */
[----:B------:R-:W1:Y:S01]  /*13d0*/  SHFL.DOWN PT, R5, R9, 0x1, R3 ;  /* 0x0820000009057989 */ /* 0x000e6200000e0003 */
[----:B0-----:R-:W-:Y:S01]  /*13e0*/  ISETP.GE.AND P0, PT, R10, R3, PT ;  /* 0x000000030a00720c */ /* 0x001fe20003f06270 */
[----:B-1----:R-:W-:-:S06]  /*13f0*/  DSETP.GEU.AND P1, PT, R8, R4, PT ;  /* 0x000000040800722a */ /* 0x002fcc0003f2e000 */
[-C--:B------:R-:W-:Y:S01]  /*1400*/  FSEL R7, R4, R8.reuse, !P1 ;  /* 0x0000000804077208 */ /* 0x080fe20004800000 */
[----:B------:R-:W-:Y:S01]  /*1410*/  VIADD R4, R10, 0x2 ;  /* 0x000000020a047836 */ /* 0x000fe20000000000 */
[-C--:B------:R-:W-:Y:S02]  /*1420*/  FSEL R5, R5, R9.reuse, !P1 ;  /* 0x0000000905057208 */ /* 0x080fe40004800000 */
[----:B------:R-:W-:Y:S02]  /*1430*/  FSEL R2, R7, R8, !P0 ;  /* 0x0000000807027208 */ /* 0x000fe40004000000 */
[----:B------:R-:W-:Y:S02]  /*1440*/  FSEL R5, R5, R9, !P0 ;  /* 0x0000000905057208 */ /* 0x000fe40004000000 */
[----:B------:R-:W-:Y:S01]  /*1450*/  ISETP.GT.AND P0, PT, R4, R3, PT ;  /* 0x000000030400720c */ /* 0x000fe20003f04270 */
[----:B------:R-:W-:Y:S01]  /*1460*/  SHFL.DOWN PT, R6, R2, 0x2, R3 ;  /* 0x0840000002067989 */ /* 0x000fe200000e0003 */
[----:B------:R-:W-:-:S03]  /*1470*/  IMAD.MOV.U32 R4, RZ, RZ, R2 ;  /* 0x000000ffff047224 */ /* 0x000fc600078e0002 */
[----:B------:R-:W0:Y:S03]  /*1480*/  SHFL.DOWN PT, R7, R5, 0x2, R3 ;  /* 0x0840000005077989 */ /* 0x000e2600000e0003 */
[----:B0-----:R-:W-:Y:S01]  /*1490*/  DSETP.GEU.AND P1, PT, R4, R6, PT ;  /* 0x000000060400722a */ /* 0x001fe20003f2e000 */
[----:B------:R-:W-:-:S05]  /*14a0*/  VIADD R4, R10, 0x4 ;  /* 0x000000040a047836 */ /* 0x000fca0000000000 */
[----:B------:R-:W-:Y:S02]  /*14b0*/  @!P0 FSEL R2, R6, R2, !P1 ;  /* 0x0000000206028208 */ /* 0x000fe40004800000 */
[----:B------:R-:W-:Y:S02]  /*14c0*/  @!P0 FSEL R5, R7, R5, !P1 ;  /* 0x0000000507058208 */ /* 0x000fe40004800000 */
        /* <DEDUP_REMOVED lines=10> */
[----:B------:R-:W-:Y:S01]  /*1570*/  IMAD.MOV.U32 R4, RZ, RZ, R2 ;  /* 0x000000ffff047224 */ /* 0x000fe200078e0002 */
[C---:B------:R-:W-:Y:S02]  /*1580*/  ISETP.NE.AND P0, PT, R10.reuse, RZ, PT ;  /* 0x000000ff0a00720c */ /* 0x040fe40003f05270 */
[----:B------:R-:W0:Y:S11]  /*1590*/  SHFL.DOWN PT, R7, R5, 0x8, R3 ;  /* 0x0900000005077989 */ /* 0x000e3600000e0003 */
[----:B------:R-:W1:Y:S01]  /*15a0*/  @!P0 S2R R9, SR_CgaCtaId ;  /* 0x0000000000098919 */ /* 0x000e620000008800 */
[----:B------:R-:W-:Y:S01]  /*15b0*/  @!P0 MOV R8, 0x400 ;  /* 0x0000040000088802 */ /* 0x000fe20000000f00 */
[----:B0-----:R-:W-:Y:S01]  /*15c0*/  DSETP.GEU.AND P2, PT, R4, R6, PT ;  /* 0x000000060400722a */ /* 0x001fe20003f4e000 */
[----:B------:R-:W-:-:S05]  /*15d0*/  VIADD R4, R10, 0x10 ;  /* 0x000000100a047836 */ /* 0x000fca0000000000 */
[----:B------:R-:W-:Y:S02]  /*15e0*/  @!P1 FSEL R2, R6, R2, !P2 ;  /* 0x0000000206029208 */ /* 0x000fe40005000000 */
[----:B------:R-:W-:Y:S02]  /*15f0*/  @!P1 FSEL R5, R7, R5, !P2 ;  /* 0x0000000507059208 */ /* 0x000fe40005000000 */
[----:B------:R-:W-:Y:S01]  /*1600*/  ISETP.GT.AND P1, PT, R4, R3, PT ;  /* 0x000000030400720c */ /* 0x000fe20003f24270 */
[----:B------:R-:W-:Y:S01]  /*1610*/  SHFL.DOWN PT, R6, R2, 0x10, R3 ;  /* 0x0a00000002067989 */ /* 0x000fe200000e0003 */
[----:B------:R-:W-:-:S03]  /*1620*/  @!P0 SHF.R.U32.HI R4, RZ, 0x2, R0 ;  /* 0x00000002ff048819 */ /* 0x000fc60000011600 */
[----:B------:R0:W2:Y:S01]  /*1630*/  SHFL.DOWN PT, R7, R5, 0x10, R3 ;  /* 0x0a00000005077989 */ /* 0x0000a200000e0003 */
[----:B------:R-:W-:Y:S02]  /*1640*/  @!P0 LOP3.LUT R4, R4, 0xf8, RZ, 0xc0, !PT ;  /* 0x000000f804048812 */ /* 0x000fe400078ec0ff */
[----:B-1----:R-:W-:-:S05]  /*1650*/  @!P0 LEA R9, R9, R8, 0x18 ;  /* 0x0000000809098211 */ /* 0x002fca00078ec0ff */
[----:B------:R-:W-:Y:S02]  /*1660*/  @!P0 IMAD.IADD R9, R4, 0x1, R9 ;  /* 0x0000000104098824 */ /* 0x000fe400078e0209 */
[----:B0-----:R-:W-:-:S06]  /*1670*/  IMAD.MOV.U32 R3, RZ, RZ, R5 ;  /* 0x000000ffff037224 */ /* 0x001fcc00078e0005 */
[----:B--2---:R-:W-:-:S06]  /*1680*/  DSETP.GEU.AND P2, PT, R2, R6, PT ;  /* 0x000000060200722a */ /* 0x004fcc0003f4e000 */
[----:B------:R-:W-:Y:S02]  /*1690*/  @!P1 FSEL R5, R7, R5, !P2 ;  /* 0x0000000507059208 */ /* 0x000fe40005000000 */
[----:B------:R-:W-:-:S03]  /*16a0*/  @!P1 FSEL R2, R6, R2, !P2 ;  /* 0x0000000206029208 */ /* 0x000fc60005000000 */
[----:B------:R-:W-:-:S05]  /*16b0*/  IMAD.MOV.U32 R3, RZ, RZ, R5 ;  /* 0x000000ffff037224 */ /* 0x000fca00078e0005 */
[----:B------:R1:W-:Y:S01]  /*16c0*/  @!P0 STS.64 [R9+0x8], R2 ;  /* 0x0000080209008388 */ /* 0x0003e20000000a00 */
[----:B------:R-:W-:Y:S01]  /*16d0*/  BAR.SYNC.DEFER_BLOCKING 0x0 ;  /* 0x0000000000007b1d */ /* 0x000fe20000010000 */
[----:B------:R-:W-:-:S13]  /*16e0*/  ISETP.NE.AND P0, PT, R0, RZ, PT ;  /* 0x000000ff0000720c */ /* 0x000fda0003f05270 */
[----:B-1----:R-:W-:Y:S05]  /*16f0*/  @P0 BRA `(.L_x_73) ;  /* 0x0000004800ec0947 */ /* 0x002fea0003800000 */
[----:B------:R-:W0:Y:S01]  /*1700*/  S2UR UR5, SR_CgaCtaId ;  /* 0x00000000000579c3 */ /* 0x000e220000008800 */
[----:B------:R-:W-:Y:S01]  /*1710*/  UMOV UR4, 0x400 ;  /* 0x0000040000047882 */ /* 0x000fe20000000000 */
[----:B------:R-:W-:Y:S02]  /*1720*/  UISETP.GT.AND UP0, UPT, UR6, 0x20, UPT ;  /* 0x000000200600788c */ /* 0x000fe4000bf04270 */
[----:B------:R-:W-:-:S04]  /*1730*/  UISETP.GT.AND UP1, UPT, UR6, 0x40, UPT ;  /* 0x000000400600788c */ /* 0x000fc8000bf24270 */
[----:B------:R-:W-:Y:S01]  /*1740*/  PLOP3.LUT P3, PT, PT, PT, UP0, 0x80, 0x8 ;  /* 0x000000000008781c */ /* 0x000fe20003f6f008 */
[----:B------:R-:W-:Y:S01]  /*1750*/  UISETP.GT.AND UP0, UPT, UR6, 0x60, UPT ;  /* 0x000000600600788c */ /* 0x000fe2000bf04270 */
[----:B------:R-:W-:Y:S01]  /*1760*/  PLOP3.LUT P2, PT, PT, PT, UP1, 0x80, 0x8 ;  /* 0x000000000008781c */ /* 0x000fe20003f4f018 */
[----:B0-----:R-:W-:-:S09]  /*1770*/  ULEA UR4, UR5, UR4, 0x18 ;  /* 0x0000000405047291 */ /* 0x001fd2000f8ec0ff */
[----:B------:R-:W0:Y:S04]  /*1780*/  LDS.128 R12, [UR4+0x10] ;  /* 0x00001004ff0c7984 */ /* 0x000e280008000c00 */
[----:B------:R-:W1:Y:S01]  /*1790*/  LDS.128 R4, [UR4+0x20] ;  /* 0x00002004ff047984 */ /* 0x000e620008000c00 */
[----:B0-----:R-:W-:-:S06]  /*17a0*/  DSETP.GEU.AND P1, PT, R2, R12, PT ;  /* 0x0000000c0200722a */ /* 0x001fcc0003f2e000 */
[-C--:B------:R-:W-:Y:S02]  /*17b0*/  FSEL R9, R12, R2.reuse, !P1 ;  /* 0x000000020c097208 */ /* 0x080fe40004800000 */
[-C--:B------:R-:W-:Y:S02]  /*17c0*/  FSEL R11, R13, R3.reuse, !P1 ;  /* 0x000000030d0b7208 */ /* 0x080fe40004800000 */
[----:B------:R-:W-:Y:S02]  /*17d0*/  FSEL R13, R9, R2, P3 ;  /* 0x00000002090d7208 */ /* 0x000fe40001800000 */
[----:B------:R-:W-:Y:S02]  /*17e0*/  FSEL R0, R11, R3, P3 ;  /* 0x000000030b007208 */ /* 0x000fe40001800000 */
[----:B------:R-:W-:Y:S01]  /*17f0*/  PLOP3.LUT P1, PT, PT, PT, UP0, 0x80, 0x8 ;  /* 0x000000000008781c */ /* 0x000fe20003f2f008 */
[----:B------:R-:W-:Y:S01]  /*1800*/  IMAD.MOV.U32 R2, RZ, RZ, R13 ;  /* 0x000000ffff027224 */ /* 0x000fe200078e000d */
[----:B------:R-:W0:Y:S01]  /*1810*/  LDS.128 R8, [UR4+0x30] ;  /* 0x00003004ff087984 */ /* 0x000e220008000c00 */
[----:B------:R-:W-:Y:S01]  /*1820*/  IMAD.MOV.U32 R3, RZ, RZ, R0 ;  /* 0x000000ffff037224 */ /* 0x000fe200078e0000 */
[----:B------:R-:W-:-:S05]  /*1830*/  UISETP.GT.AND UP0, UPT, UR6, 0x80, UPT ;  /* 0x000000800600788c */ /* 0x000fca000bf04270 */
[----:B------:R-:W-:-:S06]  /*1840*/  DSETP.GEU.AND P3, PT, R2, R14, PT ;  /* 0x0000000e0200722a */ /* 0x000fcc0003f6e000 */
[----:B------:R-:W-:Y:S02]  /*1850*/  @P2 FSEL R13, R14, R13, !P3 ;  /* 0x0000000d0e0d2208 */ /* 0x000fe40005800000 */
[----:B------:R-:W-:Y:S02]  /*1860*/  @P2 FSEL R0, R15, R0, !P3 ;  /* 0x000000000f002208 */ /* 0x000fe40005800000 */
[----:B------:R-:W-:Y:S01]  /*1870*/  PLOP3.LUT P2, PT, PT, PT, UP0, 0x80, 0x8 ;  /* 0x000000000008781c */ /* 0x000fe20003f4f008 */
[----:B------:R-:W-:Y:S01]  /*1880*/  IMAD.MOV.U32 R2, RZ, RZ, R13 ;  /* 0x000000ffff027224 */ /* 0x000fe200078e000d */
[----:B------:R-:W-:Y:S01]  /*1890*/  UISETP.GT.AND UP0, UPT, UR6, 0xa0, UPT ;  /* 0x000000a00600788c */ /* 0x000fe2000bf04270 */
[----:B------:R-:W-:-:S06]  /*18a0*/  IMAD.MOV.U32 R3, RZ, RZ, R0 ;  /* 0x000000ffff037224 */ /* 0x000fcc00078e0000 */
[----:B-1----:R-:W-:Y:S01]  /*18b0*/  DSETP.GEU.AND P3, PT, R2, R4, PT ;  /* 0x000000040200722a */ /* 0x002fe20003f6e000 */
[----:B------:R-:W1:Y:S05]  /*18c0*/  LDS.64 R2, [UR4+0x40] ;  /* 0x00004004ff027984 */ /* 0x000e6a0008000a00 */
[----:B------:R-:W-:Y:S02]  /*18d0*/  @P1 FSEL R13, R4, R13, !P3 ;  /* 0x0000000d040d1208 */ /* 0x000fe40005800000 */
[----:B------:R-:W-:Y:S02]  /*18e0*/  @P1 FSEL R0, R5, R0, !P3 ;  /* 0x0000000005001208 */ /* 0x000fe40005800000 */
[----:B------:R-:W-:Y:S01]  /*18f0*/  PLOP3.LUT P1, PT, PT, PT, UP0, 0x80, 0x8 ;  /* 0x000000000008781c */ /* 0x000fe20003f2f008 */
[----:B------:R-:W-:Y:S01]  /*1900*/  IMAD.MOV.U32 R4, RZ, RZ, R13 ;  /* 0x000000ffff047224 */ /* 0x000fe200078e000d */
[----:B------:R-:W-:Y:S01]  /*1910*/  UISETP.GT.AND UP0, UPT, UR6, 0xc0, UPT ;  /* 0x000000c00600788c */ /* 0x000fe2000bf04270 */
[----:B------:R-:W-:-:S06]  /*1920*/  IMAD.MOV.U32 R5, RZ, RZ, R0 ;  /* 0x000000ffff057224 */ /* 0x000fcc00078e0000 */
[----:B------:R-:W-:-:S06]  /*1930*/  DSETP.GEU.AND P3, PT, R4, R6, PT ;  /* 0x000000060400722a */ /* 0x000fcc0003f6e000 */
[----:B------:R-:W-:Y:S02]  /*1940*/  @P2 FSEL R13, R6, R13, !P3 ;  /* 0x0000000d060d2208 */ /* 0x000fe40005800000 */
[----:B------:R-:W-:Y:S02]  /*1950*/  @P2 FSEL R0, R7, R0, !P3 ;  /* 0x0000000007002208 */ /* 0x000fe40005800000 */
[----:B------:R-:W-:Y:S01]  /*1960*/  PLOP3.LUT P2, PT, PT, PT, UP0, 0x80, 0x8 ;  /* 0x000000000008781c */ /* 0x000fe20003f4f008 */
[----:B------:R-:W-:Y:S01]  /*1970*/  IMAD.MOV.U32 R4, RZ, RZ, R13 ;  /* 0x000000ffff047224 */ /* 0x000fe200078e000d */
[----:B------:R-:W-:Y:S01]  /*1980*/  UISETP.GT.AND UP0, UPT, UR6, 0xe0, UPT ;  /* 0x000000e00600788c */ /* 0x000fe2000bf04270 */
[----:B------:R-:W-:-:S06]  /*1990*/  IMAD.MOV.U32 R5, RZ, RZ, R0 ;  /* 0x000000ffff057224 */ /* 0x000fcc00078e0000 */
[----:B0-----:R-:W-:-:S06]  /*19a0*/  DSETP.GEU.AND P3, PT, R4, R8, PT ;  /* 0x000000080400722a */ /* 0x001fcc0003f6e000 */
[----:B------:R-:W-:Y:S02]  /*19b0*/  @P1 FSEL R13, R8, R13, !P3 ;  /* 0x0000000d080d1208 */ /* 0x000fe40005800000 */
[----:B------:R-:W-:Y:S02]  /*19c0*/  @P1 FSEL R0, R9, R0, !P3 ;  /* 0x0000000009001208 */ /* 0x000fe40005800000 */
[----:B------:R-:W-:Y:S01]  /*19d0*/  PLOP3.LUT P1, PT, PT, PT, UP0, 0x80, 0x8 ;  /* 0x000000000008781c */ /* 0x000fe20003f2f008 */
[----:B------:R-:W-:Y:S02]  /*19e0*/  IMAD.MOV.U32 R4, RZ, RZ, R13 ;  /* 0x000000ffff047224 */ /* 0x000fe400078e000d */
[----:B------:R-:W-:-:S06]  /*19f0*/  IMAD.MOV.U32 R5, RZ, RZ, R0 ;  /* 0x000000ffff057224 */ /* 0x000fcc00078e0000 */
[----:B------:R-:W-:-:S06]  /*1a00*/  DSETP.GEU.AND P3, PT, R4, R10, PT ;  /* 0x0000000a0400722a */ /* 0x000fcc0003f6e000 */
[----:B------:R-:W-:Y:S02]  /*1a10*/  @P2 FSEL R13, R10, R13, !P3 ;  /* 0x0000000d0a0d2208 */ /* 0x000fe40005800000 */
[----:B------:R-:W-:-:S03]  /*1a20*/  @P2 FSEL R0, R11, R0, !P3 ;  /* 0x000000000b002208 */ /* 0x000fc60005800000 */
[----:B------:R-:W-:Y:S02]  /*1a30*/  IMAD.MOV.U32 R4, RZ, RZ, R13 ;  /* 0x000000ffff047224 */ /* 0x000fe400078e000d */
[----:B------:R-:W-:-:S06]  /*1a40*/  IMAD.MOV.U32 R5, RZ, RZ, R0 ;  /* 0x000000ffff057224 */ /* 0x000fcc00078e0000 */
[----:B-1----:R-:W-:-:S06]  /*1a50*/  DSETP.GEU.AND P2, PT, R4, R2, PT ;  /* 0x000000020400722a */ /* 0x002fcc0003f4e000 */
[----:B------:R-:W-:Y:S02]  /*1a60*/  @P1 FSEL R13, R2, R13, !P2 ;  /* 0x0000000d020d1208 */ /* 0x000fe40005000000 */
[----:B------:R-:W-:-:S03]  /*1a70*/  @P1 FSEL R0, R3, R0, !P2 ;  /* 0x0000000003001208 */ /* 0x000fc60005000000 */
[----:B------:R-:W-:Y:S02]  /*1a80*/  IMAD.MOV.U32 R2, RZ, RZ, R13 ;  /* 0x000000ffff027224 */ /* 0x000fe400078e000d */
[----:B------:R-:W-:Y:S01]  /*1a90*/  IMAD.MOV.U32 R3, RZ, RZ, R0 ;  /* 0x000000ffff037224 */ /* 0x000fe200078e0000 */
[----:B------:R-:W-:Y:S06]  /*1aa0*/  BRA `(.L_x_73) ;  /* 0x0000004800007947 */ /* 0x000fec0003800000 */
.L_x_59:
[----:B------:R-:W0:Y:S01]  /*1ab0*/  S2R R0, SR_TID.X ;  /* 0x0000000000007919 */ /* 0x000e220000002100 */
[----:B------:R-:W1:Y:S01]  /*1ac0*/  LDC.64 R2, c[0x0][0x380] ;  /* 0x0000e000ff027b82 */ /* 0x000e620000000a00 */
[----:B0-----:R-:W-:-:S04]  /*1ad0*/  IMAD.SHL.U32 R4, R0, 0x4, RZ ;  /* 0x0000000400047824 */ /* 0x001fc800078e00ff */
[----:B------:R-:W-:-:S04]  /*1ae0*/  VIADD R5, R4, UR4 ;  /* 0x0000000404057c36 */ /* 0x000fc80008000000 */
[----:B-1----:R-:W-:-:S05]  /*1af0*/  IMAD.WIDE.U32 R2, R5, 0x8, R2 ;  /* 0x0000000805027825 */ /* 0x002fca00078e0002 */
[----:B------:R-:W2:Y:S04]  /*1b00*/  LDG.E.128.CONSTANT R16, desc[UR14][R2.64] ;  /* 0x0000000e02107981 */ /* 0x000ea8000c1e9d00 */
[----:B------:R-:W3:Y:S04]  /*1b10*/  LDG.E.128.CONSTANT R8, desc[UR14][R2.64+0x10] ;  /* 0x0000100e02087981 */ /* 0x000ee8000c1e9d00 */
[----:B------:R-:W4:Y:S04]  /*1b20*/  LDG.E.128.CONSTANT R4, desc[UR14][R2.64+0x2000] ;  /* 0x0020000e02047981 */ /* 0x000f28000c1e9d00 */
[----:B------:R0:W5:Y:S01]  /*1b30*/  LDG.E.128.CONSTANT R12, desc[UR14][R2.64+0x2010] ;  /* 0x0020100e020c7981 */ /* 0x000162000c1e9d00 */
[----:B------:R-:W-:-:S04]  /*1b40*/  UISETP.GE.U32.AND UP0, UPT, UR7, UR5, UPT ;  /* 0x000000050700728c */ /* 0x000fc8000bf06070 */
[----:B------:R-:W-:Y:S01]  /*1b50*/  UISETP.GE.U32.AND.EX UP0, UPT, UR8, UR6, UPT, UP0 ;  /* 0x000000060800728c */ /* 0x000fe2000bf06100 */
        /* <DEDUP_REMOVED lines=21> */
[----:B------:R-:W-:Y:S06]  /*1cb0*/  BRA.U !UP0, `(.L_x_74) ;  /* 0x0000000d08e87547 */ /* 0x000fec000b800000 */
[----:B------:R-:W-:Y:S02]  /*1cc0*/  UIADD3 UR7, UP0, UPT, UR5, UR4, URZ ;  /* 0x0000000405077290 */ /* 0x000fe4000ff1e0ff */
[----:B------:R-:W-:Y:S01]  /*1cd0*/  UIADD3 UR11, UP1, UPT, UR12, -0x800, URZ ;  /* 0xfffff8000c0b7890 */ /* 0x000fe2000ff3e0ff */
[----:B------:R-:W0:Y:S03]  /*1ce0*/  LDCU UR9, c[0x0][0x384] ;  /* 0x00007080ff0977ac */ /* 0x000e260008000800 */
[----:B------:R-:W-:Y:S01]  /*1cf0*/  IADD3 R0, P0, PT, R0, UR7, RZ ;  /* 0x0000000700007c10 */ /* 0x000fe2000ff1e0ff */
[----:B------:R-:W-:Y:S02]  /*1d00*/  UIADD3.X UR8, UPT, UPT, URZ, UR6, URZ, UP0, !UPT ;  /* 0x00000006ff087290 */ /* 0x000fe400087fe4ff */
[----:B------:R-:W-:Y:S02]  /*1d10*/  UIADD3.X UR16, UPT, UPT, UR13, -0x1, URZ, UP1, !UPT ;  /* 0xffffffff0d107890 */ /* 0x000fe40008ffe4ff */
[----:B------:R-:W-:-:S02]  /*1d20*/  UISETP.GT.U32.AND UP0, UPT, UR7, UR11, UPT ;  /* 0x0000000b0700728c */ /* 0x000fc4000bf04070 */
[----:B------:R-:W-:Y:S01]  /*1d30*/  IMAD.X R3, RZ, RZ, UR8, P0 ;  /* 0x00000008ff037e24 */ /* 0x000fe200080e06ff */
[C---:B------:R-:W-:Y:S01]  /*1d40*/  LEA R2, P0, R0.reuse, UR10, 0x3 ;  /* 0x0000000a00027c11 */ /* 0x040fe2000f8018ff */
[----:B------:R-:W-:Y:S02]  /*1d50*/  UISETP.GT.U32.AND.EX UP0, UPT, UR8, UR16, UPT, UP0 ;  /* 0x000000100800728c */ /* 0x000fe4000bf04100 */
[----:B------:R-:W-:Y:S01]  /*1d60*/  IMAD.U32 R24, RZ, RZ, UR8 ;  /* 0x00000008ff187e24 */ /* 0x000fe2000f8e00ff */
[----:B------:R-:W-:Y:S01]  /*1d70*/  UMOV UR6, UR7 ;  /* 0x0000000700067c82 */ /* 0x000fe20008000000 */
[----:B------:R-:W-:Y:S01]  /*1d80*/  UMOV UR4, URZ ;  /* 0x000000ff00047c82 */ /* 0x000fe20008000000 */
[----:B0-----:R-:W-:Y:S01]  /*1d90*/  LEA.HI.X R3, R0, UR9, R3, 0x3, P0 ;  /* 0x0000000900037c11 */ /* 0x001fe200080f1c03 */
[----:B------:R-:W-:Y:S01]  /*1da0*/  IMAD.U32 R0, RZ, RZ, UR7 ;  /* 0x00000007ff007e24 */ /* 0x000fe2000f8e00ff */
[----:B------:R-:W-:Y:S02]  /*1db0*/  UMOV UR7, UR8 ;  /* 0x0000000800077c82 */ /* 0x000fe40008000000 */
[----:B------:R-:W-:Y:S05]  /*1dc0*/  BRA.U UP0, `(.L_x_75) ;  /* 0x0000000100e07547 */ /* 0x000fea000b800000 */
[----:B------:R-:W0:Y:S01]  /*1dd0*/  LDCU.64 UR8, c[0x0][0x380] ;  /* 0x00007000ff0877ac */ /* 0x000e220008000a00 */
[----:B------:R-:W1:Y:S01]  /*1de0*/  LDCU.64 UR12, c[0x0][0x3b8] ;  /* 0x00007700ff0c77ac */ /* 0x000e620008000a00 */
[----:B------:R-:W-:Y:S01]  /*1df0*/  NOP ;  /* 0x0000000000007918 */ /* 0x000fe20000000000 */
.L_x_76:
[----:B------:R-:W2:Y:S01]  /*1e00*/  S2R R4, SR_TID.X ;  /* 0x0000000000047919 */ /* 0x000ea20000002100 */
[----:B0-----:R-:W-:Y:S01]  /*1e10*/  UMOV UR10, UR8 ;  /* 0x00000008000a7c82 */ /* 0x001fe20008000000 */
[----:B--2---:R-:W-:-:S05]  /*1e20*/  IMAD.SHL.U32 R5, R4, 0x4, RZ ;  /* 0x0000000404057824 */ /* 0x004fca00078e00ff */
[----:B------:R-:W-:-:S05]  /*1e30*/  IADD3 R4, P0, PT, R5, R0, RZ ;  /* 0x0000000005047210 */ /* 0x000fca0007f1e0ff */
[----:B------:R-:W-:Y:S01]  /*1e40*/  IMAD.X R5, RZ, RZ, R24, P0 ;  /* 0x000000ffff057224 */ /* 0x000fe200000e0618 */
[----:B------:R-:W-:-:S04]  /*1e50*/  LEA R18, P0, R4, UR10, 0x3 ;  /* 0x0000000a04127c11 */ /* 0x000fc8000f8018ff */
[----:B------:R-:W-:-:S05]  /*1e60*/  LEA.HI.X R19, R4, UR9, R5, 0x3, P0 ;  /* 0x0000000904137c11 */ /* 0x000fca00080f1c05 */
[----:B------:R-:W2:Y:S04]  /*1e70*/  LDG.E.128.CONSTANT R4, desc[UR14][R18.64] ;  /* 0x0000000e12047981 */ /* 0x000ea8000c1e9d00 */
[----:B------:R-:W3:Y:S04]  /*1e80*/  LDG.E.128.CONSTANT R8, desc[UR14][R18.64+0x10] ;  /* 0x0000100e12087981 */ /* 0x000ee8000c1e9d00 */
[----:B------:R-:W4:Y:S04]  /*1e90*/  LDG.E.128.CONSTANT R12, desc[UR14][R18.64+0x2000] ;  /* 0x0020000e120c7981 */ /* 0x000f28000c1e9d00 */
[----:B------:R-:W5:Y:S01]  /*1ea0*/  LDG.E.128.CONSTANT R20, desc[UR14][R18.64+0x2010] ;  /* 0x0020100e12147981 */ /* 0x000f62000c1e9d00 */
[----:B------:R-:W-:-:S02]  /*1eb0*/  USHF.R.S32.HI UR18, URZ, 0x1f, UR5 ;  /* 0x0000001fff127899 */ /* 0x000fc40008011405 */
[----:B------:R-:W-:Y:S02]  /*1ec0*/  UIADD3 UR6, UP0, UPT, UR5, UR6, URZ ;  /* 0x0000000605067290 */ /* 0x000fe4000ff1e0ff */
[----:B------:R-:W-:Y:S02]  /*1ed0*/  USHF.L.U64.HI UR19, UR5, 0x3, UR18 ;  /* 0x0000000305137899 */ /* 0x000fe40008010212 */
[----:B------:R-:W-:Y:S01]  /*1ee0*/  UIADD3.X UR7, UPT, UPT, UR18, UR7, URZ, UP0, !UPT ;  /* 0x0000000712077290 */ /* 0x000fe200087fe4ff */
[----:B--2---:R-:W-:-:S06]  /*1ef0*/  DSETP.GEU.AND P0, PT, R16, R4, PT ;  /* 0x000000041000722a */ /* 0x004fcc0003f0e000 */
[----:B------:R-:W-:Y:S02]  /*1f00*/  FSEL R4, R4, R16, !P0 ;  /* 0x0000001004047208 */ /* 0x000fe40004000000 */
[----:B------:R-:W-:-:S06]  /*1f10*/  FSEL R5, R5, R17, !P0 ;  /* 0x0000001105057208 */ /* 0x000fcc0004000000 */
[----:B------:R-:W-:-:S06]  /*1f20*/  DSETP.GEU.AND P0, PT, R4, R6, PT ;  /* 0x000000060400722a */ /* 0x000fcc0003f0e000 */
[----:B------:R-:W-:Y:S02]  /*1f30*/  FSEL R4, R6, R4, !P0 ;  /* 0x0000000406047208 */ /* 0x000fe40004000000 */
[----:B------:R-:W-:Y:S01]  /*1f40*/  FSEL R5, R7, R5, !P0 ;  /* 0x0000000507057208 */ /* 0x000fe20004000000 */
[----:B------:R-:W-:Y:S01]  /*1f50*/  IMAD.U32 R7, RZ, RZ, UR5 ;  /* 0x00000005ff077e24 */ /* 0x000fe2000f8e00ff */
[----:B-1----:R-:W-:-:S04]  /*1f60*/  IADD3 R6, P2, PT, -R0, UR12, RZ ;  /* 0x0000000c00067c10 */ /* 0x002fc8000ff5e1ff */
        /* <DEDUP_REMOVED lines=13> */
[----:B------:R-:W-:Y:S02]  /*2040*/  FSEL R4, R20, R4, !P0 ;  /* 0x0000000414047208 */ /* 0x000fe40004000000 */
[----:B------:R-:W-:Y:S02]  /*2050*/  FSEL R5, R21, R5, !P0 ;  /* 0x0000000515057208 */ /* 0x000fe40004000000 */
[----:B------:R-:W-:Y:S02]  /*2060*/  ISETP.GE.U32.AND P0, PT, R6, UR5, PT ;  /* 0x0000000506007c0c */ /* 0x000fe4000bf06070 */
[----:B------:R-:W-:Y:S02]  /*2070*/  IADD3.X R6, PT, PT, ~R24, UR13, RZ, P2, !PT ;  /* 0x0000000d18067c10 */ /* 0x000fe400097fe5ff */
[----:B------:R-:W-:Y:S01]  /*2080*/  LEA R2, P2, R7, R2, 0x3 ;  /* 0x0000000207027211 */ /* 0x000fe200078418ff */
[----:B------:R-:W-:Y:S01]  /*2090*/  DSETP.GEU.AND P1, PT, R4, R22, PT ;  /* 0x000000160400722a */ /* 0x000fe20003f2e000 */
[----:B------:R-:W-:-:S02]  /*20a0*/  ISETP.GE.U32.AND.EX P0, PT, R6, UR18, PT, P0 ;  /* 0x0000001206007c0c */ /* 0x000fc4000bf06100 */
[----:B------:R-:W-:-:S03]  /*20b0*/  IADD3.X R3, PT, PT, R3, UR19, RZ, P2, !PT ;  /* 0x0000001303037c10 */ /* 0x000fc600097fe4ff */
[----:B------:R-:W-:Y:S02]  /*20c0*/  FSEL R16, R22, R4, !P1 ;  /* 0x0000000416107208 */ /* 0x000fe40004800000 */
[----:B------:R-:W-:-:S06]  /*20d0*/  FSEL R17, R23, R5, !P1 ;  /* 0x0000000517117208 */ /* 0x000fcc0004800000 */
[----:B------:R-:W-:Y:S05]  /*20e0*/  @!P0 BRA `(.L_x_74) ;  /* 0x0000000800dc8947 */ /* 0x000fea0003800000 */
[----:B------:R-:W-:Y:S01]  /*20f0*/  IADD3 R0, P0, PT, R0, UR5, RZ ;  /* 0x0000000500007c10 */ /* 0x000fe2000ff1e0ff */
[----:B------:R-:W-:-:S03]  /*2100*/  UIADD3 UR4, UPT, UPT, UR4, 0x1, URZ ;  /* 0x0000000104047890 */ /* 0x000fc6000fffe0ff */
[----:B------:R-:W-:Y:S02]  /*2110*/  IADD3.X R24, PT, PT, R24, UR18, RZ, P0, !PT ;  /* 0x0000001218187c10 */ /* 0x000fe400087fe4ff */
[----:B------:R-:W-:-:S04]  /*2120*/  ISETP.GT.U32.AND P0, PT, R0, UR11, PT ;  /* 0x0000000b00007c0c */ /* 0x000fc8000bf04070 */
[----:B------:R-:W-:-:S13]  /*2130*/  ISETP.GT.U32.AND.EX P0, PT, R24, UR16, PT, P0 ;  /* 0x0000001018007c0c */ /* 0x000fda000bf04100 */
[----:B------:R-:W-:Y:S05]  /*2140*/  @!P0 BRA `(.L_x_76) ;  /* 0xfffffffc002c8947 */ /* 0x000fea000383ffff */
.L_x_75:
[----:B------:R-:W-:-:S04]  /*2150*/  ISETP.GE.U32.AND P0, PT, R0, UR12, PT ;  /* 0x0000000c00007c0c */ /* 0x000fc8000bf06070 */
[----:B------:R-:W-:-:S13]  /*2160*/  ISETP.GE.U32.AND.EX P0, PT, R24, UR13, PT, P0 ;  /* 0x0000000d18007c0c */ /* 0x000fda000bf06100 */
[----:B------:R-:W-:Y:S05]  /*2170*/  @P0 BRA `(.L_x_74) ;  /* 0x0000000800b80947 */ /* 0x000fea0003800000 */
[----:B------:R-:W0:Y:S01]  /*2180*/  S2R R21, SR_TID.X ;  /* 0x0000000000157919 */ /* 0x000e220000002100 */
[----:B------:R-:W-:Y:S01]  /*2190*/  IADD3 R20, PT, PT, -R0, UR12, RZ ;  /* 0x0000000c00147c10 */ /* 0x000fe2000fffe1ff */
[----:B------:R-:W-:Y:S03]  /*21a0*/  BSSY.RECONVERGENT B1, `(.L_x_74) ;  /* 0x00000ab000017945 */ /* 0x000fe60003800200 */
[----:B0-----:R-:W-:-:S13]  /*21b0*/  ISETP.GE.AND P0, PT, R21, R20, PT ;  /* 0x000000141500720c */ /* 0x001fda0003f06270 */
[----:B------:R-:W-:Y:S05]  /*21c0*/  @P0 BRA `(.L_x_77) ;  /* 0x0000000800a00947 */ /* 0x000fea0003800000 */
[----:B------:R-:W0:Y:S01]  /*21d0*/  LDC R5, c[0x0][0x3c0] ;  /* 0x0000f000ff057b82 */ /* 0x000e220000000800 */
[----:B------:R-:W-:Y:S01]  /*21e0*/  LOP3.LUT R0, RZ, R21, RZ, 0x33, !PT ;  /* 0x00000015ff007212 */ /* 0x000fe200078e33ff */
[----:B------:R-:W-:Y:S01]  /*21f0*/  USHF.L.U32 UR8, UR17, 0xb, URZ ;  /* 0x0000000b11087899 */ /* 0x000fe200080006ff */
[----:B------:R-:W-:Y:S03]  /*2200*/  BSSY.RECONVERGENT B2, `(.L_x_78) ;  /* 0x0000017000027945 */ /* 0x000fe60003800200 */
[----:B------:R-:W-:Y:S02]  /*2210*/  VIADD R0, R0, UR12 ;  /* 0x0000000c00007c36 */ /* 0x000fe40008000000 */
[----:B------:R-:W-:-:S03]  /*2220*/  IMAD.U32 R7, RZ, RZ, UR8 ;  /* 0x00000008ff077e24 */ /* 0x000fc6000f8e00ff */
[C---:B------:R-:W-:Y:S02]  /*2230*/  LOP3.LUT R6, R0.reuse, 0x300, RZ, 0xc0, !PT ;  /* 0x0000030000067812 */ /* 0x040fe400078ec0ff */
[----:B------:R-:W-:Y:S02]  /*2240*/  IADD3 R4, PT, PT, R0, -UR5, -R7 ;  /* 0x8000000500047c10 */ /* 0x000fe4000fffe807 */
[----:B------:R-:W-:Y:S02]  /*2250*/  ISETP.NE.AND P1, PT, R6, 0x300, PT ;  /* 0x000003000600780c */ /* 0x000fe40003f25270 */
[----:B------:R-:W-:Y:S01]  /*2260*/  LEA.HI R0, R0, 0x1, RZ, 0x18 ;  /* 0x0000000100007811 */ /* 0x000fe200078fc0ff */
[----:B0-----:R-:W-:-:S04]  /*2270*/  IMAD R5, R5, UR4, RZ ;  /* 0x0000000405057c24 */ /* 0x001fc8000f8e02ff */
[----:B------:R-:W-:-:S05]  /*2280*/  IMAD R4, R5, -0x800, R4 ;  /* 0xfffff80005047824 */ /* 0x000fca00078e0204 */
[----:B------:R-:W-:Y:S01]  /*2290*/  ISETP.GE.U32.AND P0, PT, R4, 0x300, PT ;  /* 0x000003000400780c */ /* 0x000fe20003f06070 */
[----:B------:R-:W-:-:S12]  /*22a0*/  @!P1 BRA `(.L_x_79) ;  /* 0x0000000000309947 */ /* 0x000fd80003800000 */
[----:B------:R-:W-:-:S05]  /*22b0*/  LOP3.LUT R0, R0, 0x3, RZ, 0xc0, !PT ;  /* 0x0000000300007812 */ /* 0x000fca00078ec0ff */
[----:B------:R-:W-:-:S07]  /*22c0*/  IMAD.MOV R0, RZ, RZ, -R0 ;  /* 0x000000ffff007224 */ /* 0x000fce00078e0a00 */
.L_x_80:
[----:B------:R0:W2:Y:S01]  /*22d0*/  LDG.E.64.CONSTANT R4, desc[UR14][R2.64] ;  /* 0x0000000e02047981 */ /* 0x0000a2000c1e9b00 */
[----:B------:R-:W-:Y:S02]  /*22e0*/  VIADD R0, R0, 0x1 ;  /* 0x0000000100007836 */ /* 0x000fe40000000000 */
[----:B------:R-:W-:-:S03]  /*22f0*/  VIADD R21, R21, 0x100 ;  /* 0x0000010015157836 */ /* 0x000fc60000000000 */
[----:B------:R-:W-:Y:S02]  /*2300*/  ISETP.NE.AND P2, PT, R0, RZ, PT ;  /* 0x000000ff0000720c */ /* 0x000fe40003f45270 */
[----:B0-----:R-:W-:-:S05]  /*2310*/  IADD3 R2, P3, PT, R2, 0x800, RZ ;  /* 0x0000080002027810 */ /* 0x001fca0007f7e0ff */
[----:B------:R-:W-:Y:S01]  /*2320*/  IMAD.X R3, RZ, RZ, R3, P3 ;  /* 0x000000ffff037224 */ /* 0x000fe200018e0603 */
[----:B--2---:R-:W-:-:S06]  /*2330*/  DSETP.GEU.AND P1, PT, R16, R4, PT ;  /* 0x000000041000722a */ /* 0x004fcc0003f2e000 */
[----:B------:R-:W-:Y:S02]  /*2340*/  FSEL R16, R4, R16, !P1 ;  /* 0x0000001004107208 */ /* 0x000fe40004800000 */
[----:B------:R-:W-:Y:S01]  /*2350*/  FSEL R17, R5, R17, !P1 ;  /* 0x0000001105117208 */ /* 0x000fe20004800000 */
[----:B------:R-:W-:Y:S06]  /*2360*/  @P2 BRA `(.L_x_80) ;  /* 0xfffffffc00d82947 */ /* 0x000fec000383ffff */
.L_x_79:
[----:B------:R-:W-:Y:S05]  /*2370*/  BSYNC.RECONVERGENT B2 ;  /* 0x0000000000027941 */ /* 0x000fea0003800200 */
.L_x_78:
[----:B------:R-:W-:Y:S05]  /*2380*/  @!P0 BRA `(.L_x_77) ;  /* 0x0000000800308947 */ /* 0x000fea0003800000 */
[----:B------:R-:W-:Y:S01]  /*2390*/  IMAD.IADD R4, R20, 0x1, -R21 ;  /* 0x0000000114047824 */ /* 0x000fe200078e0a15 */
[----:B------:R-:W-:Y:S01]  /*23a0*/  IADD3 R0, P0, PT, R21, UR6, RZ ;  /* 0x0000000615007c10 */ /* 0x000fe2000ff1e0ff */
[----:B------:R-:W-:Y:S03]  /*23b0*/  BSSY.RECONVERGENT B2, `(.L_x_81) ;  /* 0x000004e000027945 */ /* 0x000fe60003800200 */
[----:B------:R-:W-:Y:S01]  /*23c0*/  ISETP.GT.AND P1, PT, R4, 0xc00, PT ;  /* 0x00000c000400780c */ /* 0x000fe20003f24270 */
[----:B------:R-:W-:Y:S01]  /*23d0*/  IMAD.X R3, RZ, RZ, UR7, P0 ;  /* 0x00000007ff037e24 */ /* 0x000fe200080e06ff */
[----:B------:R-:W-:-:S04]  /*23e0*/  LEA R2, P0, R0, UR10, 0x3 ;  /* 0x0000000a00027c11 */ /* 0x000fc8000f8018ff */
[----:B------:R-:W-:Y:S02]  /*23f0*/  LEA.HI.X R3, R0, UR9, R3, 0x3, P0 ;  /* 0x0000000900037c11 */ /* 0x000fe400080f1c03 */
[----:B------:R-:W-:-:S05]  /*2400*/  PLOP3.LUT P0, PT, PT, PT, PT, 0x80, 0x8 ;  /* 0x000000000008781c */ /* 0x000fca0003f0f070 */
[----:B------:R-:W-:Y:S08]  /*2410*/  @!P1 BRA `(.L_x_82) ;  /* 0x00000004001c9947 */ /* 0x000ff00003800000 */
[----:B------:R-:W-:Y:S01]  /*2420*/  PLOP3.LUT P0, PT, PT, PT, PT, 0x8, 0x80 ;  /* 0x000000000080781c */ /* 0x000fe20003f0e170 */
[----:B------:R-:W-:-:S12]  /*2430*/  VIADD R0, R20, 0xfffff400 ;  /* 0xfffff40014007836 */ /* 0x000fd80000000000 */
.L_x_83:
[----:B------:R-:W2:Y:S04]  /*2440*/  LDG.E.64.CONSTANT R18, desc[UR14][R2.64] ;  /* 0x0000000e02127981 */ /* 0x000ea8000c1e9b00 */
[----:B------:R-:W3:Y:S04]  /*2450*/  LDG.E.64.CONSTANT R24, desc[UR14][R2.64+0x800] ;  /* 0x0008000e02187981 */ /* 0x000ee8000c1e9b00 */
[----:B------:R-:W4:Y:S04]  /*2460*/  LDG.E.64.CONSTANT R22, desc[UR14][R2.64+0x1000] ;  /* 0x0010000e02167981 */ /* 0x000f28000c1e9b00 */
[----:B------:R-:W5:Y:S04]  /*2470*/  LDG.E.64.CONSTANT R4, desc[UR14][R2.64+0x1800] ;  /* 0x0018000e02047981 */ /* 0x000f68000c1e9b00 */
[----:B------:R-:W5:Y:S04]  /*2480*/  LDG.E.64.CONSTANT R6, desc[UR14][R2.64+0x2000] ;  /* 0x0020000e02067981 */ /* 0x000f68000c1e9b00 */
[----:B------:R-:W5:Y:S04]  /*2490*/  LDG.E.64.CONSTANT R8, desc[UR14][R2.64+0x2800] ;  /* 0x0028000e02087981 */ /* 0x000f68000c1e9b00 */
[----:B------:R-:W5:Y:S04]  /*24a0*/  LDG.E.64.CONSTANT R10, desc[UR14][R2.64+0x3000] ;  /* 0x0030000e020a7981 */ /* 0x000f68000c1e9b00 */
[----:B------:R-:W5:Y:S04]  /*24b0*/  LDG.E.64.CONSTANT R12, desc[UR14][R2.64+0x3800] ;  /* 0x0038000e020c7981 */ /* 0x000f68000c1e9b00 */
[----:B------:R-:W5:Y:S01]  /*24c0*/  LDG.E.64.CONSTANT R14, desc[UR14][R2.64+0x4000] ;  /* 0x0040000e020e7981 */ /* 0x000f62000c1e9b00 */
[----:B--2---:R-:W-:-:S06]  /*24d0*/  DSETP.GEU.AND P1, PT, R16, R18, PT ;  /* 0x000000121000722a */ /* 0x004fcc0003f2e000 */
        /* <DEDUP_REMOVED lines=11> */
[----:B-----5:R-:W-:-:S06]  /*2590*/  DSETP.GEU.AND P1, PT, R24, R4, PT ;  /* 0x000000041800722a */ /* 0x020fcc0003f2e000 */
[----:B------:R-:W-:Y:S02]  /*25a0*/  FSEL R24, R4, R24, !P1 ;  /* 0x0000001804187208 */ /* 0x000fe40004800000 */
[----:B------:R-:W-:Y:S02]  /*25b0*/  FSEL R25, R5, R25, !P1 ;  /* 0x0000001905197208 */ /* 0x000fe40004800000 */
[----:B------:R-:W5:Y:S04]  /*25c0*/  LDG.E.64.CONSTANT R4, desc[UR14][R2.64+0x6000] ;  /* 0x0060000e02047981 */ /* 0x000f68000c1e9b00 */
[----:B------:R-:W-:-:S06]  /*25d0*/  DSETP.GEU.AND P1, PT, R24, R6, PT ;  /* 0x000000061800722a */ /* 0x000fcc0003f2e000 */
        /* <DEDUP_REMOVED lines=10> */
[----:B------:R0:W5:Y:S04]  /*2680*/  LDG.E.64.CONSTANT R10, desc[UR14][R2.64+0x7800] ;  /* 0x0078000e020a7981 */ /* 0x000168000c1e9b00 */
[----:B------:R-:W-:-:S06]  /*2690*/  DSETP.GEU.AND P1, PT, R24, R12, PT ;  /* 0x0000000c1800722a */ /* 0x000fcc0003f2e000 */
[----:B------:R-:W-:Y:S02]  /*26a0*/  FSEL R12, R12, R24, !P1 ;  /* 0x000000180c0c7208 */ /* 0x000fe40004800000 */
[----:B------:R-:W-:-:S06]  /*26b0*/  FSEL R13, R13, R25, !P1 ;  /* 0x000000190d0d7208 */ /* 0x000fcc0004800000 */
[----:B------:R-:W-:-:S06]  /*26c0*/  DSETP.GEU.AND P1, PT, R12, R14, PT ;  /* 0x0000000e0c00722a */ /* 0x000fcc0003f2e000 */
[----:B------:R-:W-:Y:S02]  /*26d0*/  FSEL R12, R14, R12, !P1 ;  /* 0x0000000c0e0c7208 */ /* 0x000fe40004800000 */
[----:B------:R-:W-:Y:S01]  /*26e0*/  FSEL R13, R15, R13, !P1 ;  /* 0x0000000d0f0d7208 */ /* 0x000fe20004800000 */
[----:B------:R-:W-:-:S05]  /*26f0*/  VIADD R21, R21, 0x1000 ;  /* 0x0000100015157836 */ /* 0x000fca0000000000 */
[----:B------:R-:W-:Y:S02]  /*2700*/  ISETP.GE.AND P2, PT, R21, R0, PT ;  /* 0x000000001500720c */ /* 0x000fe40003f46270 */
[----:B0-----:R-:W-:-:S05]  /*2710*/  IADD3 R2, P3, PT, R2, 0x8000, RZ ;  /* 0x0000800002027810 */ /* 0x001fca0007f7e0ff */
[----:B------:R-:W-:Y:S01]  /*2720*/  IMAD.X R3, RZ, RZ, R3, P3 ;  /* 0x000000ffff037224 */ /* 0x000fe200018e0603 */
        /* <DEDUP_REMOVED lines=22> */
.L_x_82:
[----:B------:R-:W-:Y:S05]  /*2890*/  BSYNC.RECONVERGENT B2 ;  /* 0x0000000000027941 */ /* 0x000fea0003800200 */
.L_x_81:
[----:B------:R-:W-:Y:S01]  /*28a0*/  IMAD.IADD R0, R20, 0x1, -R21 ;  /* 0x0000000114007824 */ /* 0x000fe200078e0a15 */
[----:B------:R-:W-:Y:S04]  /*28b0*/  BSSY.RECONVERGENT B2, `(.L_x_84) ;  /* 0x0000027000027945 */ /* 0x000fe80003800200 */
[----:B------:R-:W-:-:S13]  /*28c0*/  ISETP.GT.AND P1, PT, R0, 0x400, PT ;  /* 0x000004000000780c */ /* 0x000fda0003f24270 */
[----:B------:R-:W-:Y:S05]  /*28d0*/  @!P1 BRA `(.L_x_85) ;  /* 0x0000000000909947 */ /* 0x000fea0003800000 */
[----:B------:R-:W2:Y:S04]  /*28e0*/  LDG.E.64.CONSTANT R14, desc[UR14][R2.64] ;  /* 0x0000000e020e7981 */ /* 0x000ea8000c1e9b00 */
[----:B------:R-:W3:Y:S04]  /*28f0*/  LDG.E.64.CONSTANT R18, desc[UR14][R2.64+0x800] ;  /* 0x0008000e02127981 */ /* 0x000ee8000c1e9b00 */
[----:B------:R-:W4:Y:S04]  /*2900*/  LDG.E.64.CONSTANT R22, desc[UR14][R2.64+0x1000] ;  /* 0x0010000e02167981 */ /* 0x000f28000c1e9b00 */
[----:B------:R-:W5:Y:S04]  /*2910*/  LDG.E.64.CONSTANT R12, desc[UR14][R2.64+0x1800] ;  /* 0x0018000e020c7981 */ /* 0x000f68000c1e9b00 */
[----:B------:R-:W5:Y:S04]  /*2920*/  LDG.E.64.CONSTANT R10, desc[UR14][R2.64+0x2000] ;  /* 0x0020000e020a7981 */ /* 0x000f68000c1e9b00 */
[----:B------:R-:W5:Y:S04]  /*2930*/  LDG.E.64.CONSTANT R8, desc[UR14][R2.64+0x2800] ;  /* 0x0028000e02087981 */ /* 0x000f68000c1e9b00 */
[----:B------:R-:W5:Y:S04]  /*2940*/  LDG.E.64.CONSTANT R6, desc[UR14][R2.64+0x3000] ;  /* 0x0030000e02067981 */ /* 0x000f68000c1e9b00 */
[----:B------:R0:W5:Y:S01]  /*2950*/  LDG.E.64.CONSTANT R4, desc[UR14][R2.64+0x3800] ;  /* 0x0038000e02047981 */ /* 0x000162000c1e9b00 */
[----:B------:R-:W-:Y:S01]  /*2960*/  VIADD R21, R21, 0x800 ;  /* 0x0000080015157836 */ /* 0x000fe20000000000 */
        /* <DEDUP_REMOVED lines=27> */
.L_x_85:
[----:B------:R-:W-:Y:S05]  /*2b20*/  BSYNC.RECONVERGENT B2 ;  /* 0x0000000000027941 */ /* 0x000fea0003800200 */
.L_x_84:
[----:B------:R-:W-:-:S13]  /*2b30*/  ISETP.LT.OR P0, PT, R21, R20, P0 ;  /* 0x000000141500720c */ /* 0x000fda0000701670 */
[----:B------:R-:W-:Y:S05]  /*2b40*/  @!P0 BRA `(.L_x_77) ;  /* 0x0000000000408947 */ /* 0x000fea0003800000 */
[----:B------:R-:W2:Y:S04]  /*2b50*/  LDG.E.64.CONSTANT R4, desc[UR14][R2.64] ;  /* 0x0000000e02047981 */ /* 0x000ea8000c1e9b00 */
[----:B------:R-:W3:Y:S04]  /*2b60*/  LDG.E.64.CONSTANT R6, desc[UR14][R2.64+0x800] ;  /* 0x0008000e02067981 */ /* 0x000ee8000c1e9b00 */
[----:B------:R-:W4:Y:S04]  /*2b70*/  LDG.E.64.CONSTANT R8, desc[UR14][R2.64+0x1000] ;  /* 0x0010000e02087981 */ /* 0x000f28000c1e9b00 */
[----:B------:R-:W5:Y:S01]  /*2b80*/  LDG.E.64.CONSTANT R10, desc[UR14][R2.64+0x1800] ;  /* 0x0018000e020a7981 */ /* 0x000f62000c1e9b00 */
        /* <DEDUP_REMOVED lines=11> */
[----:B------:R-:W-:-:S07]  /*2c40*/  FSEL R17, R11, R5, !P0 ;  /* 0x000000050b117208 */ /* 0x000fce0004000000 */
.L_x_77:
[----:B------:R-:W-:Y:S05]  /*2c50*/  BSYNC.RECONVERGENT B1 ;  /* 0x0000000000017941 */ /* 0x000fea0003800200 */
.L_x_74:
[----:B------:R-:W0:Y:S01]  /*2c60*/  S2R R6, SR_LANEID ;  /* 0x0000000000067919 */ /* 0x000e220000000000 */
[----:B------:R-:W-:Y:S04]  /*2c70*/  SHFL.DOWN PT, R2, R16, 0x1, 0x1f ;  /* 0x08201f0010027f89 */ /* 0x000fe800000e0000 */
[----:B------:R-:W1:Y:S01]  /*2c80*/  SHFL.DOWN PT, R3, R17, 0x1, 0x1f ;  /* 0x08201f0011037f89 */ /* 0x000e6200000e0000 */
[----:B------:R-:W2:Y:S01]  /*2c90*/  S2R R9, SR_TID.X ;  /* 0x0000000000097919 */ /* 0x000ea20000002100 */
        /* <DEDUP_REMOVED lines=10> */
[----:B------:R-:W-:-:S02]  /*2d40*/  @!P2 MOV R7, 0x400 ;  /* 0x000004000007a802 */ /* 0x000fc40000000f00 */
[----:B------:R-:W0:Y:S01]  /*2d50*/  SHFL.DOWN PT, R3, R5, 0x2, 0x1f ;  /* 0x08401f0005037f89 */ /* 0x000e2200000e0000 */
[----:B------:R-:W1:Y:S02]  /*2d60*/  @!P2 S2R R8, SR_CgaCtaId ;  /* 0x000000000008a919 */ /* 0x000e640000008800 */
[----:B0-----:R-:W-:-:S06]  /*2d70*/  DSETP.GEU.AND P0, PT, R4, R2, PT ;  /* 0x000000020400722a */ /* 0x001fcc0003f0e000 */
[----:B------:R-:W-:Y:S02]  /*2d80*/  @!P1 FSEL R0, R2, R0, !P0 ;  /* 0x0000000002009208 */ /* 0x000fe40004000000 */
[----:B------:R-:W-:Y:S02]  /*2d90*/  @!P1 FSEL R5, R3, R5, !P0 ;  /* 0x0000000503059208 */ /* 0x000fe40004000000 */
[----:B------:R-:W-:Y:S01]  /*2da0*/  ISETP.GT.AND P1, PT, R6, 0x1b, PT ;  /* 0x0000001b0600780c */ /* 0x000fe20003f24270 */
[----:B------:R-:W-:Y:S01]  /*2db0*/  SHFL.DOWN PT, R2, R0, 0x4, 0x1f ;  /* 0x08801f0000027f89 */ /* 0x000fe200000e0000 */
[----:B------:R-:W-:Y:S01]  /*2dc0*/  IMAD.MOV.U32 R4, RZ, RZ, R0 ;  /* 0x000000ffff047224 */ /* 0x000fe200078e0000 */
[----:B-1----:R-:W-:Y:S02]  /*2dd0*/  @!P2 LEA R7, R8, R7, 0x18 ;  /* 0x000000070807a211 */ /* 0x002fe400078ec0ff */
[----:B------:R-:W0:Y:S03]  /*2de0*/  SHFL.DOWN PT, R3, R5, 0x4, 0x1f ;  /* 0x08801f0005037f89 */ /* 0x000e2600000e0000 */
[----:B0-----:R-:W-:-:S06]  /*2df0*/  DSETP.GEU.AND P0, PT, R4, R2, PT ;  /* 0x000000020400722a */ /* 0x001fcc0003f0e000 */
[----:B------:R-:W-:Y:S02]  /*2e00*/  @!P1 FSEL R0, R2, R0, !P0 ;  /* 0x0000000002009208 */ /* 0x000fe40004000000 */
[----:B------:R-:W-:Y:S02]  /*2e10*/  @!P1 FSEL R5, R3, R5, !P0 ;  /* 0x0000000503059208 */ /* 0x000fe40004000000 */
[----:B------:R-:W-:Y:S01]  /*2e20*/  ISETP.GT.AND P1, PT, R6, 0x17, PT ;  /* 0x000000170600780c */ /* 0x000fe20003f24270 */
[----:B------:R-:W-:Y:S01]  /*2e30*/  SHFL.DOWN PT, R2, R0, 0x8, 0x1f ;  /* 0x09001f0000027f89 */ /* 0x000fe200000e0000 */
[----:B------:R-:W-:-:S03]  /*2e40*/  IMAD.MOV.U32 R4, RZ, RZ, R0 ;  /* 0x000000ffff047224 */ /* 0x000fc600078e0000 */
        /* <DEDUP_REMOVED lines=8> */
[----:B0-----:R-:W-:Y:S01]  /*2ed0*/  DSETP.GEU.AND P0, PT, R4, R2, PT ;  /* 0x000000020400722a */ /* 0x001fe20003f0e000 */
[----:B--2---:R-:W-:-:S05]  /*2ee0*/  @!P2 SHF.R.U32.HI R4, RZ, 0x2, R9 ;  /* 0x00000002ff04a819 */ /* 0x004fca0000011609 */
[----:B------:R-:W-:Y:S02]  /*2ef0*/  FSEL R2, R2, R0, !P0 ;  /* 0x0000000002027208 */ /* 0x000fe40004000000 */
[----:B------:R-:W-:Y:S02]  /*2f00*/  FSEL R3, R3, R5, !P0 ;  /* 0x0000000503037208 */ /* 0x000fe40004000000 */
[----:B------:R-:W-:Y:S02]  /*2f10*/  ISETP.NE.AND P0, PT, R9, RZ, PT ;  /* 0x000000ff0900720c */ /* 0x000fe40003f05270 */
[----:B------:R-:W-:Y:S02]  /*2f20*/  @!P2 LOP3.LUT R4, R4, 0xf8, RZ, 0xc0, !PT ;  /* 0x000000f80404a812 */ /* 0x000fe400078ec0ff */
[----:B------:R-:W-:Y:S02]  /*2f30*/  FSEL R0, R0, R2, P1 ;  /* 0x0000000200007208 */ /* 0x000fe40000800000 */
[----:B------:R-:W-:Y:S01]  /*2f40*/  FSEL R5, R5, R3, P1 ;  /* 0x0000000305057208 */ /* 0x000fe20000800000 */
[----:B------:R-:W-:-:S05]  /*2f50*/  @!P2 IMAD.IADD R7, R4, 0x1, R7 ;  /* 0x000000010407a824 */ /* 0x000fca00078e0207 */
[----:B------:R0:W-:Y:S02]  /*2f60*/  @!P2 STS.64 [R7+0x8], R2 ;  /* 0x000008020700a388 */ /* 0x0001e40000000a00 */
[----:B0-----:R-:W-:Y:S02]  /*2f70*/  IMAD.MOV.U32 R2, RZ, RZ, R0 ;  /* 0x000000ffff027224 */ /* 0x001fe400078e0000 */
[----:B------:R-:W-:Y:S01]  /*2f80*/  IMAD.MOV.U32 R3, RZ, RZ, R5 ;  /* 0x000000ffff037224 */ /* 0x000fe200078e0005 */
[----:B------:R-:W-:Y:S06]  /*2f90*/  BAR.SYNC.DEFER_BLOCKING 0x0 ;  /* 0x0000000000007b1d */ /* 0x000fec0000010000 */
[----:B------:R-:W-:Y:S05]  /*2fa0*/  @P0 BRA `(.L_x_73) ;  /* 0x0000003000c00947 */ /* 0x000fea0003800000 */
[----:B------:R-:W0:Y:S01]  /*2fb0*/  S2UR UR5, SR_CgaCtaId ;  /* 0x00000000000579c3 */ /* 0x000e220000008800 */
[----:B------:R-:W-:Y:S02]  /*2fc0*/  UMOV UR4, 0x400 ;  /* 0x0000040000047882 */ /* 0x000fe40000000000 */
[----:B0-----:R-:W-:-:S09]  /*2fd0*/  ULEA UR4, UR5, UR4, 0x18 ;  /* 0x0000000405047291 */ /* 0x001fd2000f8ec0ff */
[----:B------:R-:W0:Y:S04]  /*2fe0*/  LDS.128 R12, [UR4+0x10] ;  /* 0x00001004ff0c7984 */ /* 0x000e280008000c00 */
[----:B------:R-:W1:Y:S04]  /*2ff0*/  LDS.128 R4, [UR4+0x20] ;  /* 0x00002004ff047984 */ /* 0x000e680008000c00 */
        /* <DEDUP_REMOVED lines=24> */
.L_x_58:
[----:B------:R-:W0:Y:S01]  /*3180*/  LDCU.64 UR12, c[0x0][0x3b8] ;  /* 0x00007700ff0c77ac */ /* 0x000e220008000a00 */
[----:B------:R-:W-:-:S04]  /*3190*/  USHF.L.U32 UR6, UR17, 0xb, URZ ;  /* 0x0000000b11067899 */ /* 0x000fc800080006ff */
        /* <DEDUP_REMOVED lines=15> */
[----:B0-----:R-:W-:-:S05]  /*3290*/  IMAD.WIDE.U32 R2, R5, 0x8, R2 ;  /* 0x0000000805027825 */ /* 0x001fca00078e0002 */
[----:B------:R0:W5:Y:S01]  /*32a0*/  LDG.E.64.CONSTANT R8, desc[UR14][R2.64] ;  /* 0x0000000e02087981 */ /* 0x000162000c1e9b00 */
[----:B------:R-:W-:-:S07]  /*32b0*/  VIADD R25, R0, 0x100 ;  /* 0x0000010000197836 */ /* 0x000fce0000000000 */
.L_x_88:
[----:B------:R-:W-:Y:S05]  /*32c0*/  BSYNC.RECONVERGENT B1 ;  /* 0x0000000000017941 */ /* 0x000fea0003800200 */
.L_x_87:
[----:B------:R-:W-:Y:S01]  /*32d0*/  ISETP.GE.AND P0, PT, R25, UR7, PT ;  /* 0x0000000719007c0c */ /* 0x000fe2000bf06270 */
[----:B------:R-:W-:-:S12]  /*32e0*/  BSSY.RECONVERGENT B1, `(.L_x_89) ;  /* 0x00000c7000017945 */ /* 0x000fd80003800200 */
[----:B------:R-:W-:Y:S05]  /*32f0*/  @P0 BRA `(.L_x_90) ;  /* 0x0000000c00140947 */ /* 0x000fea0003800000 */
[----:B0-----:R-:W-:Y:S01]  /*3300*/  LOP3.LUT R2, RZ, R25, RZ, 0x33, !PT ;  /* 0x00000019ff027212 */ /* 0x001fe200078e33ff */
        /* <DEDUP_REMOVED lines=15> */
.L_x_93:
        /* <DEDUP_REMOVED lines=12> */
.L_x_92:
[----:B------:R-:W-:Y:S05]  /*34c0*/  BSYNC.RECONVERGENT B2 ;  /* 0x0000000000027941 */ /* 0x000fea0003800200 */
.L_x_91:
        /* <DEDUP_REMOVED lines=9> */
.L_x_96:
        /* <DEDUP_REMOVED lines=86> */
.L_x_95:
[----:B------:R-:W-:Y:S05]  /*3ac0*/  BSYNC.RECONVERGENT B2 ;  /* 0x0000000000027941 */ /* 0x000fea0003800200 */
.L_x_94:
        /* <DEDUP_REMOVED lines=48> */
.L_x_98:
[----:B------:R-:W-:Y:S05]  /*3dd0*/  BSYNC.RECONVERGENT B2 ;  /* 0x0000000000027941 */ /* 0x000fea0003800200 */
.L_x_97:
        /* <DEDUP_REMOVED lines=23> */
.L_x_90:
[----:B------:R-:W-:Y:S05]  /*3f50*/  BSYNC.RECONVERGENT B1 ;  /* 0x0000000000017941 */ /* 0x000fea0003800200 */
.L_x_89:
[----:B------:R-:W-:-:S09]  /*3f60*/  UISETP.GE.AND UP0, UPT, UR7, 0x100, UPT ;  /* 0x000001000700788c */ /* 0x000fd2000bf06270 */
[----:B------:R-:W-:Y:S05]  /*3f70*/  BRA.U !UP0, `(.L_x_99) ;  /* 0x00000005082c7547 */ /* 0x000fea000b800000 */
[----:B------:R-:W1:Y:S01]  /*3f80*/  S2R R7, SR_LANEID ;  /* 0x0000000000077919 */ /* 0x000e620000000000 */
[----:B0----5:R-:W-:Y:S04]  /*3f90*/  SHFL.DOWN PT, R2, R8, 0x1, 0x1f ;  /* 0x08201f0008027f89 */ /* 0x021fe800000e0000 */
[----:B------:R-:W0:Y:S02]  /*3fa0*/  SHFL.DOWN PT, R3, R9, 0x1, 0x1f ;  /* 0x08201f0009037f89 */ /* 0x000e2400000e0000 */
[----:B0-----:R-:W-:Y:S01]  /*3fb0*/  DSETP.GEU.AND P0, PT, R8, R2, PT ;  /* 0x000000020800722a */ /* 0x001fe20003f0e000 */
[C---:B-1----:R-:W-:Y:S02]  /*3fc0*/  ISETP.GT.AND P1, PT, R7.reuse, 0x1e, PT ;  /* 0x0000001e0700780c */ /* 0x042fe40003f24270 */
        /* <DEDUP_REMOVED lines=44> */
[----:B------:R-:W1:Y:S04]  /*4290*/  LDS.128 R12, [UR4+0x10] ;  /* 0x00001004ff0c7984 */ /* 0x000e680008000c00 */
[----:B0-----:R-:W0:Y:S04]  /*42a0*/  LDS.128 R4, [UR4+0x20] ;  /* 0x00002004ff047984 */ /* 0x001e280008000c00 */
[----:B------:R-:W2:Y:S01]  /*42b0*/  LDS.128 R8, [UR4+0x30] ;  /* 0x00003004ff087984 */ /* 0x000ea20008000c00 */
[----:B-1----:R-:W-:-:S06]  /*42c0*/  DSETP.GEU.AND P1, PT, R2, R12, PT ;  /* 0x0000000c0200722a */ /* 0x002fcc0003f2e000 */
[----:B------:R-:W-:Y:S02]  /*42d0*/  FSEL R2, R12, R2, !P1 ;  /* 0x000000020c027208 */ /* 0x000fe40004800000 */
[----:B------:R-:W-:-:S06]  /*42e0*/  FSEL R3, R13, R3, !P1 ;  /* 0x000000030d037208 */ /* 0x000fcc0004800000 */
[----:B------:R-:W-:-:S06]  /*42f0*/  DSETP.GEU.AND P1, PT, R2, R14, PT ;  /* 0x0000000e0200722a */ /* 0x000fcc0003f2e000 */
[----:B------:R-:W-:Y:S02]  /*4300*/  FSEL R2, R14, R2, !P1 ;  /* 0x000000020e027208 */ /* 0x000fe40004800000 */
[----:B------:R-:W-:-:S06]  /*4310*/  FSEL R3, R15, R3, !P1 ;  /* 0x000000030f037208 */ /* 0x000fcc0004800000 */
[----:B0-----:R-:W-:-:S06]  /*4320*/  DSETP.GEU.AND P1, PT, R2, R4, PT ;  /* 0x000000040200722a */ /* 0x001fcc0003f2e000 */
        /* <DEDUP_REMOVED lines=16> */
.L_x_99:
[----:B0-----:R-:W-:Y:S01]  /*4430*/  LOP3.LUT R2, R0, 0x3e0, RZ, 0xc0, !PT ;  /* 0x000003e000027812 */ /* 0x001fe200078ec0ff */
        /* <DEDUP_REMOVED lines=35> */
[----:B------:R-:W-:Y:S01]  /*4670*/  VIADD R10, R10, 0x10 ;  /* 0x000000100a0a7836 */ /* 0x000fe20000000000 */
[----:B------:R-:W0:Y:S11]  /*4680*/  SHFL.DOWN PT, R7, R5, 0x8, R3 ;  /* 0x0900000005077989 */ /* 0x000e3600000e0003 */
[----:B------:R-:W1:Y:S01]  /*4690*/  @!P0 S2R R9, SR_CgaCtaId ;  /* 0x0000000000098919 */ /* 0x000e620000008800 */
[----:B------:R-:W-:Y:S01]  /*46a0*/  @!P0 MOV R8, 0x400 ;  /* 0x0000040000088802 */ /* 0x000fe20000000f00 */
[----:B0-----:R-:W-:Y:S01]  /*46b0*/  DSETP.GEU.AND P1, PT, R4, R6, PT ;  /* 0x000000060400722a */ /* 0x001fe20003f2e000 */
[----:B------:R-:W-:-:S05]  /*46c0*/  @!P0 SHF.R.U32.HI R4, RZ, 0x2, R0 ;  /* 0x00000002ff048819 */ /* 0x000fca0000011600 */
[----:B------:R-:W-:Y:S02]  /*46d0*/  @!P2 FSEL R2, R6, R2, !P1 ;  /* 0x000000020602a208 */ /* 0x000fe40004800000 */
[----:B------:R-:W-:Y:S02]  /*46e0*/  @!P2 FSEL R5, R7, R5, !P1 ;  /* 0x000000050705a208 */ /* 0x000fe40004800000 */
[----:B------:R-:W-:Y:S01]  /*46f0*/  ISETP.GT.AND P2, PT, R10, R3, PT ;  /* 0x000000030a00720c */ /* 0x000fe20003f44270 */
[----:B------:R-:W-:Y:S01]  /*4700*/  SHFL.DOWN PT, R6, R2, 0x10, R3 ;  /* 0x0a00000002067989 */ /* 0x000fe200000e0003 */
[----:B------:R-:W-:-:S03]  /*4710*/  @!P0 LOP3.LUT R4, R4, 0xf8, RZ, 0xc0, !PT ;  /* 0x000000f804048812 */ /* 0x000fc600078ec0ff */
[----:B------:R0:W2:Y:S01]  /*4720*/  SHFL.DOWN PT, R7, R5, 0x10, R3 ;  /* 0x0a00000005077989 */ /* 0x0000a200000e0003 */
        /* <DEDUP_REMOVED lines=10> */
[----:B0-----:R-:W-:Y:S05]  /*47d0*/  @P0 BRA `(.L_x_73) ;  /* 0x0000001800b40947 */ /* 0x001fea0003800000 */
        /* <DEDUP_REMOVED lines=59> */
.L_x_86:
[----:B------:R-:W0:Y:S01]  /*4b90*/  S2R R0, SR_TID.X ;  /* 0x0000000000007919 */ /* 0x000e220000002100 */
[----:B------:R-:W1:Y:S01]  /*4ba0*/  LDC.64 R2, c[0x0][0x380] ;  /* 0x0000e000ff027b82 */ /* 0x000e620000000a00 */
[----:B0-----:R-:W-:-:S04]  /*4bb0*/  VIADD R17, R0, UR6 ;  /* 0x0000000600117c36 */ /* 0x001fc80008000000 */
[----:B-1----:R-:W-:-:S05]  /*4bc0*/  IMAD.WIDE.U32 R16, R17, 0x8, R2 ;  /* 0x0000000811107825 */ /* 0x002fca00078e0002 */
        /* <DEDUP_REMOVED lines=8> */
[----:B------:R-:W-:-:S02]  /*4c50*/  USHF.R.S32.HI UR7, URZ, 0x1f, UR5 ;  /* 0x0000001fff077899 */ /* 0x000fc40008011405 */
        /* <DEDUP_REMOVED lines=29> */
[----:B------:R-:W-:Y:S01]  /*4e30*/  UIADD3.X UR21, UPT, UPT, UR13, -0x1, URZ, UP1, !UPT ;  /* 0xffffffff0d157890 */ /* 0x000fe20008ffe4ff */
[----:B------:R-:W-:Y:S01]  /*4e40*/  LEA R2, P1, R0, UR10, 0x3 ;  /* 0x0000000a00027c11 */ /* 0x000fe2000f8218ff */
[----:B------:R-:W-:-:S02]  /*4e50*/  UISETP.GT.U32.AND UP0, UPT, UR6, UR20, UPT ;  /* 0x000000140600728c */ /* 0x000fc4000bf04070 */
[----:B------:R-:W-:Y:S01]  /*4e60*/  IMAD.X R3, RZ, RZ, UR7, P0 ;  /* 0x00000007ff037e24 */ /* 0x000fe200080e06ff */
[----:B------:R-:W-:Y:S01]  /*4e70*/  UMOV UR4, URZ ;  /* 0x000000ff00047c82 */ /* 0x000fe20008000000 */
[----:B------:R-:W-:Y:S01]  /*4e80*/  UISETP.GT.U32.AND.EX UP0, UPT, UR7, UR21, UPT, UP0 ;  /* 0x000000150700728c */ /* 0x000fe2000bf04100 */
[----:B------:R-:W-:Y:S01]  /*4e90*/  UMOV UR8, UR6 ;  /* 0x0000000600087c82 */ /* 0x000fe20008000000 */
[----:B------:R-:W-:Y:S01]  /*4ea0*/  UMOV UR9, UR7 ;  /* 0x0000000700097c82 */ /* 0x000fe20008000000 */
[----:B0-----:R-:W-:-:S06]  /*4eb0*/  LEA.HI.X R3, R0, UR11, R3, 0x3, P1 ;  /* 0x0000000b00037c11 */ /* 0x001fcc00088f1c03 */
[----:B------:R-:W-:Y:S05]  /*4ec0*/  BRA.U UP0, `(.L_x_101) ;  /* 0x0000000100ec7547 */ /* 0x000fea000b800000 */
[----:B------:R-:W0:Y:S01]  /*4ed0*/  LDCU.64 UR10, c[0x0][0x380] ;  /* 0x00007000ff0a77ac */ /* 0x000e220008000a00 */
[----:B------:R-:W1:Y:S01]  /*4ee0*/  LDCU.64 UR12, c[0x0][0x3b8] ;  /* 0x00007700ff0c77ac */ /* 0x000e620008000a00 */
[----:B------:R-:W-:Y:S01]  /*4ef0*/  NOP ;  /* 0x0000000000007918 */ /* 0x000fe20000000000 */
.L_x_102:
[----:B------:R-:W2:Y:S02]  /*4f00*/  S2R R0, SR_TID.X ;  /* 0x0000000000007919 */ /* 0x000ea40000002100 */
[----:B--2---:R-:W-:-:S05]  /*4f10*/  IADD3 R0, P0, PT, R0, UR6, RZ ;  /* 0x0000000600007c10 */ /* 0x004fca000ff1e0ff */
[----:B------:R-:W-:Y:S01]  /*4f20*/  IMAD.X R5, RZ, RZ, UR7, P0 ;  /* 0x00000007ff057e24 */ /* 0x000fe200080e06ff */
[----:B0-----:R-:W-:-:S04]  /*4f30*/  LEA R14, P0, R0, UR10, 0x3 ;  /* 0x0000000a000e7c11 */ /* 0x001fc8000f8018ff */
[----:B------:R-:W-:-:S05]  /*4f40*/  LEA.HI.X R15, R0, UR11, R5, 0x3, P0 ;  /* 0x0000000b000f7c11 */ /* 0x000fca00080f1c05 */
[----:B------:R-:W2:Y:S04]  /*4f50*/  LDG.E.64.CONSTANT R16, desc[UR14][R14.64] ;  /* 0x0000000e0e107981 */ /* 0x000ea8000c1e9b00 */
[----:B------:R-:W3:Y:S04]  /*4f60*/  LDG.E.64.CONSTANT R20, desc[UR14][R14.64+0x800] ;  /* 0x0008000e0e147981 */ /* 0x000ee8000c1e9b00 */
[----:B------:R-:W4:Y:S04]  /*4f70*/  LDG.E.64.CONSTANT R22, desc[UR14][R14.64+0x1000] ;  /* 0x0010000e0e167981 */ /* 0x000f28000c1e9b00 */
[----:B------:R-:W5:Y:S04]  /*4f80*/  LDG.E.64.CONSTANT R10, desc[UR14][R14.64+0x1800] ;  /* 0x0018000e0e0a7981 */ /* 0x000f68000c1e9b00 */
[----:B------:R-:W5:Y:S04]  /*4f90*/  LDG.E.64.CONSTANT R8, desc[UR14][R14.64+0x2000] ;  /* 0x0020000e0e087981 */ /* 0x000f68000c1e9b00 */
[----:B------:R-:W5:Y:S04]  /*4fa0*/  LDG.E.64.CONSTANT R6, desc[UR14][R14.64+0x2800] ;  /* 0x0028000e0e067981 */ /* 0x000f68000c1e9b00 */
[----:B------:R-:W5:Y:S04]  /*4fb0*/  LDG.E.64.CONSTANT R4, desc[UR14][R14.64+0x3000] ;  /* 0x0030000e0e047981 */ /* 0x000f68000c1e9b00 */
[----:B------:R-:W5:Y:S01]  /*4fc0*/  LDG.E.64.CONSTANT R12, desc[UR14][R14.64+0x3800] ;  /* 0x0038000e0e0c7981 */ /* 0x000f62000c1e9b00 */
[----:B-1----:R-:W-:Y:S01]  /*4fd0*/  UIADD3 UR18, UP0, UPT, -UR6, UR12, URZ ;  /* 0x0000000c06127290 */ /* 0x002fe2000ff1e1ff */
[----:B------:R-:W-:Y:S01]  /*4fe0*/  IMAD.U32 R0, RZ, RZ, UR5 ;  /* 0x00000005ff007e24 */ /* 0x000fe2000f8e00ff */
[----:B------:R-:W-:-:S02]  /*4ff0*/  USHF.R.S32.HI UR16, URZ, 0x1f, UR5 ;  /* 0x0000001fff107899 */ /* 0x000fc40008011405 */
[----:B------:R-:W-:Y:S02]  /*5000*/  UIADD3.X UR19, UPT, UPT, ~UR7, UR13, URZ, UP0, !UPT ;  /* 0x0000000d07137290 */ /* 0x000fe400087fe5ff */
[----:B------:R-:W-:Y:S02]  /*5010*/  UISETP.GE.U32.AND UP0, UPT, UR18, UR5, UPT ;  /* 0x000000051200728c */ /* 0x000fe4000bf06070 */
[----:B------:R-:W-:Y:S02]  /*5020*/  UIADD3 UR8, UP1, UPT, UR5, UR8, URZ ;  /* 0x0000000805087290 */ /* 0x000fe4000ff3e0ff */
[----:B------:R-:W-:Y:S02]  /*5030*/  UISETP.GE.U32.AND.EX UP0, UPT, UR19, UR16, UPT, UP0 ;  /* 0x000000101300728c */ /* 0x000fe4000bf06100 */
[----:B------:R-:W-:Y:S01]  /*5040*/  UIADD3.X UR9, UPT, UPT, UR16, UR9, URZ, UP1, !UPT ;  /* 0x0000000910097290 */ /* 0x000fe20008ffe4ff */
        /* <DEDUP_REMOVED lines=18> */
[----:B------:R-:W-:-:S05]  /*5170*/  IMAD.U32 R9, RZ, RZ, UR5 ;  /* 0x00000005ff097e24 */ /* 0x000fca000f8e00ff */
[----:B------:R-:W-:Y:S01]  /*5180*/  DSETP.GEU.AND P0, PT, R6, R4, PT ;  /* 0x000000040600722a */ /* 0x000fe20003f0e000 */
[----:B------:R-:W-:-:S05]  /*5190*/  LEA R2, P1, R9, R2, 0x3 ;  /* 0x0000000209027211 */ /* 0x000fca00078218ff */
[----:B------:R-:W-:Y:S01]  /*51a0*/  FSEL R4, R4, R6, !P0 ;  /* 0x0000000604047208 */ /* 0x000fe20004000000 */
[----:B------:R-:W-:Y:S01]  /*51b0*/  IMAD.U32 R6, RZ, RZ, UR16 ;  /* 0x00000010ff067e24 */ /* 0x000fe2000f8e00ff */
[----:B------:R-:W-:-:S04]  /*51c0*/  FSEL R5, R5, R7, !P0 ;  /* 0x0000000705057208 */ /* 0x000fc80004000000 */
[----:B------:R-:W-:Y:S02]  /*51d0*/  LEA.HI.X R3, R0, R3, R6, 0x3, P1 ;  /* 0x0000000300037211 */ /* 0x000fe400008f1c06 */
[----:B------:R-:W-:-:S06]  /*51e0*/  DSETP.GEU.AND P0, PT, R4, R12, PT ;  /* 0x0000000c0400722a */ /* 0x000fcc0003f0e000 */
[----:B------:R-:W-:Y:S02]  /*51f0*/  FSEL R18, R12, R4, !P0 ;  /* 0x000000040c127208 */ /* 0x000fe40004000000 */
[----:B------:R-:W-:Y:S01]  /*5200*/  FSEL R19, R13, R5, !P0 ;  /* 0x000000050d137208 */ /* 0x000fe20004000000 */
[----:B------:R-:W-:Y:S06]  /*5210*/  BRA.U !UP0, `(.L_x_100) ;  /* 0x0000000908e07547 */ /* 0x000fec000b800000 */
[----:B------:R-:W-:Y:S02]  /*5220*/  UIADD3 UR6, UP0, UPT, UR5, UR6, URZ ;  /* 0x0000000605067290 */ /* 0x000fe4000ff1e0ff */
[----:B------:R-:W-:Y:S02]  /*5230*/  UIADD3 UR4, UPT, UPT, UR4, 0x1, URZ ;  /* 0x0000000104047890 */ /* 0x000fe4000fffe0ff */
[----:B------:R-:W-:Y:S02]  /*5240*/  UIADD3.X UR7, UPT, UPT, UR16, UR7, URZ, UP0, !UPT ;  /* 0x0000000710077290 */ /* 0x000fe400087fe4ff */
[----:B------:R-:W-:-:S04]  /*5250*/  UISETP.GT.U32.AND UP0, UPT, UR6, UR20, UPT ;  /* 0x000000140600728c */ /* 0x000fc8000bf04070 */
[----:B------:R-:W-:-:S09]  /*5260*/  UISETP.GT.U32.AND.EX UP0, UPT, UR7, UR21, UPT, UP0 ;  /* 0x000000150700728c */ /* 0x000fd2000bf04100 */
[----:B------:R-:W-:Y:S05]  /*5270*/  BRA.U !UP0, `(.L_x_102) ;  /* 0xfffffffd08207547 */ /* 0x000fea000b83ffff */
.L_x_101:
[----:B------:R-:W-:-:S04]  /*5280*/  UISETP.GE.U32.AND UP0, UPT, UR6, UR12, UPT ;  /* 0x0000000c0600728c */ /* 0x000fc8000bf06070 */
[----:B------:R-:W-:-:S09]  /*5290*/  UISETP.GE.U32.AND.EX UP0, UPT, UR7, UR13, UPT, UP0 ;  /* 0x0000000d0700728c */ /* 0x000fd2000bf06100 */
[----:B------:R-:W-:Y:S05]  /*52a0*/  BRA.U UP0, `(.L_x_100) ;  /* 0x0000000900bc7547 */ /* 0x000fea000b800000 */
[----:B------:R-:W0:Y:S01]  /*52b0*/  S2R R17, SR_TID.X ;  /* 0x0000000000117919 */ /* 0x000e220000002100 */
[----:B------:R-:W-:Y:S01]  /*52c0*/  UIADD3 UR6, UPT, UPT, -UR6, UR12, URZ ;  /* 0x0000000c06067290 */ /* 0x000fe2000fffe1ff */
[----:B------:R-:W-:Y:S05]  /*52d0*/  BSSY.RECONVERGENT B1, `(.L_x_100) ;  /* 0x00000ac000017945 */ /* 0x000fea0003800200 */
[----:B0-----:R-:W-:-:S13]  /*52e0*/  ISETP.GE.AND P0, PT, R17, UR6, PT ;  /* 0x0000000611007c0c */ /* 0x001fda000bf06270 */
[----:B------:R-:W-:Y:S05]  /*52f0*/  @P0 BRA `(.L_x_103) ;  /* 0x0000000800a40947 */ /* 0x000fea0003800000 */
[----:B------:R-:W0:Y:S01]  /*5300*/  LDC R6, c[0x0][0x3c0] ;  /* 0x0000f000ff067b82 */ /* 0x000e220000000800 */
[----:B------:R-:W-:Y:S01]  /*5310*/  LOP3.LUT R0, RZ, R17, RZ, 0x33, !PT ;  /* 0x00000011ff007212 */ /* 0x000fe200078e33ff */
[----:B------:R-:W-:Y:S01]  /*5320*/  USHF.L.U32 UR7, UR17, 0xb, URZ ;  /* 0x0000000b11077899 */ /* 0x000fe200080006ff */
[----:B------:R-:W-:Y:S03]  /*5330*/  BSSY.RECONVERGENT B2, `(.L_x_104) ;  /* 0x0000017000027945 */ /* 0x000fe60003800200 */
[----:B------:R-:W-:Y:S02]  /*5340*/  VIADD R4, R0, UR12 ;  /* 0x0000000c00047c36 */ /* 0x000fe40008000000 */
[----:B------:R-:W-:-:S05]  /*5350*/  IMAD.U32 R5, RZ, RZ, UR7 ;  /* 0x00000007ff057e24 */ /* 0x000fca000f8e00ff */
[----:B------:R-:W-:Y:S01]  /*5360*/  IADD3 R5, PT, PT, R4, -UR5, -R5 ;  /* 0x8000000504057c10 */ /* 0x000fe2000fffe805 */
[----:B0-----:R-:W-:Y:S01]  /*5370*/  IMAD R0, R6, UR4, RZ ;  /* 0x0000000406007c24 */ /* 0x001fe2000f8e02ff */
[C---:B------:R-:W-:Y:S02]  /*5380*/  LOP3.LUT R6, R4.reuse, 0x300, RZ, 0xc0, !PT ;  /* 0x0000030004067812 */ /* 0x040fe400078ec0ff */
[----:B------:R-:W-:Y:S01]  /*5390*/  LEA.HI R4, R4, 0x1, RZ, 0x18 ;  /* 0x0000000104047811 */ /* 0x000fe200078fc0ff */
[----:B------:R-:W-:Y:S01]  /*53a0*/  IMAD R0, R0, -0x800, R5 ;  /* 0xfffff80000007824 */ /* 0x000fe200078e0205 */
[----:B------:R-:W-:-:S04]  /*53b0*/  ISETP.NE.AND P1, PT, R6, 0x300, PT ;  /* 0x000003000600780c */ /* 0x000fc80003f25270 */
[----:B------:R-:W-:-:S09]  /*53c0*/  ISETP.GE.U32.AND P0, PT, R0, 0x300, PT ;  /* 0x000003000000780c */ /* 0x000fd20003f06070 */
[----:B------:R-:W-:Y:S05]  /*53d0*/  @!P1 BRA `(.L_x_105) ;  /* 0x0000000000309947 */ /* 0x000fea0003800000 */
[----:B------:R-:W-:-:S05]  /*53e0*/  LOP3.LUT R4, R4, 0x3, RZ, 0xc0, !PT ;  /* 0x0000000304047812 */ /* 0x000fca00078ec0ff */
[----:B------:R-:W-:-:S07]  /*53f0*/  IMAD.MOV R0, RZ, RZ, -R4 ;  /* 0x000000ffff007224 */ /* 0x000fce00078e0a04 */
.L_x_106:
        /* <DEDUP_REMOVED lines=10> */
.L_x_105:
[----:B------:R-:W-:Y:S05]  /*54a0*/  BSYNC.RECONVERGENT B2 ;  /* 0x0000000000027941 */ /* 0x000fea0003800200 */
.L_x_104:
[----:B------:R-:W-:Y:S05]  /*54b0*/  @!P0 BRA `(.L_x_103) ;  /* 0x0000000800348947 */ /* 0x000fea0003800000 */
[C---:B------:R-:W-:Y:S01]  /*54c0*/  IADD3 R4, PT, PT, -R17.reuse, UR6, RZ ;  /* 0x0000000611047c10 */ /* 0x040fe2000fffe1ff */
[----:B------:R-:W-:Y:S01]  /*54d0*/  BSSY.RECONVERGENT B2, `(.L_x_107) ;  /* 0x0000050000027945 */ /* 0x000fe20003800200 */
[----:B------:R-:W-:Y:S02]  /*54e0*/  IADD3 R0, P0, PT, R17, UR8, RZ ;  /* 0x0000000811007c10 */ /* 0x000fe4000ff1e0ff */
[----:B------:R-:W-:-:S03]  /*54f0*/  ISETP.GT.AND P1, PT, R4, 0xc00, PT ;  /* 0x00000c000400780c */ /* 0x000fc60003f24270 */
[----:B------:R-:W-:Y:S01]  /*5500*/  IMAD.X R3, RZ, RZ, UR9, P0 ;  /* 0x00000009ff037e24 */ /* 0x000fe200080e06ff */
[----:B------:R-:W-:-:S04]  /*5510*/  LEA R2, P0, R0, UR10, 0x3 ;  /* 0x0000000a00027c11 */ /* 0x000fc8000f8018ff */
[----:B------:R-:W-:Y:S02]  /*5520*/  LEA.HI.X R3, R0, UR11, R3, 0x3, P0 ;  /* 0x0000000b00037c11 */ /* 0x000fe400080f1c03 */
[----:B------:R-:W-:-:S03]  /*5530*/  PLOP3.LUT P0, PT, PT, PT, PT, 0x80, 0x8 ;  /* 0x000000000008781c */ /* 0x000fc60003f0f070 */
[----:B------:R-:W-:Y:S10]  /*5540*/  @!P1 BRA `(.L_x_108) ;  /* 0x0000000400209947 */ /* 0x000ff40003800000 */
[----:B------:R-:W-:Y:S01]  /*5550*/  IMAD.U32 R0, RZ, RZ, UR6 ;  /* 0x00000006ff007e24 */ /* 0x000fe2000f8e00ff */
[----:B------:R-:W-:-:S03]  /*5560*/  PLOP3.LUT P0, PT, PT, PT, PT, 0x8, 0x80 ;  /* 0x000000000080781c */ /* 0x000fc60003f0e170 */
[----:B------:R-:W-:-:S10]  /*5570*/  VIADD R0, R0, 0xfffff400 ;  /* 0xfffff40000007836 */ /* 0x000fd40000000000 */
.L_x_109:
        /* <DEDUP_REMOVED lines=69> */
.L_x_108:
[----:B------:R-:W-:Y:S05]  /*59d0*/  BSYNC.RECONVERGENT B2 ;  /* 0x0000000000027941 */ /* 0x000fea0003800200 */
.L_x_107:
[----:B------:R-:W-:Y:S01]  /*59e0*/  IADD3 R0, PT, PT, -R17, UR6, RZ ;  /* 0x0000000611007c10 */ /* 0x000fe2000fffe1ff */
[----:B------:R-:W-:Y:S03]  /*59f0*/  BSSY.RECONVERGENT B2, `(.L_x_110) ;  /* 0x0000027000027945 */ /* 0x000fe60003800200 */
        /* <DEDUP_REMOVED lines=38> */
.L_x_111:
[----:B------:R-:W-:Y:S05]  /*5c60*/  BSYNC.RECONVERGENT B2 ;  /* 0x0000000000027941 */ /* 0x000fea0003800200 */
.L_x_110:
[----:B------:R-:W-:-:S13]  /*5c70*/  ISETP.LT.OR P0, PT, R17, UR6, P0 ;  /* 0x0000000611007c0c */ /* 0x000fda0008701670 */
        /* <DEDUP_REMOVED lines=17> */
.L_x_103:
[----:B------:R-:W-:Y:S05]  /*5d90*/  BSYNC.RECONVERGENT B1 ;  /* 0x0000000000017941 */ /* 0x000fea0003800200 */
.L_x_100:
        /* <DEDUP_REMOVED lines=80> */
[----:B------:R-:W-:-:S07]  /*62a0*/  FSEL R3, R3, R5, !P1 ;  /* 0x0000000503037208 */ /* 0x000fce0004800000 */
.L_x_73:
[----:B------:R-:W-:Y:S05]  /*62b0*/  BSYNC.RECONVERGENT B0 ;  /* 0x0000000000007941 */ /* 0x000fea0003800200 */
.L_x_57:
[----:B------:R-:W-:Y:S05]  /*62c0*/  @P0 EXIT ;  /* 0x000000000000094d */ /* 0x000fea0003800000 */
[----:B------:R-:W2:Y:S02]  /*62d0*/  LDCU.64 UR4, c[0x0][0x388] ;  /* 0x00007100ff0477ac */ /* 0x000ea40008000a00 */
[----:B--2---:R-:W-:-:S06]  /*62e0*/  UIMAD.WIDE.U32 UR4, UR17, 0x8, UR4 ;  /* 0x00000008110478a5 */ /* 0x004fcc000f8e0004 */
[----:B01----:R-:W-:Y:S02]  /*62f0*/  IMAD.U32 R4, RZ, RZ, UR4 ;  /* 0x00000004ff047e24 */ /* 0x003fe4000f8e00ff */
[----:B------:R-:W-:-:S05]  /*6300*/  IMAD.U32 R5, RZ, RZ, UR5 ;  /* 0x00000005ff057e24 */ /* 0x000fca000f8e00ff */
[----:B------:R-:W-:Y:S01]  /*6310*/  STG.E.64 desc[UR14][R4.64], R2 ;  /* 0x0000000204007986 */ /* 0x000fe2000c101b0e */
[----:B------:R-:W-:Y:S05]  /*6320*/  EXIT ;  /* 0x000000000000794d */ /* 0x000fea0003800000 */
.L_x_112:
        /* <DEDUP_REMOVED lines=13> */
.L_x_174:


//--------------------- .text._ZN3cub18CUB_300001_SM_10006detail6reduce28DeviceReduceSingleTileKernelINS2_10policy_hubIdyN4cuda3__47maximumIvEEE10Policy1000EPdSB_yS8_ddNS5_3std3__410__identityEEEvT0_T1_T2_T3_T4_T6_ --------------------------
	.section	.text._ZN3cub18CUB_300001_SM_10006detail6reduce28DeviceReduceSingleTileKernelINS2_10policy_hubIdyN4cuda3__47maximumIvEEE10Policy1000EPdSB_yS8_ddNS5_3std3__410__identityEEEvT0_T1_T2_T3_T4_T6_,"ax",@progbits
	.align	128
        .global         _ZN3cub18CUB_300001_SM_10006detail6reduce28DeviceReduceSingleTileKernelINS2_10policy_hubIdyN4cuda3__47maximumIvEEE10Policy1000EPdSB_yS8_ddNS5_3std3__410__identityEEEvT0_T1_T2_T3_T4_T6_
        .type           _ZN3cub18CUB_300001_SM_10006detail6reduce28DeviceReduceSingleTileKernelINS2_10policy_hubIdyN4cuda3__47maximumIvEEE10Policy1000EPdSB_yS8_ddNS5_3std3__410__identityEEEvT0_T1_T2_T3_T4_T6_,@function
        .size           _ZN3cub18CUB_300001_SM_10006detail6reduce28DeviceReduceSingleTileKernelINS2_10policy_hubIdyN4cuda3__47maximumIvEEE10Policy1000EPdSB_yS8_ddNS5_3std3__410__identityEEEvT0_T1_T2_T3_T4_T6_,(.L_x_175 - _ZN3cub18CUB_300001_SM_10006detail6reduce28DeviceReduceSingleTileKernelINS2_10policy_hubIdyN4cuda3__47maximumIvEEE10Policy1000EPdSB_yS8_ddNS5_3std3__410__identityEEEvT0_T1_T2_T3_T4_T6_)
        .other          _ZN3cub18CUB_300001_SM_10006detail6reduce28DeviceReduceSingleTileKernelINS2_10policy_hubIdyN4cuda3__47maximumIvEEE10Policy1000EPdSB_yS8_ddNS5_3std3__410__identityEEEvT0_T1_T2_T3_T4_T6_,@"STO_CUDA_ENTRY STV_DEFAULT"
_ZN3cub18CUB_300001_SM_10006detail6reduce28DeviceReduceSingleTileKernelINS2_10policy_hubIdyN4cuda3__47maximumIvEEE10Policy1000EPdSB_yS8_ddNS5_3std3__410__identityEEEvT0_T1_T2_T3_T4_T6_:
.text._ZN3cub18CUB_300001_SM_10006detail6reduce28DeviceReduceSingleTileKernelINS2_10policy_hubIdyN4cuda3__47maximumIvEEE10Policy1000EPdSB_yS8_ddNS5_3std3__410__identityEEEvT0_T1_T2_T3_T4_T6_:
[----:B------:R-:W-:Y:S01]  /*0000*/  LDC R1, c[0x0][0x37c] ;  /* 0x0000df00ff017b82 */ /* 0x000fe20000000800 */
[----:B------:R-:W0:Y:S01]  /*0010*/  LDCU.64 UR4, c[0x0][0x390] ;  /* 0x00007200ff0477ac */ /* 0x000e220008000a00 */
[----:B------:R-:W1:Y:S01]  /*0020*/  LDCU.64 UR6, c[0x0][0x358] ;  /* 0x00006b00ff0677ac */ /* 0x000e620008000a00 */
[----:B0-----:R-:W-:Y:S02]  /*0030*/  IMAD.U32 R0, RZ, RZ, UR4 ;  /* 0x00000004ff007e24 */ /* 0x001fe4000f8e00ff */
[----:B------:R-:W-:-:S03]  /*0040*/  IMAD.U32 R2, RZ, RZ, UR5 ;  /* 0x00000005ff027e24 */ /* 0x000fc6000f8e00ff */
[----:B------:R-:W-:-:S04]  /*0050*/  ISETP.NE.U32.AND P0, PT, R0, RZ, PT ;  /* 0x000000ff0000720c */ /* 0x000fc80003f05070 */
[----:B------:R-:W-:-:S13]  /*0060*/  ISETP.NE.AND.EX P0, PT, R2, RZ, PT, P0 ;  /* 0x000000ff0200720c */ /* 0x000fda0003f05300 */
        /* <DEDUP_REMOVED lines=8> */
.L_x_113:
[----:B------:R-:W0:Y:S01]  /*00f0*/  LDCU UR4, c[0x0][0x380] ;  /* 0x00007000ff0477ac */ /* 0x000e220008000800 */
[----:B------:R-:W-:Y:S01]  /*0100*/  BSSY.RECONVERGENT B0, `(.L_x_114) ;  /* 0x00005cd000007945 */ /* 0x000fe20003800200 */
[----:B0-----:R-:W-:-:S09]  /*0110*/  ULOP3.LUT UP0, URZ, UR4, 0x1f, URZ, 0xc0, !UPT ;  /* 0x0000001f04ff7892 */ /* 0x001fd2000f80c0ff */
[----:B------:R-:W-:Y:S05]  /*0120*/  BRA.U UP0, `(.L_x_115) ;  /* 0x0000002d00747547 */ /* 0x000fea000b800000 */
[----:B------:R-:W-:-:S04]  /*0130*/  ISETP.GT.U32.AND P0, PT, R0, 0x7ff, PT ;  /* 0x000007ff0000780c */ /* 0x000fc80003f04070 */
[----:B------:R-:W-:-:S13]  /*0140*/  ISETP.GT.U32.AND.EX P0, PT, R2, RZ, PT, P0 ;  /* 0x000000ff0200720c */ /* 0x000fda0003f04100 */
[----:B------:R-:W-:Y:S05]  /*0150*/  @P0 BRA `(.L_x_116) ;  /* 0x0000001800200947 */ /* 0x000fea0003800000 */
[----:B------:R-:W0:Y:S01]  /*0160*/  S2R R3, SR_TID.X ;  /* 0x0000000000037919 */ /* 0x000e220000002100 */
[----:B------:R-:W-:Y:S01]  /*0170*/  BSSY.RECONVERGENT B1, `(.L_x_117) ;  /* 0x0000009000017945 */ /* 0x000fe20003800200 */
[----:B------:R-:W-:Y:S02]  /*0180*/  CS2R R4, SRZ ;  /* 0x0000000000047805 */ /* 0x000fe4000001ff00 */
[----:B0-----:R-:W-:Y:S01]  /*0190*/  ISETP.GE.U32.AND P0, PT, R3, R0, PT ;  /* 0x000000000300720c */ /* 0x001fe20003f06070 */
[----:B------:R-:W-:-:S12]  /*01a0*/  IMAD.MOV.U32 R43, RZ, RZ, R3 ;  /* 0x000000ffff2b7224 */ /* 0x000fd800078e0003 */
[----:B------:R-:W-:Y:S05]  /*01b0*/  @P0 BRA `(.L_x_118) ;  /* 0x0000000000100947 */ /* 0x000fea0003800000 */
[----:B------:R-:W0:Y:S02]  /*01c0*/  LDC.64 R4, c[0x0][0x380] ;  /* 0x0000e000ff047b82 */ /* 0x000e240000000a00 */
[----:B0-----:R-:W-:-:S06]  /*01d0*/  IMAD.WIDE.U32 R4, R3, 0x8, R4 ;  /* 0x0000000803047825 */ /* 0x001fcc00078e0004 */
[----:B------:R-:W5:Y:S01]  /*01e0*/  LDG.E.64.CONSTANT R4, desc[UR6][R4.64] ;  /* 0x0000000604047981 */ /* 0x000f62000c1e9b00 */
[----:B------:R-:W-:-:S07]  /*01f0*/  VIADD R43, R3, 0x100 ;  /* 0x00000100032b7836 */ /* 0x000fce0000000000 */
.L_x_118:
[----:B------:R-:W-:Y:S05]  /*0200*/  BSYNC.RECONVERGENT B1 ;  /* 0x0000000000017941 */ /* 0x000fea0003800200 */
.L_x_117:
[----:B------:R-:W-:Y:S01]  /*0210*/  ISETP.GE.U32.AND P0, PT, R43, R0, PT ;  /* 0x000000002b00720c */ /* 0x000fe20003f06070 */
        /* <DEDUP_REMOVED lines=16> */
.L_x_123:
        /* <DEDUP_REMOVED lines=12> */
.L_x_122:
[----:B------:R-:W-:Y:S05]  /*03e0*/  BSYNC.RECONVERGENT B2 ;  /* 0x0000000000027941 */ /* 0x000fea0003800200 */
.L_x_121:
        /* <DEDUP_REMOVED lines=9> */
.L_x_126:
        /* <DEDUP_REMOVED lines=74> */
.L_x_125:
[----:B------:R-:W-:Y:S05]  /*0920*/  BSYNC.RECONVERGENT B2 ;  /* 0x0000000000027941 */ /* 0x000fea0003800200 */
.L_x_124:
        /* <DEDUP_REMOVED lines=42> */
.L_x_128:
[----:B------:R-:W-:Y:S05]  /*0bd0*/  BSYNC.RECONVERGENT B2 ;  /* 0x0000000000027941 */ /* 0x000fea0003800200 */
.L_x_127:
        /* <DEDUP_REMOVED lines=20> */
.L_x_120:
[----:B------:R-:W-:Y:S05]  /*0d20*/  BSYNC.RECONVERGENT B1 ;  /* 0x0000000000017941 */ /* 0x000fea0003800200 */
.L_x_119:
[----:B------:R-:W-:-:S04]  /*0d30*/  ISETP.GE.U32.AND P0, PT, R0, 0x100, PT ;  /* 0x000001000000780c */ /* 0x000fc80003f06070 */
[----:B------:R-:W-:-:S13]  /*0d40*/  ISETP.GE.U32.AND.EX P0, PT, R2, RZ, PT, P0 ;  /* 0x000000ff0200720c */ /* 0x000fda0003f06100 */
        /* <DEDUP_REMOVED lines=40> */
[----:B------:R-:W-:-:S03]  /*0fd0*/  @!P0 FSEL R13, R5, R13, !P1 ;  /* 0x0000000d050d8208 */ /* 0x000fc60004800000 */
[----:B------:R-:W-:Y:S01]  /*0fe0*/  SHFL.DOWN PT, R4, R11, 0x10, 0x1f ;  /* 0x0a001f000b047f89 */ /* 0x000fe200000e0000 */
[----:B------:R-:W-:Y:S02]  /*0ff0*/  IMAD.MOV.U32 R6, RZ, RZ, R11 ;  /* 0x000000ffff067224 */ /* 0x000fe400078e000b */
[----:B------:R-:W-:Y:S01]  /*1000*/  IMAD.MOV.U32 R7, RZ, RZ, R13 ;  /* 0x000000ffff077224 */ /* 0x000fe200078e000d */
[----:B------:R-:W0:Y:S05]  /*1010*/  SHFL.DOWN PT, R5, R13, 0x10, 0x1f ;  /* 0x0a001f000d057f89 */ /* 0x000e2a00000e0000 */
[----:B0-----:R-:W-:-:S06]  /*1020*/  DSETP.GEU.AND P0, PT, R6, R4, PT ;  /* 0x000000040600722a */ /* 0x001fcc0003f0e000 */
[----:B------:R-:W-:Y:S02]  /*1030*/  FSEL R6, R4, R11, !P0 ;  /* 0x0000000b04067208 */ /* 0x000fe40004000000 */
[----:B------:R-:W-:Y:S02]  /*1040*/  FSEL R7, R5, R13, !P0 ;  /* 0x0000000d05077208 */ /* 0x000fe40004000000 */
[----:B------:R-:W-:-:S03]  /*1050*/  ISETP.GT.AND P0, PT, R8, 0xf, PT ;  /* 0x0000000f0800780c */ /* 0x000fc60003f04270 */
[----:B------:R2:W-:Y:S01]  /*1060*/  @!P2 STS.64 [R9+0x8], R6 ;  /* 0x000008060900a388 */ /* 0x0005e20000000a00 */
[----:B------:R-:W-:Y:S01]  /*1070*/  BAR.SYNC.DEFER_BLOCKING 0x0 ;  /* 0x0000000000007b1d */ /* 0x000fe20000010000 */
[----:B------:R-:W-:Y:S02]  /*1080*/  ISETP.NE.AND P2, PT, R3, RZ, PT ;  /* 0x000000ff0300720c */ /* 0x000fe40003f45270 */
[----:B------:R-:W-:Y:S02]  /*1090*/  FSEL R4, R11, R6, P0 ;  /* 0x000000060b047208 */ /* 0x000fe40000000000 */
[----:B------:R-:W-:-:S09]  /*10a0*/  FSEL R5, R13, R7, P0 ;  /* 0x000000070d057208 */ /* 0x000fd20000000000 */
[----:B--2---:R-:W-:Y:S05]  /*10b0*/  @P2 BRA `(.L_x_130) ;  /* 0x0000004c00442947 */ /* 0x004fea0003800000 */
[----:B------:R-:W0:Y:S01]  /*10c0*/  S2UR UR5, SR_CgaCtaId ;  /* 0x00000000000579c3 */ /* 0x000e220000008800 */
[----:B------:R-:W-:Y:S02]  /*10d0*/  UMOV UR4, 0x400 ;  /* 0x0000040000047882 */ /* 0x000fe40000000000 */
[----:B0-----:R-:W-:-:S09]  /*10e0*/  ULEA UR4, UR5, UR4, 0x18 ;  /* 0x0000000405047291 */ /* 0x001fd2000f8ec0ff */
[----:B------:R-:W0:Y:S04]  /*10f0*/  LDS.128 R8, [UR4+0x10] ;  /* 0x00001004ff087984 */ /* 0x000e280008000c00 */
        /* <DEDUP_REMOVED lines=25> */
.L_x_129:
[----:B------:R-:W-:Y:S01]  /*1290*/  LOP3.LUT R6, R3, 0x3e0, RZ, 0xc0, !PT ;  /* 0x000003e003067812 */ /* 0x000fe200078ec0ff */
[----:B------:R-:W0:Y:S03]  /*12a0*/  S2R R12, SR_LANEID ;  /* 0x00000000000c7919 */ /* 0x000e260000000000 */
[----:B------:R-:W-:Y:S01]  /*12b0*/  LOP3.LUT R9, RZ, R6, RZ, 0x33, !PT ;  /* 0x00000006ff097212 */ /* 0x000fe200078e33ff */
[----:B------:R-:W-:-:S04]  /*12c0*/  VIADD R7, R6, 0x20 ;  /* 0x0000002006077836 */ /* 0x000fc80000000000 */
[----:B------:R-:W-:Y:S01]  /*12d0*/  IMAD.IADD R9, R9, 0x1, R0 ;  /* 0x0000000109097824 */ /* 0x000fe200078e0200 */
[----:B------:R-:W-:-:S04]  /*12e0*/  ISETP.GT.U32.AND P0, PT, R7, R0, PT ;  /* 0x000000000700720c */ /* 0x000fc80003f04070 */
        /* <DEDUP_REMOVED lines=33> */
[----:B------:R-:W0:Y:S11]  /*1500*/  SHFL.DOWN PT, R5, R11, 0x8, R9 ;  /* 0x090000000b057989 */ /* 0x000e3600000e0009 */
[----:B------:R-:W1:Y:S01]  /*1510*/  @!P0 S2R R8, SR_CgaCtaId ;  /* 0x0000000000088919 */ /* 0x000e620000008800 */
[----:B0-----:R-:W-:Y:S01]  /*1520*/  DSETP.GEU.AND P2, PT, R6, R4, PT ;  /* 0x000000040600722a */ /* 0x001fe20003f4e000 */
[----:B------:R-:W-:-:S05]  /*1530*/  VIADD R6, R12, 0x10 ;  /* 0x000000100c067836 */ /* 0x000fca0000000000 */
        /* <DEDUP_REMOVED lines=9> */
[----:B------:R-:W-:-:S03]  /*15d0*/  @!P0 SHF.R.U32.HI R6, RZ, 0x2, R3 ;  /* 0x00000002ff068819 */ /* 0x000fc60000011603 */
[----:B------:R-:W-:Y:S02]  /*15e0*/  @!P1 FSEL R10, R4, R10, !P2 ;  /* 0x0000000a040a9208 */ /* 0x000fe40005000000 */
[----:B------:R-:W-:Y:S02]  /*15f0*/  @!P1 FSEL R11, R5, R11, !P2 ;  /* 0x0000000b050b9208 */ /* 0x000fe40005000000 */
[----:B------:R-:W-:Y:S01]  /*1600*/  ISETP.NE.AND P2, PT, R3, RZ, PT ;  /* 0x000000ff0300720c */ /* 0x000fe20003f45270 */
[----:B------:R-:W-:Y:S01]  /*1610*/  IMAD.MOV.U32 R4, RZ, RZ, R10 ;  /* 0x000000ffff047224 */ /* 0x000fe200078e000a */
[----:B-1----:R-:W-:Y:S01]  /*1620*/  @!P0 LEA R7, R8, R7, 0x18 ;  /* 0x0000000708078211 */ /* 0x002fe200078ec0ff */
[----:B------:R-:W-:Y:S01]  /*1630*/  IMAD.MOV.U32 R5, RZ, RZ, R11 ;  /* 0x000000ffff057224 */ /* 0x000fe200078e000b */
[----:B------:R-:W-:-:S05]  /*1640*/  @!P0 LOP3.LUT R6, R6, 0xf8, RZ, 0xc0, !PT ;  /* 0x000000f806068812 */ /* 0x000fca00078ec0ff */
[----:B------:R-:W-:-:S05]  /*1650*/  @!P0 IMAD.IADD R7, R6, 0x1, R7 ;  /* 0x0000000106078824 */ /* 0x000fca00078e0207 */
[----:B------:R1:W-:Y:S01]  /*1660*/  @!P0 STS.64 [R7+0x8], R4 ;  /* 0x0000080407008388 */ /* 0x0003e20000000a00 */
[----:B------:R-:W-:Y:S06]  /*1670*/  BAR.SYNC.DEFER_BLOCKING 0x0 ;  /* 0x0000000000007b1d */ /* 0x000fec0000010000 */
[----:B------:R-:W-:Y:S05]  /*1680*/  @P2 BRA `(.L_x_130) ;  /* 0x0000004400d02947 */ /* 0x000fea0003800000 */
[----:B------:R-:W0:Y:S01]  /*1690*/  S2UR UR5, SR_CgaCtaId ;  /* 0x00000000000579c3 */ /* 0x000e220000008800 */
[----:B------:R-:W-:Y:S01]  /*16a0*/  UMOV UR4, 0x400 ;  /* 0x0000040000047882 */ /* 0x000fe20000000000 */
[C---:B------:R-:W-:Y:S02]  /*16b0*/  ISETP.GT.U32.AND P0, PT, R0.reuse, 0x20, PT ;  /* 0x000000200000780c */ /* 0x040fe40003f04070 */
[----:B------:R-:W-:Y:S02]  /*16c0*/  ISETP.GT.U32.AND P1, PT, R0, 0x40, PT ;  /* 0x000000400000780c */ /* 0x000fe40003f24070 */
[C---:B------:R-:W-:Y:S02]  /*16d0*/  ISETP.GT.U32.AND.EX P0, PT, R2.reuse, RZ, PT, P0 ;  /* 0x000000ff0200720c */ /* 0x040fe40003f04100 */
[----:B------:R-:W-:Y:S01]  /*16e0*/  ISETP.GT.U32.AND.EX P1, PT, R2, RZ, PT, P1 ;  /* 0x000000ff0200720c */ /* 0x000fe20003f24110 */
[----:B0-----:R-:W-:-:S09]  /*16f0*/  ULEA UR4, UR5, UR4, 0x18 ;  /* 0x0000000405047291 */ /* 0x001fd2000f8ec0ff */
[----:B------:R-:W0:Y:S04]  /*1700*/  LDS.128 R12, [UR4+0x10] ;  /* 0x00001004ff0c7984 */ /* 0x000e280008000c00 */
[----:B------:R-:W2:Y:S01]  /*1710*/  LDS.128 R8, [UR4+0x20] ;  /* 0x00002004ff087984 */ /* 0x000ea20008000c00 */
[----:B0-----:R-:W-:-:S06]  /*1720*/  DSETP.GEU.AND P3, PT, R4, R12, PT ;  /* 0x0000000c0400722a */ /* 0x001fcc0003f6e000 */
[-C--:B------:R-:W-:Y:S02]  /*1730*/  FSEL R3, R12, R4.reuse, !P3 ;  /* 0x000000040c037208 */ /* 0x080fe40005800000 */
[-C--:B------:R-:W-:Y:S02]  /*1740*/  FSEL R13, R13, R5.reuse, !P3 ;  /* 0x000000050d0d7208 */ /* 0x080fe40005800000 */
[----:B------:R-:W-:Y:S02]  /*1750*/  FSEL R12, R3, R4, P0 ;  /* 0x00000004030c7208 */ /* 0x000fe40000000000 */
[----:B------:R-:W-:Y:S02]  /*1760*/  FSEL R13, R13, R5, P0 ;  /* 0x000000050d0d7208 */ /* 0x000fe40000000000 */
[----:B-1----:R-:W0:Y:S01]  /*1770*/  LDS.128 R4, [UR4+0x30] ;  /* 0x00003004ff047984 */ /* 0x002e220008000c00 */
[----:B------:R-:W-:-:S03]  /*1780*/  ISETP.GT.U32.AND P0, PT, R0, 0x60, PT ;  /* 0x000000600000780c */ /* 0x000fc60003f04070 */
[----:B------:R-:W-:Y:S01]  /*1790*/  DSETP.GEU.AND P3, PT, R12, R14, PT ;  /* 0x0000000e0c00722a */ /* 0x000fe20003f6e000 */
[----:B------:R-:W-:-:S05]  /*17a0*/  ISETP.GT.U32.AND.EX P0, PT, R2, RZ, PT, P0 ;  /* 0x000000ff0200720c */ /* 0x000fca0003f04100 */
[----:B------:R-:W-:Y:S02]  /*17b0*/  @P1 FSEL R12, R14, R12, !P3 ;  /* 0x0000000c0e0c1208 */ /* 0x000fe40005800000 */
[----:B------:R-:W-:Y:S02]  /*17c0*/  @P1 FSEL R13, R15, R13, !P3 ;  /* 0x0000000d0f0d1208 */ /* 0x000fe40005800000 */
[----:B------:R-:W-:-:S04]  /*17d0*/  ISETP.GT.U32.AND P1, PT, R0, 0x80, PT ;  /* 0x000000800000780c */ /* 0x000fc80003f24070 */
[----:B--2---:R-:W-:Y:S01]  /*17e0*/  DSETP.GEU.AND P3, PT, R12, R8, PT ;  /* 0x000000080c00722a */ /* 0x004fe20003f6e000 */
[----:B------:R-:W-:-:S05]  /*17f0*/  ISETP.GT.U32.AND.EX P1, PT, R2, RZ, PT, P1 ;  /* 0x000000ff0200720c */ /* 0x000fca0003f24110 */
[----:B------:R-:W-:Y:S02]  /*1800*/  @P0 FSEL R12, R8, R12, !P3 ;  /* 0x0000000c080c0208 */ /* 0x000fe40005800000 */
[----:B------:R-:W-:Y:S02]  /*1810*/  @P0 FSEL R13, R9, R13, !P3 ;  /* 0x0000000d090d0208 */ /* 0x000fe40005800000 */
[----:B------:R-:W-:Y:S01]  /*1820*/  ISETP.GT.U32.AND P0, PT, R0, 0xa0, PT ;  /* 0x000000a00000780c */ /* 0x000fe20003f04070 */
[----:B------:R-:W1:Y:S03]  /*1830*/  LDS.64 R8, [UR4+0x40] ;  /* 0x00004004ff087984 */ /* 0x000e660008000a00 */
[----:B------:R-:W-:Y:S01]  /*1840*/  DSETP.GEU.AND P3, PT, R12, R10, PT ;  /* 0x0000000a0c00722a */ /* 0x000fe20003f6e000 */
[----:B------:R-:W-:-:S05]  /*1850*/  ISETP.GT.U32.AND.EX P0, PT, R2, RZ, PT, P0 ;  /* 0x000000ff0200720c */ /* 0x000fca0003f04100 */
[----:B------:R-:W-:Y:S02]  /*1860*/  @P1 FSEL R12, R10, R12, !P3 ;  /* 0x0000000c0a0c1208 */ /* 0x000fe40005800000 */
[----:B------:R-:W-:Y:S02]  /*1870*/  @P1 FSEL R13, R11, R13, !P3 ;  /* 0x0000000d0b0d1208 */ /* 0x000fe40005800000 */
[----:B------:R-:W-:Y:S01]  /*1880*/  ISETP.GT.U32.AND P1, PT, R0, 0xc0, PT ;  /* 0x000000c00000780c */ /* 0x000fe20003f24070 */
[----:B------:R-:W-:Y:S02]  /*1890*/  IMAD.MOV.U32 R10, RZ, RZ, R12 ;  /* 0x000000ffff0a7224 */ /* 0x000fe400078e000c */
[----:B------:R-:W-:Y:S01]  /*18a0*/  IMAD.MOV.U32 R11, RZ, RZ, R13 ;  /* 0x000000ffff0b7224 */ /* 0x000fe200078e000d */
[----:B------:R-:W-:-:S05]  /*18b0*/  ISETP.GT.U32.AND.EX P1, PT, R2, RZ, PT, P1 ;  /* 0x000000ff0200720c */ /* 0x000fca0003f24110 */
[----:B0-----:R-:W-:-:S06]  /*18c0*/  DSETP.GEU.AND P3, PT, R10, R4, PT ;  /* 0x000000040a00722a */ /* 0x001fcc0003f6e000 */
[----:B------:R-:W-:Y:S02]  /*18d0*/  @P0 FSEL R12, R4, R12, !P3 ;  /* 0x0000000c040c0208 */ /* 0x000fe40005800000 */
[----:B------:R-:W-:Y:S02]  /*18e0*/  @P0 FSEL R13, R5, R13, !P3 ;  /* 0x0000000d050d0208 */ /* 0x000fe40005800000 */
[----:B------:R-:W-:Y:S01]  /*18f0*/  ISETP.GT.U32.AND P0, PT, R0, 0xe0, PT ;  /* 0x000000e00000780c */ /* 0x000fe20003f04070 */
[----:B------:R-:W-:Y:S02]  /*1900*/  IMAD.MOV.U32 R4, RZ, RZ, R12 ;  /* 0x000000ffff047224 */ /* 0x000fe400078e000c */
[----:B------:R-:W-:Y:S01]  /*1910*/  IMAD.MOV.U32 R5, RZ, RZ, R13 ;  /* 0x000000ffff057224 */ /* 0x000fe200078e000d */
[----:B------:R-:W-:-:S05]  /*1920*/  ISETP.GT.U32.AND.EX P0, PT, R2, RZ, PT, P0 ;  /* 0x000000ff0200720c */ /* 0x000fca0003f04100 */
        /* <DEDUP_REMOVED lines=11> */
.L_x_116:
[----:B------:R-:W0:Y:S01]  /*19e0*/  S2R R3, SR_TID.X ;  /* 0x0000000000037919 */ /* 0x000e220000002100 */
[----:B------:R-:W1:Y:S01]  /*19f0*/  LDC.64 R22, c[0x0][0x380] ;  /* 0x0000e000ff167b82 */ /* 0x000e620000000a00 */
[----:B0-----:R-:W-:-:S04]  /*1a00*/  IMAD.SHL.U32 R5, R3, 0x4, RZ ;  /* 0x0000000403057824 */ /* 0x001fc800078e00ff */
[----:B-1----:R-:W-:-:S05]  /*1a10*/  IMAD.WIDE.U32 R22, R5, 0x8, R22 ;  /* 0x0000000805167825 */ /* 0x002fca00078e0016 */
[----:B------:R-:W2:Y:S04]  /*1a20*/  LDG.E.128.CONSTANT R12, desc[UR6][R22.64] ;  /* 0x00000006160c7981 */ /* 0x000ea8000c1e9d00 */
[----:B------:R-:W3:Y:S04]  /*1a30*/  LDG.E.128.CONSTANT R16, desc[UR6][R22.64+0x10] ;  /* 0x0000100616107981 */ /* 0x000ee8000c1e9d00 */
[----:B------:R-:W4:Y:S04]  /*1a40*/  LDG.E.128.CONSTANT R8, desc[UR6][R22.64+0x2000] ;  /* 0x0020000616087981 */ /* 0x000f28000c1e9d00 */
[----:B------:R-:W5:Y:S01]  /*1a50*/  LDG.E.128.CONSTANT R4, desc[UR6][R22.64+0x2010] ;  /* 0x0020100616047981 */ /* 0x000f62000c1e9d00 */
[----:B------:R-:W-:Y:S01]  /*1a60*/  IADD3 R24, P1, PT, R0, -0x800, RZ ;  /* 0xfffff80000187810 */ /* 0x000fe20007f3e0ff */
[----:B------:R-:W-:-:S02]  /*1a70*/  IMAD.MOV.U32 R29, RZ, RZ, 0x800 ;  /* 0x00000800ff1d7424 */ /* 0x000fc400078e00ff */
[----:B------:R-:W-:Y:S01]  /*1a80*/  IMAD.MOV.U32 R31, RZ, RZ, RZ ;  /* 0x000000ffff1f7224 */ /* 0x000fe200078e00ff */
[----:B------:R-:W-:Y:S01]  /*1a90*/  IADD3.X R25, PT, PT, R2, -0x1, RZ, P1, !PT ;  /* 0xffffffff02197810 */ /* 0x000fe20000ffe4ff */
        /* <DEDUP_REMOVED lines=18> */
[----:B------:R-:W-:-:S04]  /*1bc0*/  ISETP.GE.U32.AND P0, PT, R24, 0x800, PT ;  /* 0x000008001800780c */ /* 0x000fc80003f06070 */
[----:B------:R-:W-:Y:S01]  /*1bd0*/  ISETP.GE.U32.AND.EX P0, PT, R25, RZ, PT, P0 ;  /* 0x000000ff1900720c */ /* 0x000fe20003f06100 */
[----:B------:R-:W-:-:S06]  /*1be0*/  DSETP.GEU.AND P1, PT, R4, R6, PT ;  /* 0x000000060400722a */ /* 0x000fcc0003f2e000 */
[----:B------:R-:W-:Y:S02]  /*1bf0*/  FSEL R20, R6, R4, !P1 ;  /* 0x0000000406147208 */ /* 0x000fe40004800000 */
[----:B------:R-:W-:-:S04]  /*1c00*/  FSEL R21, R7, R5, !P1 ;  /* 0x0000000507157208 */ /* 0x000fc80004800000 */
[----:B------:R-:W-:Y:S05]  /*1c10*/  @!P0 BRA `(.L_x_131) ;  /* 0x0000000000b48947 */ /* 0x000fea0003800000 */
[----:B------:R-:W0:Y:S01]  /*1c20*/  LDC.64 R26, c[0x0][0x390] ;  /* 0x0000e400ff1a7b82 */ /* 0x000e220000000a00 */
[----:B------:R-:W-:Y:S02]  /*1c30*/  IMAD.MOV.U32 R29, RZ, RZ, 0x800 ;  /* 0x00000800ff1d7424 */ /* 0x000fe400078e00ff */
[----:B------:R-:W-:-:S07]  /*1c40*/  IMAD.MOV.U32 R31, RZ, RZ, RZ ;  /* 0x000000ffff1f7224 */ /* 0x000fce00078e00ff */
.L_x_133:
[----:B------:R-:W-:-:S04]  /*1c50*/  LEA R32, P0, R29, R22, 0x3 ;  /* 0x000000161d207211 */ /* 0x000fc800078018ff */
[----:B------:R-:W-:-:S05]  /*1c60*/  LEA.HI.X R33, R29, R23, R31, 0x3, P0 ;  /* 0x000000171d217211 */ /* 0x000fca00000f1c1f */
[----:B------:R-:W2:Y:S04]  /*1c70*/  LDG.E.128.CONSTANT R8, desc[UR6][R32.64] ;  /* 0x0000000620087981 */ /* 0x000ea8000c1e9d00 */
[----:B------:R-:W3:Y:S04]  /*1c80*/  LDG.E.128.CONSTANT R12, desc[UR6][R32.64+0x10] ;  /* 0x00001006200c7981 */ /* 0x000ee8000c1e9d00 */
[----:B------:R-:W4:Y:S04]  /*1c90*/  LDG.E.128.CONSTANT R16, desc[UR6][R32.64+0x2000] ;  /* 0x0020000620107981 */ /* 0x000f28000c1e9d00 */
[----:B------:R-:W5:Y:S01]  /*1ca0*/  LDG.E.128.CONSTANT R4, desc[UR6][R32.64+0x2010] ;  /* 0x0020100620047981 */ /* 0x000f62000c1e9d00 */
[----:B0-----:R-:W-:-:S02]  /*1cb0*/  IMAD.MOV.U32 R0, RZ, RZ, R26 ;  /* 0x000000ffff007224 */ /* 0x001fc400078e001a */
[----:B------:R-:W-:Y:S01]  /*1cc0*/  IMAD.MOV.U32 R2, RZ, RZ, R27 ;  /* 0x000000ffff027224 */ /* 0x000fe200078e001b */
[----:B--2---:R-:W-:-:S06]  /*1cd0*/  DSETP.GEU.AND P0, PT, R20, R8, PT ;  /* 0x000000081400722a */ /* 0x004fcc0003f0e000 */
[----:B------:R-:W-:Y:S02]  /*1ce0*/  FSEL R8, R8, R20, !P0 ;  /* 0x0000001408087208 */ /* 0x000fe40004000000 */
[----:B------:R-:W-:-:S06]  /*1cf0*/  FSEL R9, R9, R21, !P0 ;  /* 0x0000001509097208 */ /* 0x000fcc0004000000 */
[----:B------:R-:W-:-:S06]  /*1d00*/  DSETP.GEU.AND P0, PT, R8, R10, PT ;  /* 0x0000000a0800722a */ /* 0x000fcc0003f0e000 */
[----:B------:R-:W-:Y:S02]  /*1d10*/  FSEL R8, R10, R8, !P0 ;  /* 0x000000080a087208 */ /* 0x000fe40004000000 */
[----:B------:R-:W-:Y:S02]  /*1d20*/  FSEL R9, R11, R9, !P0 ;  /* 0x000000090b097208 */ /* 0x000fe40004000000 */
[----:B------:R-:W-:-:S04]  /*1d30*/  IADD3 R10, P1, PT, -R29, R0, RZ ;  /* 0x000000001d0a7210 */ /* 0x000fc80007f3e1ff */
        /* <DEDUP_REMOVED lines=14> */
[----:B------:R-:W-:Y:S01]  /*1e20*/  IMAD.X R8, R2, 0x1, ~R31, P1 ;  /* 0x0000000102087824 */ /* 0x000fe200008e0e1f */
[----:B------:R-:W-:Y:S02]  /*1e30*/  FSEL R5, R5, R9, !P0 ;  /* 0x0000000905057208 */ /* 0x000fe40004000000 */
[----:B------:R-:W-:-:S04]  /*1e40*/  ISETP.GE.U32.AND P0, PT, R10, 0x800, PT ;  /* 0x000008000a00780c */ /* 0x000fc80003f06070 */
[----:B------:R-:W-:Y:S01]  /*1e50*/  ISETP.GE.U32.AND.EX P0, PT, R8, RZ, PT, P0 ;  /* 0x000000ff0800720c */ /* 0x000fe20003f06100 */
[----:B------:R-:W-:-:S06]  /*1e60*/  DSETP.GEU.AND P1, PT, R4, R6, PT ;  /* 0x000000060400722a */ /* 0x000fcc0003f2e000 */
[----:B------:R-:W-:Y:S02]  /*1e70*/  FSEL R20, R6, R4, !P1 ;  /* 0x0000000406147208 */ /* 0x000fe40004800000 */
[----:B------:R-:W-:-:S04]  /*1e80*/  FSEL R21, R7, R5, !P1 ;  /* 0x0000000507157208 */ /* 0x000fc80004800000 */
[----:B------:R-:W-:Y:S05]  /*1e90*/  @!P0 BRA `(.L_x_132) ;  /* 0x0000000800e48947 */ /* 0x000fea0003800000 */
[----:B------:R-:W-:-:S05]  /*1ea0*/  IADD3 R29, P0, PT, R29, 0x800, RZ ;  /* 0x000008001d1d7810 */ /* 0x000fca0007f1e0ff */
[----:B------:R-:W-:Y:S01]  /*1eb0*/  IMAD.X R31, RZ, RZ, R31, P0 ;  /* 0x000000ffff1f7224 */ /* 0x000fe200000e061f */
[----:B------:R-:W-:-:S04]  /*1ec0*/  ISETP.GT.U32.AND P0, PT, R29, R24, PT ;  /* 0x000000181d00720c */ /* 0x000fc80003f04070 */
[----:B------:R-:W-:-:S13]  /*1ed0*/  ISETP.GT.U32.AND.EX P0, PT, R31, R25, PT, P0 ;  /* 0x000000191f00720c */ /* 0x000fda0003f04100 */
[----:B------:R-:W-:Y:S05]  /*1ee0*/  @!P0 BRA `(.L_x_133) ;  /* 0xfffffffc00588947 */ /* 0x000fea000383ffff */
.L_x_131:
[----:B------:R-:W-:-:S04]  /*1ef0*/  ISETP.GE.U32.AND P0, PT, R29, R0, PT ;  /* 0x000000001d00720c */ /* 0x000fc80003f06070 */
[----:B------:R-:W-:-:S13]  /*1f00*/  ISETP.GE.U32.AND.EX P0, PT, R31, R2, PT, P0 ;  /* 0x000000021f00720c */ /* 0x000fda0003f06100 */
        /* <DEDUP_REMOVED lines=13> */
[----:B------:R-:W0:Y:S01]  /*1fe0*/  LDCU.64 UR4, c[0x0][0x380] ;  /* 0x00007000ff0477ac */ /* 0x000e220008000a00 */
[----:B------:R-:W-:Y:S01]  /*1ff0*/  IADD3 R9, P1, PT, R3, R29, RZ ;  /* 0x0000001d03097210 */ /* 0x000fe20007f3e0ff */
[----:B------:R-:W-:Y:S01]  /*2000*/  IMAD.MOV.U32 R7, RZ, RZ, R3 ;  /* 0x000000ffff077224 */ /* 0x000fe200078e0003 */
[----:B------:R-:W-:-:S03]  /*2010*/  LEA.HI R0, R0, 0x1, RZ, 0x18 ;  /* 0x0000000100007811 */ /* 0x000fc600078fc0ff */
[----:B------:R-:W-:Y:S01]  /*2020*/  IMAD.X R4, RZ, RZ, R31, P1 ;  /* 0x000000ffff047224 */ /* 0x000fe200008e061f */
[----:B------:R-:W-:-:S05]  /*2030*/  LOP3.LUT R0, R0, 0x3, RZ, 0xc0, !PT ;  /* 0x0000000300007812 */ /* 0x000fca00078ec0ff */
[----:B------:R-:W-:Y:S01]  /*2040*/  IMAD.MOV R0, RZ, RZ, -R0 ;  /* 0x000000ffff007224 */ /* 0x000fe200078e0a00 */
[----:B0-----:R-:W-:-:S04]  /*2050*/  LEA R6, P2, R9, UR4, 0x3 ;  /* 0x0000000409067c11 */ /* 0x001fc8000f8418ff */
[----:B------:R-:W-:-:S09]  /*2060*/  LEA.HI.X R9, R9, UR5, R4, 0x3, P2 ;  /* 0x0000000509097c11 */ /* 0x000fd200090f1c04 */
.L_x_137:
        /* <DEDUP_REMOVED lines=8> */
[----:B--2---:R-:W-:-:S06]  /*20f0*/  DSETP.GEU.AND P1, PT, R20, R4, PT ;  /* 0x000000041400722a */ /* 0x004fcc0003f2e000 */
[----:B------:R-:W-:Y:S02]  /*2100*/  FSEL R20, R4, R20, !P1 ;  /* 0x0000001404147208 */ /* 0x000fe40004800000 */
[----:B------:R-:W-:-:S03]  /*2110*/  FSEL R21, R5, R21, !P1 ;  /* 0x0000001505157208 */ /* 0x000fc60004800000 */
[----:B------:R-:W-:Y:S05]  /*2120*/  @P2 BRA `(.L_x_137) ;  /* 0xfffffffc00d02947 */ /* 0x000fea000383ffff */
.L_x_136:
[----:B------:R-:W-:Y:S05]  /*2130*/  BSYNC.RECONVERGENT B2 ;  /* 0x0000000000027941 */ /* 0x000fea0003800200 */
.L_x_135:
[----:B------:R-:W-:Y:S05]  /*2140*/  @!P0 BRA `(.L_x_134) ;  /* 0x0000000800348947 */ /* 0x000fea0003800000 */
[----:B------:R-:W0:Y:S01]  /*2150*/  LDCU.64 UR4, c[0x0][0x380] ;  /* 0x00007000ff0477ac */ /* 0x000e220008000a00 */
[----:B------:R-:W-:Y:S01]  /*2160*/  IMAD.IADD R5, R2, 0x1, -R7 ;  /* 0x0000000102057824 */ /* 0x000fe200078e0a07 */
[----:B------:R-:W-:Y:S01]  /*2170*/  IADD3 R29, P0, PT, R7, R29, RZ ;  /* 0x0000001d071d7210 */ /* 0x000fe20007f1e0ff */
[----:B------:R-:W-:Y:S03]  /*2180*/  BSSY.RECONVERGENT B2, `(.L_x_138) ;  /* 0x000004e000027945 */ /* 0x000fe60003800200 */
[----:B------:R-:W-:Y:S01]  /*2190*/  ISETP.GT.AND P1, PT, R5, 0xc00, PT ;  /* 0x00000c000500780c */ /* 0x000fe20003f24270 */
[----:B------:R-:W-:Y:S01]  /*21a0*/  IMAD.X R0, RZ, RZ, R31, P0 ;  /* 0x000000ffff007224 */ /* 0x000fe200000e061f */
[----:B0-----:R-:W-:-:S04]  /*21b0*/  LEA R4, P0, R29, UR4, 0x3 ;  /* 0x000000041d047c11 */ /* 0x001fc8000f8018ff */
[----:B------:R-:W-:Y:S02]  /*21c0*/  LEA.HI.X R5, R29, UR5, R0, 0x3, P0 ;  /* 0x000000051d057c11 */ /* 0x000fe400080f1c00 */
[----:B------:R-:W-:-:S05]  /*21d0*/  PLOP3.LUT P0, PT, PT, PT, PT, 0x80, 0x8 ;  /* 0x000000000008781c */ /* 0x000fca0003f0f070 */
[----:B------:R-:W-:Y:S08]  /*21e0*/  @!P1 BRA `(.L_x_139) ;  /* 0x00000004001c9947 */ /* 0x000ff00003800000 */
[----:B------:R-:W-:Y:S01]  /*21f0*/  PLOP3.LUT P0, PT, PT, PT, PT, 0x8, 0x80 ;  /* 0x000000000080781c */ /* 0x000fe20003f0e170 */
[----:B------:R-:W-:-:S12]  /*2200*/  VIADD R0, R2, 0xfffff400 ;  /* 0xfffff40002007836 */ /* 0x000fd80000000000 */
.L_x_140:
        /* <DEDUP_REMOVED lines=15> */
[----:B------:R0:W5:Y:S01]  /*2300*/  LDG.E.64.CONSTANT R8, desc[UR6][R4.64+0x7800] ;  /* 0x0078000604087981 */ /* 0x000162000c1e9b00 */
        /* <DEDUP_REMOVED lines=53> */
.L_x_139:
[----:B------:R-:W-:Y:S05]  /*2660*/  BSYNC.RECONVERGENT B2 ;  /* 0x0000000000027941 */ /* 0x000fea0003800200 */
.L_x_138:
        /* <DEDUP_REMOVED lines=40> */
.L_x_142:
[----:B------:R-:W-:Y:S05]  /*28f0*/  BSYNC.RECONVERGENT B2 ;  /* 0x0000000000027941 */ /* 0x000fea0003800200 */
.L_x_141:
        /* <DEDUP_REMOVED lines=18> */
.L_x_134:
[----:B------:R-:W-:Y:S05]  /*2a20*/  BSYNC.RECONVERGENT B1 ;  /* 0x0000000000017941 */ /* 0x000fea0003800200 */
.L_x_132:
        /* <DEDUP_REMOVED lines=33> */
[----:B------:R-:W-:-:S03]  /*2c40*/  @!P1 FSEL R7, R5, R7, !P0 ;  /* 0x0000000705079208 */ /* 0x000fc60004000000 */
[----:B------:R-:W-:Y:S04]  /*2c50*/  SHFL.DOWN PT, R4, R6, 0x10, 0x1f ;  /* 0x0a001f0006047f89 */ /* 0x000fe800000e0000 */
[----:B------:R-:W0:Y:S02]  /*2c60*/  SHFL.DOWN PT, R5, R7, 0x10, 0x1f ;  /* 0x0a001f0007057f89 */ /* 0x000e2400000e0000 */
        /* <DEDUP_REMOVED lines=8> */
[----:B------:R-:W-:-:S03]  /*2cf0*/  FSEL R3, R7, R5, P0 ;  /* 0x0000000507037208 */ /* 0x000fc60000000000 */
[----:B0-----:R-:W-:Y:S02]  /*2d00*/  IMAD.MOV.U32 R4, RZ, RZ, R0 ;  /* 0x000000ffff047224 */ /* 0x001fe400078e0000 */
[----:B------:R-:W-:-:S04]  /*2d10*/  IMAD.MOV.U32 R5, RZ, RZ, R3 ;  /* 0x000000ffff057224 */ /* 0x000fc800078e0003 */
[----:B------:R-:W-:Y:S05]  /*2d20*/  @P2 BRA `(.L_x_130) ;  /* 0x0000003000282947 */ /* 0x000fea0003800000 */
        /* <DEDUP_REMOVED lines=29> */
.L_x_115:
        /* <DEDUP_REMOVED lines=13> */
.L_x_145:
[----:B------:R-:W-:Y:S05]  /*2fd0*/  BSYNC.RECONVERGENT B1 ;  /* 0x0000000000017941 */ /* 0x000fea0003800200 */
.L_x_144:
        /* <DEDUP_REMOVED lines=17> */
.L_x_150:
        /* <DEDUP_REMOVED lines=12> */
.L_x_149:
[----:B------:R-:W-:Y:S05]  /*31b0*/  BSYNC.RECONVERGENT B2 ;  /* 0x0000000000027941 */ /* 0x000fea0003800200 */
.L_x_148:
        /* <DEDUP_REMOVED lines=9> */
.L_x_153:
        /* <DEDUP_REMOVED lines=74> */
.L_x_152:
[----:B------:R-:W-:Y:S05]  /*36f0*/  BSYNC.RECONVERGENT B2 ;  /* 0x0000000000027941 */ /* 0x000fea0003800200 */
.L_x_151:
        /* <DEDUP_REMOVED lines=42> */
.L_x_155:
[----:B------:R-:W-:Y:S05]  /*39a0*/  BSYNC.RECONVERGENT B2 ;  /* 0x0000000000027941 */ /* 0x000fea0003800200 */
.L_x_154:
        /* <DEDUP_REMOVED lines=20> */
.L_x_147:
[----:B------:R-:W-:Y:S05]  /*3af0*/  BSYNC.RECONVERGENT B1 ;  /* 0x0000000000017941 */ /* 0x000fea0003800200 */
.L_x_146:
        /* <DEDUP_REMOVED lines=88> */
.L_x_156:
        /* <DEDUP_REMOVED lines=64> */
[----:B------:R-:W1:Y:S01]  /*4480*/  S2UR UR5, SR_CgaCtaId ;  /* 0x00000000000579c3 */ /* 0x000e620000008800 */
[----:B------:R-:W-:Y:S01]  /*4490*/  UMOV UR4, 0x400 ;  /* 0x0000040000047882 */ /* 0x000fe20000000000 */
[C---:B------:R-:W-:Y:S02]  /*44a0*/  ISETP.GT.U32.AND P0, PT, R0.reuse, 0x20, PT ;  /* 0x000000200000780c */ /* 0x040fe40003f04070 */
[----:B------:R-:W-:Y:S02]  /*44b0*/  ISETP.GT.U32.AND P1, PT, R0, 0x40, PT ;  /* 0x000000400000780c */ /* 0x000fe40003f24070 */
[C---:B------:R-:W-:Y:S02]  /*44c0*/  ISETP.GT.U32.AND.EX P0, PT, R2.reuse, RZ, PT, P0 ;  /* 0x000000ff0200720c */ /* 0x040fe40003f04100 */
[----:B------:R-:W-:Y:S01]  /*44d0*/  ISETP.GT.U32.AND.EX P1, PT, R2, RZ, PT, P1 ;  /* 0x000000ff0200720c */ /* 0x000fe20003f24110 */
[----:B-1----:R-:W-:-:S09]  /*44e0*/  ULEA UR4, UR5, UR4, 0x18 ;  /* 0x0000000405047291 */ /* 0x002fd2000f8ec0ff */
[----:B------:R-:W1:Y:S04]  /*44f0*/  LDS.128 R12, [UR4+0x10] ;  /* 0x00001004ff0c7984 */ /* 0x000e680008000c00 */
[----:B------:R-:W2:Y:S01]  /*4500*/  LDS.128 R8, [UR4+0x20] ;  /* 0x00002004ff087984 */ /* 0x000ea20008000c00 */
[----:B-1----:R-:W-:-:S06]  /*4510*/  DSETP.GEU.AND P3, PT, R4, R12, PT ;  /* 0x0000000c0400722a */ /* 0x002fcc0003f6e000 */
[-C--:B------:R-:W-:Y:S02]  /*4520*/  FSEL R3, R12, R4.reuse, !P3 ;  /* 0x000000040c037208 */ /* 0x080fe40005800000 */
[-C--:B------:R-:W-:Y:S02]  /*4530*/  FSEL R13, R13, R5.reuse, !P3 ;  /* 0x000000050d0d7208 */ /* 0x080fe40005800000 */
[----:B------:R-:W-:Y:S02]  /*4540*/  FSEL R12, R3, R4, P0 ;  /* 0x00000004030c7208 */ /* 0x000fe40000000000 */
[----:B------:R-:W-:Y:S02]  /*4550*/  FSEL R13, R13, R5, P0 ;  /* 0x000000050d0d7208 */ /* 0x000fe40000000000 */
[----:B0-----:R-:W0:Y:S01]  /*4560*/  LDS.128 R4, [UR4+0x30] ;  /* 0x00003004ff047984 */ /* 0x001e220008000c00 */
        /* <DEDUP_REMOVED lines=38> */
.L_x_143:
        /* <DEDUP_REMOVED lines=11> */
[----:B--2---:R-:W-:-:S06]  /*4880*/  DSETP.GEU.AND P0, PT, R20, R4, PT ;  /* 0x000000041400722a */ /* 0x004fcc0003f0e000 */
[----:B------:R-:W-:Y:S02]  /*4890*/  FSEL R4, R4, R20, !P0 ;  /* 0x0000001404047208 */ /* 0x000fe40004000000 */
[----:B------:R-:W-:-:S06]  /*48a0*/  FSEL R5, R5, R21, !P0 ;  /* 0x0000001505057208 */ /* 0x000fcc0004000000 */
[----:B---3--:R-:W-:-:S06]  /*48b0*/  DSETP.GEU.AND P0, PT, R4, R8, PT ;  /* 0x000000080400722a */ /* 0x008fcc0003f0e000 */
[----:B------:R-:W-:Y:S02]  /*48c0*/  FSEL R4, R8, R4, !P0 ;  /* 0x0000000408047208 */ /* 0x000fe40004000000 */
[----:B------:R-:W-:Y:S02]  /*48d0*/  FSEL R5, R9, R5, !P0 ;  /* 0x0000000509057208 */ /* 0x000fe40004000000 */
[----:B------:R-:W-:-:S04]  /*48e0*/  IADD3 R8, P1, PT, R0, -0x800, RZ ;  /* 0xfffff80000087810 */ /* 0x000fc80007f3e0ff */
[----:B----4-:R-:W-:Y:S01]  /*48f0*/  DSETP.GEU.AND P0, PT, R4, R10, PT ;  /* 0x0000000a0400722a */ /* 0x010fe20003f0e000 */
[----:B------:R-:W-:-:S05]  /*4900*/  IADD3.X R9, PT, PT, R2, -0x1, RZ, P1, !PT ;  /* 0xffffffff02097810 */ /* 0x000fca0000ffe4ff */
        /* <DEDUP_REMOVED lines=11> */
[----:B------:R-:W-:Y:S01]  /*49c0*/  IMAD.MOV.U32 R17, RZ, RZ, 0x800 ;  /* 0x00000800ff117424 */ /* 0x000fe200078e00ff */
[----:B------:R-:W-:-:S04]  /*49d0*/  ISETP.GE.U32.AND P0, PT, R8, 0x800, PT ;  /* 0x000008000800780c */ /* 0x000fc80003f06070 */
[----:B------:R-:W-:Y:S01]  /*49e0*/  ISETP.GE.U32.AND.EX P0, PT, R9, RZ, PT, P0 ;  /* 0x000000ff0900720c */ /* 0x000fe20003f06100 */
[----:B------:R-:W-:-:S06]  /*49f0*/  DSETP.GEU.AND P1, PT, R4, R18, PT ;  /* 0x000000120400722a */ /* 0x000fcc0003f2e000 */
[----:B------:R-:W-:Y:S01]  /*4a00*/  FSEL R5, R19, R5, !P1 ;  /* 0x0000000513057208 */ /* 0x000fe20004800000 */
[----:B------:R-:W-:Y:S01]  /*4a10*/  IMAD.MOV.U32 R19, RZ, RZ, RZ ;  /* 0x000000ffff137224 */ /* 0x000fe200078e00ff */
[----:B------:R-:W-:-:S04]  /*4a20*/  FSEL R4, R18, R4, !P1 ;  /* 0x0000000412047208 */ /* 0x000fc80004800000 */
[----:B------:R-:W-:Y:S05]  /*4a30*/  @!P0 BRA `(.L_x_157) ;  /* 0x0000000000c48947 */ /* 0x000fea0003800000 */
[----:B------:R-:W0:Y:S01]  /*4a40*/  LDC.64 R10, c[0x0][0x390] ;  /* 0x0000e400ff0a7b82 */ /* 0x000e220000000a00 */
[----:B------:R-:W-:Y:S02]  /*4a50*/  IMAD.MOV.U32 R17, RZ, RZ, 0x800 ;  /* 0x00000800ff117424 */ /* 0x000fe400078e00ff */
[----:B------:R-:W-:-:S07]  /*4a60*/  IMAD.MOV.U32 R19, RZ, RZ, RZ ;  /* 0x000000ffff137224 */ /* 0x000fce00078e00ff */
.L_x_159:
[----:B------:R-:W-:-:S04]  /*4a70*/  LEA R20, P0, R17, R6, 0x3 ;  /* 0x0000000611147211 */ /* 0x000fc800078018ff */
[----:B------:R-:W-:-:S05]  /*4a80*/  LEA.HI.X R21, R17, R7, R19, 0x3, P0 ;  /* 0x0000000711157211 */ /* 0x000fca00000f1c13 */
        /* <DEDUP_REMOVED lines=8> */
[----:B0-----:R-:W-:-:S02]  /*4b10*/  IMAD.MOV.U32 R0, RZ, RZ, R10 ;  /* 0x000000ffff007224 */ /* 0x001fc400078e000a */
[----:B------:R-:W-:Y:S01]  /*4b20*/  IMAD.MOV.U32 R2, RZ, RZ, R11 ;  /* 0x000000ffff027224 */ /* 0x000fe200078e000b */
        /* <DEDUP_REMOVED lines=20> */
[----:B------:R-:W-:Y:S02]  /*4c70*/  IADD3 R12, P1, PT, -R17, R0, RZ ;  /* 0x00000000110c7210 */ /* 0x000fe40007f3e1ff */
[----:B------:R-:W-:Y:S02]  /*4c80*/  FSEL R5, R13, R5, !P0 ;  /* 0x000000050d057208 */ /* 0x000fe40004000000 */
[----:B------:R-:W-:Y:S01]  /*4c90*/  ISETP.GE.U32.AND P0, PT, R12, 0x800, PT ;  /* 0x000008000c00780c */ /* 0x000fe20003f06070 */
[----:B------:R-:W-:-:S03]  /*4ca0*/  IMAD.X R12, R2, 0x1, ~R19, P1 ;  /* 0x00000001020c7824 */ /* 0x000fc600008e0e13 */
[----:B------:R-:W-:Y:S02]  /*4cb0*/  DSETP.GEU.AND P1, PT, R4, R14, PT ;  /* 0x0000000e0400722a */ /* 0x000fe40003f2e000 */
[----:B------:R-:W-:-:S04]  /*4cc0*/  ISETP.GE.U32.AND.EX P0, PT, R12, RZ, PT, P0 ;  /* 0x000000ff0c00720c */ /* 0x000fc80003f06100 */
[----:B------:R-:W-:Y:S02]  /*4cd0*/  FSEL R4, R14, R4, !P1 ;  /* 0x000000040e047208 */ /* 0x000fe40004800000 */
[----:B------:R-:W-:-:S07]  /*4ce0*/  FSEL R5, R15, R5, !P1 ;  /* 0x000000050f057208 */ /* 0x000fce0004800000 */
[----:B------:R-:W-:Y:S05]  /*4cf0*/  @!P0 BRA `(.L_x_158) ;  /* 0x0000000800e48947 */ /* 0x000fea0003800000 */
[----:B------:R-:W-:-:S05]  /*4d00*/  IADD3 R17, P0, PT, R17, 0x800, RZ ;  /* 0x0000080011117810 */ /* 0x000fca0007f1e0ff */
[----:B------:R-:W-:Y:S01]  /*4d10*/  IMAD.X R19, RZ, RZ, R19, P0 ;  /* 0x000000ffff137224 */ /* 0x000fe200000e0613 */
[----:B------:R-:W-:-:S04]  /*4d20*/  ISETP.GT.U32.AND P0, PT, R17, R8, PT ;  /* 0x000000081100720c */ /* 0x000fc80003f04070 */
[----:B------:R-:W-:-:S13]  /*4d30*/  ISETP.GT.U32.AND.EX P0, PT, R19, R9, PT, P0 ;  /* 0x000000091300720c */ /* 0x000fda0003f04100 */
[----:B------:R-:W-:Y:S05]  /*4d40*/  @!P0 BRA `(.L_x_159) ;  /* 0xfffffffc00488947 */ /* 0x000fea000383ffff */
.L_x_157:
        /* <DEDUP_REMOVED lines=24> */
.L_x_163:
        /* <DEDUP_REMOVED lines=12> */
.L_x_162:
[----:B------:R-:W-:Y:S05]  /*4f90*/  BSYNC.RECONVERGENT B2 ;  /* 0x0000000000027941 */ /* 0x000fea0003800200 */
.L_x_161:
        /* <DEDUP_REMOVED lines=13> */
.L_x_166:
        /* <DEDUP_REMOVED lines=69> */
.L_x_165:
[----:B------:R-:W-:Y:S05]  /*54c0*/  BSYNC.RECONVERGENT B2 ;  /* 0x0000000000027941 */ /* 0x000fea0003800200 */
.L_x_164:
        /* <DEDUP_REMOVED lines=40> */
.L_x_168:
[----:B------:R-:W-:Y:S05]  /*5750*/  BSYNC.RECONVERGENT B2 ;  /* 0x0000000000027941 */ /* 0x000fea0003800200 */
.L_x_167:
        /* <DEDUP_REMOVED lines=18> */
.L_x_160:
[----:B------:R-:W-:Y:S05]  /*5880*/  BSYNC.RECONVERGENT B1 ;  /* 0x0000000000017941 */ /* 0x000fea0003800200 */
.L_x_158:
        /* <DEDUP_REMOVED lines=84> */
.L_x_130:
[----:B------:R-:W-:Y:S05]  /*5dd0*/  BSYNC.RECONVERGENT B0 ;  /* 0x0000000000007941 */ /* 0x000fea0003800200 */
.L_x_114:
[----:B------:R-:W-:Y:S05]  /*5de0*/  @P2 EXIT ;  /* 0x000000000000294d */ /* 0x000fea0003800000 */
[----:B------:R-:W2:Y:S01]  /*5df0*/  LDCU.64 UR8, c[0x0][0x3a0] ;  /* 0x00007400ff0877ac */ /* 0x000ea20008000a00 */
[----:B01----:R-:W0:Y:S01]  /*5e00*/  LDC.64 R6, c[0x0][0x388] ;  /* 0x0000e200ff067b82 */ /* 0x003e220000000a00 */
[----:B------:R-:W1:Y:S01]  /*5e10*/  LDCU.64 UR4, c[0x0][0x3a0] ;  /* 0x00007400ff0477ac */ /* 0x000e620008000a00 */
[----:B--2---:R-:W-:-:S06]  /*5e20*/  DSETP.GT.AND P0, PT, R4, UR8, PT ;  /* 0x0000000804007e2a */ /* 0x004fcc000bf04000 */
[----:B-1----:R-:W-:Y:S02]  /*5e30*/  FSEL R2, R4, UR4, P0 ;  /* 0x0000000404027c08 */ /* 0x002fe40008000000 */
[----:B------:R-:W-:-:S05]  /*5e40*/  FSEL R3, R5, UR5, P0 ;  /* 0x0000000505037c08 */ /* 0x000fca0008000000 */
[----:B0-----:R-:W-:Y:S01]  /*5e50*/  STG.E.64 desc[UR6][R6.64], R2 ;  /* 0x0000000206007986 */ /* 0x001fe2000c101b06 */
[----:B------:R-:W-:Y:S05]  /*5e60*/  EXIT ;  /* 0x000000000000794d */ /* 0x000fea0003800000 */
.L_x_169:
        /* <DEDUP_REMOVED lines=9> */
.L_x_175:


//--------------------- .text._ZN3cub18CUB_300001_SM_10006detail11EmptyKernelIvEEvv --------------------------
	.section	.text._ZN3cub18CUB_300001_SM_10006detail11EmptyKernelIvEEvv,"ax",@progbits
	.align	128
        .global         _ZN3cub18CUB_300001_SM_10006detail11EmptyKernelIvEEvv
        .type           _ZN3cub18CUB_300001_SM_10006detail11EmptyKernelIvEEvv,@function
        .size           _ZN3cub18CUB_300001_SM_10006detail11EmptyKernelIvEEvv,(.L_x_176 - _ZN3cub18CUB_300001_SM_10006detail11EmptyKernelIvEEvv)
        .other          _ZN3cub18CUB_300001_SM_10006detail11EmptyKernelIvEEvv,@"STO_CUDA_ENTRY STV_DEFAULT"
_ZN3cub18CUB_300001_SM_10006detail11EmptyKernelIvEEvv:
.text._ZN3cub18CUB_300001_SM_10006detail11EmptyKernelIvEEvv:
[----:B------:R-:W-:Y:S01]  /*0000*/  LDC R1, c[0x0][0x37c] ;  /* 0x0000df00ff017b82 */ /* 0x000fe20000000800 */
[----:B------:R-:W-:Y:S05]  /*0010*/  EXIT ;  /* 0x000000000000794d */ /* 0x000fea0003800000 */
.L_x_170:
        /* <DEDUP_REMOVED lines=14> */
.L_x_176:


//--------------------- .text._Z23count_matrix_differencePdS_S_j --------------------------
	.section	.text._Z23count_matrix_differencePdS_S_j,"ax",@progbits
	.align	128
        .global         _Z23count_matrix_differencePdS_S_j
        .type           _Z23count_matrix_differencePdS_S_j,@function
        .size           _Z23count_matrix_differencePdS_S_j,(.L_x_177 - _Z23count_matrix_differencePdS_S_j)
        .other          _Z23count_matrix_differencePdS_S_j,@"STO_CUDA_ENTRY STV_DEFAULT"
_Z23count_matrix_differencePdS_S_j:
.text._Z23count_matrix_differencePdS_S_j:
[----:B------:R-:W-:Y:S01]  /*0000*/  LDC R1, c[0x0][0x37c] ;  /* 0x0000df00ff017b82 */ /* 0x000fe20000000800 */
[----:B------:R-:W0:Y:S01]  /*0010*/  S2R R7, SR_CTAID.Y ;  /* 0x0000000000077919 */ /* 0x000e220000002600 */
[----:B------:R-:W1:Y:S01]  /*0020*/  LDCU UR4, c[0x0][0x360] ;  /* 0x00006c00ff0477ac */ /* 0x000e620008000800 */
[----:B------:R-:W0:Y:S01]  /*0030*/  S2R R2, SR_TID.Y ;  /* 0x0000000000027919 */ /* 0x000e220000002200 */
[----:B------:R-:W0:Y:S01]  /*0040*/  LDCU UR5, c[0x0][0x364] ;  /* 0x00006c80ff0577ac */ /* 0x000e220008000800 */
[----:B------:R-:W1:Y:S01]  /*0050*/  S2R R0, SR_CTAID.X ;  /* 0x0000000000007919 */ /* 0x000e620000002500 */
[----:B------:R-:W2:Y:S01]  /*0060*/  LDCU UR6, c[0x0][0x398] ;  /* 0x00007300ff0677ac */ /* 0x000ea20008000800 */
[----:B------:R-:W1:Y:S01]  /*0070*/  S2R R3, SR_TID.X ;  /* 0x0000000000037919 */ /* 0x000e620000002100 */
[----:B0-----:R-:W-:-:S05]  /*0080*/  IMAD R7, R7, UR5, R2 ;  /* 0x0000000507077c24 */ /* 0x001fca000f8e0202 */
[----:B------:R-:W-:Y:S01]  /*0090*/  ISETP.NE.AND P0, PT, R7, RZ, PT ;  /* 0x000000ff0700720c */ /* 0x000fe20003f05270 */
[----:B-1----:R-:W-:Y:S01]  /*00a0*/  IMAD R0, R0, UR4, R3 ;  /* 0x0000000400007c24 */ /* 0x002fe2000f8e0203 */
[----:B--2---:R-:W-:-:S04]  /*00b0*/  UIADD3 UR4, UPT, UPT, UR6, -0x1, URZ ;  /* 0xffffffff06047890 */ /* 0x004fc8000fffe0ff */
[C---:B------:R-:W-:Y:S02]  /*00c0*/  VIMNMX.U32 R2, PT, PT, R0.reuse, R7, !PT ;  /* 0x0000000700027248 */ /* 0x040fe40007fe0000 */
[----:B------:R-:W-:-:S04]  /*00d0*/  ISETP.EQ.OR P0, PT, R0, RZ, !P0 ;  /* 0x000000ff0000720c */ /* 0x000fc80004702670 */
[----:B------:R-:W-:-:S13]  /*00e0*/  ISETP.GE.U32.OR P0, PT, R2, UR4, P0 ;  /* 0x0000000402007c0c */ /* 0x000fda0008706470 */
[----:B------:R-:W-:Y:S05]  /*00f0*/  @P0 EXIT ;  /* 0x000000000000094d */ /* 0x000fea0003800000 */
[----:B------:R-:W0:Y:S01]  /*0100*/  LDC.64 R2, c[0x0][0x388] ;  /* 0x0000e200ff027b82 */ /* 0x000e220000000a00 */
[----:B------:R-:W1:Y:S01]  /*0110*/  LDCU.64 UR4, c[0x0][0x358] ;  /* 0x00006b00ff0477ac */ /* 0x000e620008000a00 */
[----:B------:R-:W-:-:S06]  /*0120*/  IMAD R13, R7, UR6, R0 ;  /* 0x00000006070d7c24 */ /* 0x000fcc000f8e0200 */
[----:B------:R-:W2:Y:S08]  /*0130*/  LDC.64 R4, c[0x0][0x380] ;  /* 0x0000e000ff047b82 */ /* 0x000eb00000000a00 */
[----:B------:R-:W3:Y:S01]  /*0140*/  LDC.64 R8, c[0x0][0x390] ;  /* 0x0000e400ff087b82 */ /* 0x000ee20000000a00 */
[----:B0-----:R-:W-:-:S06]  /*0150*/  IMAD.WIDE.U32 R2, R13, 0x8, R2 ;  /* 0x000000080d027825 */ /* 0x001fcc00078e0002 */
[----:B-1----:R-:W4:Y:S01]  /*0160*/  LDG.E.64 R2, desc[UR4][R2.64] ;  /* 0x0000000402027981 */ /* 0x002f22000c1e1b00 */
[----:B--2---:R-:W-:-:S06]  /*0170*/  IMAD.WIDE.U32 R4, R13, 0x8, R4 ;  /* 0x000000080d047825 */ /* 0x004fcc00078e0004 */
[----:B------:R-:W4:Y:S02]  /*0180*/  LDG.E.64 R4, desc[UR4][R4.64] ;  /* 0x0000000404047981 */ /* 0x000f24000c1e1b00 */
[----:B----4-:R-:W-:-:S08]  /*0190*/  DADD R6, R2, -R4 ;  /* 0x0000000002067229 */ /* 0x010fd00000000804 */
[----:B------:R-:W-:Y:S01]  /*01a0*/  DADD R10, -RZ, |R6| ;  /* 0x00000000ff0a7229 */ /* 0x000fe20000000506 */
[----:B---3--:R-:W-:-:S06]  /*01b0*/  IMAD.WIDE.U32 R6, R13, 0x8, R8 ;  /* 0x000000080d067825 */ /* 0x008fcc00078e0008 */
[----:B------:R-:W-:Y:S01]  /*01c0*/  STG.E.64 desc[UR4][R6.64], R10 ;  /* 0x0000000a06007986 */ /* 0x000fe2000c101b04 */
[----:B------:R-:W-:Y:S05]  /*01d0*/  EXIT ;  /* 0x000000000000794d */ /* 0x000fea0003800000 */
.L_x_171:
        /* <DEDUP_REMOVED lines=10> */
.L_x_177:


//--------------------- .text._Z16calculate_matrixPdS_j --------------------------
	.section	.text._Z16calculate_matrixPdS_j,"ax",@progbits
	.align	128
        .global         _Z16calculate_matrixPdS_j
        .type           _Z16calculate_matrixPdS_j,@function
        .size           _Z16calculate_matrixPdS_j,(.L_x_178 - _Z16calculate_matrixPdS_j)
        .other          _Z16calculate_matrixPdS_j,@"STO_CUDA_ENTRY STV_DEFAULT"
_Z16calculate_matrixPdS_j:
.text._Z16calculate_matrixPdS_j:
[----:B------:R-:W-:Y:S01]  /*0000*/  LDC R1, c[0x0][0x37c] ;  /* 0x0000df00ff017b82 */ /* 0x000fe20000000800 */
[----:B------:R-:W0:Y:S01]  /*0010*/  S2R R5, SR_CTAID.Y ;  /* 0x0000000000057919 */ /* 0x000e220000002600 */
[----:B------:R-:W1:Y:S06]  /*0020*/  LDCU UR4, c[0x0][0x360] ;  /* 0x00006c00ff0477ac */ /* 0x000e6c0008000800 */
[----:B------:R-:W2:Y:S01]  /*0030*/  LDC R10, c[0x0][0x390] ;  /* 0x0000e400ff0a7b82 */ /* 0x000ea20000000800 */
[----:B------:R-:W0:Y:S01]  /*0040*/  S2R R0, SR_TID.Y ;  /* 0x0000000000007919 */ /* 0x000e220000002200 */
[----:B------:R-:W0:Y:S01]  /*0050*/  LDCU UR5, c[0x0][0x364] ;  /* 0x00006c80ff0577ac */ /* 0x000e220008000800 */
[----:B------:R-:W1:Y:S01]  /*0060*/  S2R R8, SR_CTAID.X ;  /* 0x0000000000087919 */ /* 0x000e620000002500 */
[----:B------:R-:W1:Y:S01]  /*0070*/  S2R R3, SR_TID.X ;  /* 0x0000000000037919 */ /* 0x000e620000002100 */
[----:B0-----:R-:W-:Y:S01]  /*0080*/  IMAD R5, R5, UR5, R0 ;  /* 0x0000000505057c24 */ /* 0x001fe2000f8e0200 */
[----:B--2---:R-:W-:-:S04]  /*0090*/  IADD3 R0, PT, PT, R10, -0x1, RZ ;  /* 0xffffffff0a007810 */ /* 0x004fc80007ffe0ff */
[----:B------:R-:W-:Y:S01]  /*00a0*/  ISETP.NE.AND P0, PT, R5, RZ, PT ;  /* 0x000000ff0500720c */ /* 0x000fe20003f05270 */
[----:B-1----:R-:W-:-:S05]  /*00b0*/  IMAD R8, R8, UR4, R3 ;  /* 0x0000000408087c24 */ /* 0x002fca000f8e0203 */
[C---:B------:R-:W-:Y:S02]  /*00c0*/  VIMNMX.U32 R3, PT, PT, R8.reuse, R5, !PT ;  /* 0x0000000508037248 */ /* 0x040fe40007fe0000 */
[----:B------:R-:W-:-:S04]  /*00d0*/  ISETP.EQ.OR P0, PT, R8, RZ, !P0 ;  /* 0x000000ff0800720c */ /* 0x000fc80004702670 */
[----:B------:R-:W-:-:S13]  /*00e0*/  ISETP.GE.U32.OR P0, PT, R3, R0, P0 ;  /* 0x000000000300720c */ /* 0x000fda0000706470 */
[----:B------:R-:W-:Y:S05]  /*00f0*/  @P0 EXIT ;  /* 0x000000000000094d */ /* 0x000fea0003800000 */
[----:B------:R-:W0:Y:S01]  /*0100*/  LDC.64 R2, c[0x0][0x388] ;  /* 0x0000e200ff027b82 */ /* 0x000e220000000a00 */
[----:B------:R-:W1:Y:S01]  /*0110*/  LDCU.64 UR4, c[0x0][0x358] ;  /* 0x00006b00ff0477ac */ /* 0x000e620008000a00 */
[CC--:B------:R-:W-:Y:S02]  /*0120*/  IMAD R0, R5.reuse, R10.reuse, R8 ;  /* 0x0000000a05007224 */ /* 0x0c0fe400078e0208 */
[----:B------:R-:W-:-:S03]  /*0130*/  IMAD R11, R5, R10, -R10 ;  /* 0x0000000a050b7224 */ /* 0x000fc600078e0a0a */
[C---:B------:R-:W-:Y:S01]  /*0140*/  IADD3 R7, PT, PT, R0.reuse, 0x1, RZ ;  /* 0x0000000100077810 */ /* 0x040fe20007ffe0ff */
[----:B------:R-:W2:Y:S01]  /*0150*/  LDC.64 R12, c[0x0][0x380] ;  /* 0x0000e000ff0c7b82 */ /* 0x000ea20000000a00 */
[----:B------:R-:W-:Y:S02]  /*0160*/  IADD3 R9, PT, PT, R0, -0x1, RZ ;  /* 0xffffffff00097810 */ /* 0x000fe40007ffe0ff */
[----:B------:R-:W-:Y:S01]  /*0170*/  IADD3 R11, PT, PT, R8, R11, RZ ;  /* 0x0000000b080b7210 */ /* 0x000fe20007ffe0ff */
[----:B0-----:R-:W-:-:S04]  /*0180*/  IMAD.WIDE.U32 R4, R7, 0x8, R2 ;  /* 0x0000000807047825 */ /* 0x001fc800078e0002 */
[--C-:B------:R-:W-:Y:S02]  /*0190*/  IMAD.WIDE.U32 R6, R9, 0x8, R2.reuse ;  /* 0x0000000809067825 */ /* 0x100fe400078e0002 */
[----:B-1----:R-:W3:Y:S02]  /*01a0*/  LDG.E.64 R4, desc[UR4][R4.64] ;  /* 0x0000000404047981 */ /* 0x002ee4000c1e1b00 */
[----:B------:R-:W-:Y:S02]  /*01b0*/  IMAD.WIDE.U32 R8, R11, 0x8, R2 ;  /* 0x000000080b087825 */ /* 0x000fe400078e0002 */
[----:B------:R-:W3:Y:S01]  /*01c0*/  LDG.E.64 R6, desc[UR4][R6.64] ;  /* 0x0000000406067981 */ /* 0x000ee2000c1e1b00 */
[----:B------:R-:W-:-:S03]  /*01d0*/  LEA R11, R10, R11, 0x1 ;  /* 0x0000000b0a0b7211 */ /* 0x000fc600078e08ff */
[----:B------:R-:W4:Y:S02]  /*01e0*/  LDG.E.64 R8, desc[UR4][R8.64] ;  /* 0x0000000408087981 */ /* 0x000f24000c1e1b00 */
[----:B------:R-:W-:-:S06]  /*01f0*/  IMAD.WIDE.U32 R10, R11, 0x8, R2 ;  /* 0x000000080b0a7825 */ /* 0x000fcc00078e0002 */
[----:B------:R-:W5:Y:S01]  /*0200*/  LDG.E.64 R10, desc[UR4][R10.64] ;  /* 0x000000040a0a7981 */ /* 0x000f62000c1e1b00 */
[----:B---3--:R-:W-:Y:S01]  /*0210*/  DADD R2, R4, R6 ;  /* 0x0000000004027229 */ /* 0x008fe20000000006 */
[----:B--2---:R-:W-:-:S07]  /*0220*/  IMAD.WIDE.U32 R4, R0, 0x8, R12 ;  /* 0x0000000800047825 */ /* 0x004fce00078e000c */
[----:B----4-:R-:W-:-:S08]  /*0230*/  DADD R2, R2, R8 ;  /* 0x0000000002027229 */ /* 0x010fd00000000008 */
[----:B-----5:R-:W-:-:S08]  /*0240*/  DADD R2, R2, R10 ;  /* 0x0000000002027229 */ /* 0x020fd0000000000a */
[----:B------:R-:W-:-:S07]  /*0250*/  DMUL R2, R2, 0.25 ;  /* 0x3fd0000002027828 */ /* 0x000fce0000000000 */
[----:B------:R-:W-:Y:S01]  /*0260*/  STG.E.64 desc[UR4][R4.64], R2 ;  /* 0x0000000204007986 */ /* 0x000fe2000c101b04 */
[----:B------:R-:W-:Y:S05]  /*0270*/  EXIT ;  /* 0x000000000000794d */ /* 0x000fea0003800000 */
.L_x_172:
        /* <DEDUP_REMOVED lines=16> */
.L_x_178:


//--------------------- .nv.shared._ZN3cub18CUB_300001_SM_10006detail6reduce28DeviceReduceSingleTileKernelINS2_10policy_hubIdyN4cuda3__47maximumIvEEE10Policy1000EPdSB_iS8_ddNS5_3std3__410__identityEEEvT0_T1_T2_T3_T4_T6_ --------------------------
	.section	.nv.shared._ZN3cub18CUB_300001_SM_10006detail6reduce28DeviceReduceSingleTileKernelINS2_10policy_hubIdyN4cuda3__47maximumIvEEE10Policy1000EPdSB_iS8_ddNS5_3std3__410__identityEEEvT0_T1_T2_T3_T4_T6_,"aw",@nobits
	.sectionflags	@""
	.align	8
.nv.shared._ZN3cub18CUB_300001_SM_10006detail6reduce28DeviceReduceSingleTileKernelINS2_10policy_hubIdyN4cuda3__47maximumIvEEE10Policy1000EPdSB_iS8_ddNS5_3std3__410__identityEEEvT0_T1_T2_T3_T4_T6_:
	.zero		1104


//--------------------- .nv.shared.reserved.0     --------------------------
	.section	.nv.shared.reserved.0,"aw",@nobits
	.weak		__nv_reservedSMEM_offset_0_alias
	.size		__nv_reservedSMEM_offset_0_alias, 0, 64
	.other		__nv_reservedSMEM_offset_0_alias,@"STO_CUDA_RESERVED_SHARED STV_DEFAULT"
__nv_reservedSMEM_offset_0_alias:
	.zero		0
	.zero		64


//--------------------- .nv.global                --------------------------
	.section	.nv.global,"aw",@nobits
.nv.global:
	.type		_ZN34_INTERNAL_b3ff3369_4_k_cu_06d60ccf6thrust24THRUST_300001_SM_1000_NS12placeholders2_5E,@object
	.size		_ZN34_INTERNAL_b3ff3369_4_k_cu_06d60ccf6thrust24THRUST_300001_SM_1000_NS12placeholders2_5E,(_ZN34_INTERNAL_b3ff3369_4_k_cu_06d60ccf4cuda3std3__45__cpo6cbeginE - _ZN34_INTERNAL_b3ff3369_4_k_cu_06d60ccf6thrust24THRUST_300001_SM_1000_NS12placeholders2_5E)
_ZN34_INTERNAL_b3ff3369_4_k_cu_06d60ccf6thrust24THRUST_300001_SM_1000_NS12placeholders2_5E:
	.zero		1
	.type		_ZN34_INTERNAL_b3ff3369_4_k_cu_06d60ccf4cuda3std3__45__cpo6cbeginE,@object
	.size		_ZN34_INTERNAL_b3ff3369_4_k_cu_06d60ccf4cuda3std3__45__cpo6cbeginE,(_ZN34_INTERNAL_b3ff3369_4_k_cu_06d60ccf4cuda3std6ranges3__45__cpo6cbeginE - _ZN34_INTERNAL_b3ff3369_4_k_cu_06d60ccf4cuda3std3__45__cpo6cbeginE)
_ZN34_INTERNAL_b3ff3369_4_k_cu_06d60ccf4cuda3std3__45__cpo6cbeginE:
	.zero		1
	.type		_ZN34_INTERNAL_b3ff3369_4_k_cu_06d60ccf4cuda3std6ranges3__45__cpo6cbeginE,@object
	.size		_ZN34_INTERNAL_b3ff3369_4_k_cu_06d60ccf4cuda3std6ranges3__45__cpo6cbeginE,(_ZN34_INTERNAL_b3ff3369_4_k_cu_06d60ccf4cuda3std3__48in_placeE - _ZN34_INTERNAL_b3ff3369_4_k_cu_06d60ccf4cuda3std6ranges3__45__cpo6cbeginE)
_ZN34_INTERNAL_b3ff3369_4_k_cu_06d60ccf4cuda3std6ranges3__45__cpo6cbeginE:
	.zero		1
	.type		_ZN34_INTERNAL_b3ff3369_4_k_cu_06d60ccf4cuda3std3__48in_placeE,@object
	.size		_ZN34_INTERNAL_b3ff3369_4_k_cu_06d60ccf4cuda3std3__48in_placeE,(_ZN34_INTERNAL_b3ff3369_4_k_cu_06d60ccf4cuda3std6ranges3__45__cpo4sizeE - _ZN34_INTERNAL_b3ff3369_4_k_cu_06d60ccf4cuda3std3__48in_placeE)
_ZN34_INTERNAL_b3ff3369_4_k_cu_06d60ccf4cuda3std3__48in_placeE:
	.zero		1
	.type		_ZN34_INTERNAL_b3ff3369_4_k_cu_06d60ccf4cuda3std6ranges3__45__cpo4sizeE,@object
	.size		_ZN34_INTERNAL_b3ff3369_4_k_cu_06d60ccf4cuda3std6ranges3__45__cpo4sizeE,(_ZN34_INTERNAL_b3ff3369_4_k_cu_06d60ccf6thrust24THRUST_300001_SM_1000_NS12placeholders2_9E - _ZN34_INTERNAL_b3ff3369_4_k_cu_06d60ccf4cuda3std6ranges3__45__cpo4sizeE)
_ZN34_INTERNAL_b3ff3369_4_k_cu_06d60ccf4cuda3std6ranges3__45__cpo4sizeE:
	.zero		1
	.type		_ZN34_INTERNAL_b3ff3369_4_k_cu_06d60ccf6thrust24THRUST_300001_SM_1000_NS12placeholders2_9E,@object
	.size		_ZN34_INTERNAL_b3ff3369_4_k_cu_06d60ccf6thrust24THRUST_300001_SM_1000_NS12placeholders2_9E,(_ZN34_INTERNAL_b3ff3369_4_k_cu_06d60ccf4cuda3std3__45__cpo7crbeginE - _ZN34_INTERNAL_b3ff3369_4_k_cu_06d60ccf6thrust24THRUST_300001_SM_1000_NS12placeholders2_9E)
_ZN34_INTERNAL_b3ff3369_4_k_cu_06d60ccf6thrust24THRUST_300001_SM_1000_NS12placeholders2_9E:
	.zero		1
	.type		_ZN34_INTERNAL_b3ff3369_4_k_cu_06d60ccf4cuda3std3__45__cpo7crbeginE,@object
	.size		_ZN34_INTERNAL_b3ff3369_4_k_cu_06d60ccf4cuda3std3__45__cpo7crbeginE,(_ZN34_INTERNAL_b3ff3369_4_k_cu_06d60ccf4cuda3std6ranges3__45__cpo4nextE - _ZN34_INTERNAL_b3ff3369_4_k_cu_06d60ccf4cuda3std3__45__cpo7crbeginE)
_ZN34_INTERNAL_b3ff3369_4_k_cu_06d60ccf4cuda3std3__45__cpo7crbeginE:
	.zero		1
	.type		_ZN34_INTERNAL_b3ff3369_4_k_cu_06d60ccf4cuda3std6ranges3__45__cpo4nextE,@object
	.size		_ZN34_INTERNAL_b3ff3369_4_k_cu_06d60ccf4cuda3std6ranges3__45__cpo4nextE,(_ZN34_INTERNAL_b3ff3369_4_k_cu_06d60ccf4cuda3std6ranges3__45__cpo4swapE - _ZN34_INTERNAL_b3ff3369_4_k_cu_06d60ccf4cuda3std6ranges3__45__cpo4nextE)
_ZN34_INTERNAL_b3ff3369_4_k_cu_06d60ccf4cuda3std6ranges3__45__cpo4nextE:
	.zero		1
	.type		_ZN34_INTERNAL_b3ff3369_4_k_cu_06d60ccf4cuda3std6ranges3__45__cpo4swapE,@object
	.size		_ZN34_INTERNAL_b3ff3369_4_k_cu_06d60ccf4cuda3std6ranges3__45__cpo4swapE,(_ZN34_INTERNAL_b3ff3369_4_k_cu_06d60ccf6thrust24THRUST_300001_SM_1000_NS12placeholders2_1E - _ZN34_INTERNAL_b3ff3369_4_k_cu_06d60ccf4cuda3std6ranges3__45__cpo4swapE)
_ZN34_INTERNAL_b3ff3369_4_k_cu_06d60ccf4cuda3std6ranges3__45__cpo4swapE:
	.zero		1
	.type		_ZN34_INTERNAL_b3ff3369_4_k_cu_06d60ccf6thrust24THRUST_300001_SM_1000_NS12placeholders2_1E,@object
	.size		_ZN34_INTERNAL_b3ff3369_4_k_cu_06d60ccf6thrust24THRUST_300001_SM_1000_NS12placeholders2_1E,(_ZN34_INTERNAL_b3ff3369_4_k_cu_06d60ccf6thrust24THRUST_300001_SM_1000_NS12placeholders2_3E - _ZN34_INTERNAL_b3ff3369_4_k_cu_06d60ccf6thrust24THRUST_300001_SM_1000_NS12placeholders2_1E)
_ZN34_INTERNAL_b3ff3369_4_k_cu_06d60ccf6thrust24THRUST_300001_SM_1000_NS12placeholders2_1E:
	.zero		1
	.type		_ZN34_INTERNAL_b3ff3369_4_k_cu_06d60ccf6thrust24THRUST_300001_SM_1000_NS12placeholders2_3E,@object
	.size		_ZN34_INTERNAL_b3ff3369_4_k_cu_06d60ccf6thrust24THRUST_300001_SM_1000_NS12placeholders2_3E,(_ZN34_INTERNAL_b3ff3369_4_k_cu_06d60ccf4cuda3std3__45__cpo5beginE - _ZN34_INTERNAL_b3ff3369_4_k_cu_06d60ccf6thrust24THRUST_300001_SM_1000_NS12placeholders2_3E)
_ZN34_INTERNAL_b3ff3369_4_k_cu_06d60ccf6thrust24THRUST_300001_SM_1000_NS12placeholders2_3E:
	.zero		1
	.type		_ZN34_INTERNAL_b3ff3369_4_k_cu_06d60ccf4cuda3std3__45__cpo5beginE,@object
	.size		_ZN34_INTERNAL_b3ff3369_4_k_cu_06d60ccf4cuda3std3__45__cpo5beginE,(_ZN34_INTERNAL_b3ff3369_4_k_cu_06d60ccf4cuda3std6ranges3__45__cpo5beginE - _ZN34_INTERNAL_b3ff3369_4_k_cu_06d60ccf4cuda3std3__45__cpo5beginE)
_ZN34_INTERNAL_b3ff3369_4_k_cu_06d60ccf4cuda3std3__45__cpo5beginE:
	.zero		1
	.type		_ZN34_INTERNAL_b3ff3369_4_k_cu_06d60ccf4cuda3std6ranges3__45__cpo5beginE,@object
	.size		_ZN34_INTERNAL_b3ff3369_4_k_cu_06d60ccf4cuda3std6ranges3__45__cpo5beginE,(_ZN34_INTERNAL_b3ff3369_4_k_cu_06d60ccf4cuda3std3__436_GLOBAL__N__b3ff3369_4_k_cu_06d60ccf6ignoreE - _ZN34_INTERNAL_b3ff3369_4_k_cu_06d60ccf4cuda3std6ranges3__45__cpo5beginE)
_ZN34_INTERNAL_b3ff3369_4_k_cu_06d60ccf4cuda3std6ranges3__45__cpo5beginE:
	.zero		1
	.type		_ZN34_INTERNAL_b3ff3369_4_k_cu_06d60ccf4cuda3std3__436_GLOBAL__N__b3ff3369_4_k_cu_06d60ccf6ignoreE,@object
	.size		_ZN34_INTERNAL_b3ff3369_4_k_cu_06d60ccf4cuda3std3__436_GLOBAL__N__b3ff3369_4_k_cu_06d60ccf6ignoreE,(_ZN34_INTERNAL_b3ff3369_4_k_cu_06d60ccf4cuda3std6ranges3__45__cpo4dataE - _ZN34_INTERNAL_b3ff3369_4_k_cu_06d60ccf4cuda3std3__436_GLOBAL__N__b3ff3369_4_k_cu_06d60ccf6ignoreE)
_ZN34_INTERNAL_b3ff3369_4_k_cu_06d60ccf4cuda3std3__436_GLOBAL__N__b3ff3369_4_k_cu_06d60ccf6ignoreE:
	.zero		1
	.type		_ZN34_INTERNAL_b3ff3369_4_k_cu_06d60ccf4cuda3std6ranges3__45__cpo4dataE,@object
	.size		_ZN34_INTERNAL_b3ff3369_4_k_cu_06d60ccf4cuda3std6ranges3__45__cpo4dataE,(_ZN34_INTERNAL_b3ff3369_4_k_cu_06d60ccf6thrust24THRUST_300001_SM_1000_NS12placeholders2_7E - _ZN34_INTERNAL_b3ff3369_4_k_cu_06d60ccf4cuda3std6ranges3__45__cpo4dataE)
_ZN34_INTERNAL_b3ff3369_4_k_cu_06d60ccf4cuda3std6ranges3__45__cpo4dataE:
	.zero		1
	.type		_ZN34_INTERNAL_b3ff3369_4_k_cu_06d60ccf6thrust24THRUST_300001_SM_1000_NS12placeholders2_7E,@object
	.size		_ZN34_INTERNAL_b3ff3369_4_k_cu_06d60ccf6thrust24THRUST_300001_SM_1000_NS12placeholders2_7E,(_ZN34_INTERNAL_b3ff3369_4_k_cu_06d60ccf4cuda3std3__45__cpo6rbeginE - _ZN34_INTERNAL_b3ff3369_4_k_cu_06d60ccf6thrust24THRUST_300001_SM_1000_NS12placeholders2_7E)
_ZN34_INTERNAL_b3ff3369_4_k_cu_06d60ccf6thrust24THRUST_300001_SM_1000_NS12placeholders2_7E:
	.zero		1
	.type		_ZN34_INTERNAL_b3ff3369_4_k_cu_06d60ccf4cuda3std3__45__cpo6rbeginE,@object
	.size		_ZN34_INTERNAL_b3ff3369_4_k_cu_06d60ccf4cuda3std3__45__cpo6rbeginE,(_ZN34_INTERNAL_b3ff3369_4_k_cu_06d60ccf4cuda3std6ranges3__45__cpo7advanceE - _ZN34_INTERNAL_b3ff3369_4_k_cu_06d60ccf4cuda3std3__45__cpo6rbeginE)
_ZN34_INTERNAL_b3ff3369_4_k_cu_06d60ccf4cuda3std3__45__cpo6rbeginE:
	.zero		1
	.type		_ZN34_INTERNAL_b3ff3369_4_k_cu_06d60ccf4cuda3std6ranges3__45__cpo7advanceE,@object
	.size		_ZN34_INTERNAL_b3ff3369_4_k_cu_06d60ccf4cuda3std6ranges3__45__cpo7advanceE,(_ZN34_INTERNAL_b3ff3369_4_k_cu_06d60ccf4cuda3std3__47nulloptE - _ZN34_INTERNAL_b3ff3369_4_k_cu_06d60ccf4cuda3std6ranges3__45__cpo7advanceE)
_ZN34_INTERNAL_b3ff3369_4_k_cu_06d60ccf4cuda3std6ranges3__45__cpo7advanceE:
	.zero		1
	.type		_ZN34_INTERNAL_b3ff3369_4_k_cu_06d60ccf4cuda3std3__47nulloptE,@object
	.size		_ZN34_INTERNAL_b3ff3369_4_k_cu_06d60ccf4cuda3std3__47nulloptE,(_ZN34_INTERNAL_b3ff3369_4_k_cu_06d60ccf4cuda3std6ranges3__45__cpo8distanceE - _ZN34_INTERNAL_b3ff3369_4_k_cu_06d60ccf4cuda3std3__47nulloptE)
_ZN34_INTERNAL_b3ff3369_4_k_cu_06d60ccf4cuda3std3__47nulloptE:
	.zero		1
	.type		_ZN34_INTERNAL_b3ff3369_4_k_cu_06d60ccf4cuda3std6ranges3__45__cpo8distanceE,@object
	.size		_ZN34_INTERNAL_b3ff3369_4_k_cu_06d60ccf4cuda3std6ranges3__45__cpo8distanceE,(_ZN34_INTERNAL_b3ff3369_4_k_cu_06d60ccf6thrust24THRUST_300001_SM_1000_NS12placeholders2_6E - _ZN34_INTERNAL_b3ff3369_4_k_cu_06d60ccf4cuda3std6ranges3__45__cpo8distanceE)
_ZN34_INTERNAL_b3ff3369_4_k_cu_06d60ccf4cuda3std6ranges3__45__cpo8distanceE:
	.zero		1
	.type		_ZN34_INTERNAL_b3ff3369_4_k_cu_06d60ccf6thrust24THRUST_300001_SM_1000_NS12placeholders2_6E,@object
	.size		_ZN34_INTERNAL_b3ff3369_4_k_cu_06d60ccf6thrust24THRUST_300001_SM_1000_NS12placeholders2_6E,(_ZN34_INTERNAL_b3ff3369_4_k_cu_06d60ccf4cuda3std3__45__cpo4cendE - _ZN34_INTERNAL_b3ff3369_4_k_cu_06d60ccf6thrust24THRUST_300001_SM_1000_NS12placeholders2_6E)
_ZN34_INTERNAL_b3ff3369_4_k_cu_06d60ccf6thrust24THRUST_300001_SM_1000_NS12placeholders2_6E:
	.zero		1
	.type		_ZN34_INTERNAL_b3ff3369_4_k_cu_06d60ccf4cuda3std3__45__cpo4cendE,@object
	.size		_ZN34_INTERNAL_b3ff3369_4_k_cu_06d60ccf4cuda3std3__45__cpo4cendE,(_ZN34_INTERNAL_b3ff3369_4_k_cu_06d60ccf4cuda3std6ranges3__45__cpo4cendE - _ZN34_INTERNAL_b3ff3369_4_k_cu_06d60ccf4cuda3std3__45__cpo4cendE)
_ZN34_INTERNAL_b3ff3369_4_k_cu_06d60ccf4cuda3std3__45__cpo4cendE:
	.zero		1
	.type		_ZN34_INTERNAL_b3ff3369_4_k_cu_06d60ccf4cuda3std6ranges3__45__cpo4cendE,@object
	.size		_ZN34_INTERNAL_b3ff3369_4_k_cu_06d60ccf4cuda3std6ranges3__45__cpo4cendE,(_ZN34_INTERNAL_b3ff3369_4_k_cu_06d60ccf4cuda3std3__420unreachable_sentinelE - _ZN34_INTERNAL_b3ff3369_4_k_cu_06d60ccf4cuda3std6ranges3__45__cpo4cendE)
_ZN34_INTERNAL_b3ff3369_4_k_cu_06d60ccf4cuda3std6ranges3__45__cpo4cendE:
	.zero		1
	.type		_ZN34_INTERNAL_b3ff3369_4_k_cu_06d60ccf4cuda3std3__420unreachable_sentinelE,@object
	.size		_ZN34_INTERNAL_b3ff3369_4_k_cu_06d60ccf4cuda3std3__420unreachable_sentinelE,(_ZN34_INTERNAL_b3ff3369_4_k_cu_06d60ccf4cuda3std6ranges3__45__cpo5ssizeE - _ZN34_INTERNAL_b3ff3369_4_k_cu_06d60ccf4cuda3std3__420unreachable_sentinelE)
_ZN34_INTERNAL_b3ff3369_4_k_cu_06d60ccf4cuda3std3__420unreachable_sentinelE:
	.zero		1
	.type		_ZN34_INTERNAL_b3ff3369_4_k_cu_06d60ccf4cuda3std6ranges3__45__cpo5ssizeE,@object
	.size		_ZN34_INTERNAL_b3ff3369_4_k_cu_06d60ccf4cuda3std6ranges3__45__cpo5ssizeE,(_ZN34_INTERNAL_b3ff3369_4_k_cu_06d60ccf6thrust24THRUST_300001_SM_1000_NS12placeholders3_10E - _ZN34_INTERNAL_b3ff3369_4_k_cu_06d60ccf4cuda3std6ranges3__45__cpo5ssizeE)
_ZN34_INTERNAL_b3ff3369_4_k_cu_06d60ccf4cuda3std6ranges3__45__cpo5ssizeE:
	.zero		1
	.type		_ZN34_INTERNAL_b3ff3369_4_k_cu_06d60ccf6thrust24THRUST_300001_SM_1000_NS12placeholders3_10E,@object
	.size		_ZN34_INTERNAL_b3ff3369_4_k_cu_06d60ccf6thrust24THRUST_300001_SM_1000_NS12placeholders3_10E,(_ZN34_INTERNAL_b3ff3369_4_k_cu_06d60ccf4cuda3std3__45__cpo5crendE - _ZN34_INTERNAL_b3ff3369_4_k_cu_06d60ccf6thrust24THRUST_300001_SM_1000_NS12placeholders3_10E)
_ZN34_INTERNAL_b3ff3369_4_k_cu_06d60ccf6thrust24THRUST_300001_SM_1000_NS12placeholders3_10E:
	.zero		1
	.type		_ZN34_INTERNAL_b3ff3369_4_k_cu_06d60ccf4cuda3std3__45__cpo5crendE,@object
	.size		_ZN34_INTERNAL_b3ff3369_4_k_cu_06d60ccf4cuda3std3__45__cpo5crendE,(_ZN34_INTERNAL_b3ff3369_4_k_cu_06d60ccf4cuda3std6ranges3__45__cpo4prevE - _ZN34_INTERNAL_b3ff3369_4_k_cu_06d60ccf4cuda3std3__45__cpo5crendE)
_ZN34_INTERNAL_b3ff3369_4_k_cu_06d60ccf4cuda3std3__45__cpo5crendE:
	.zero		1
	.type		_ZN34_INTERNAL_b3ff3369_4_k_cu_06d60ccf4cuda3std6ranges3__45__cpo4prevE,@object
	.size		_ZN34_INTERNAL_b3ff3369_4_k_cu_06d60ccf4cuda3std6ranges3__45__cpo4prevE,(_ZN34_INTERNAL_b3ff3369_4_k_cu_06d60ccf4cuda3std6ranges3__45__cpo9iter_moveE - _ZN34_INTERNAL_b3ff3369_4_k_cu_06d60ccf4cuda3std6ranges3__45__cpo4prevE)
_ZN34_INTERNAL_b3ff3369_4_k_cu_06d60ccf4cuda3std6ranges3__45__cpo4prevE:
	.zero		1
	.type		_ZN34_INTERNAL_b3ff3369_4_k_cu_06d60ccf4cuda3std6ranges3__45__cpo9iter_moveE,@object
	.size		_ZN34_INTERNAL_b3ff3369_4_k_cu_06d60ccf4cuda3std6ranges3__45__cpo9iter_moveE,(_ZN34_INTERNAL_b3ff3369_4_k_cu_06d60ccf6thrust24THRUST_300001_SM_1000_NS12placeholders2_2E - _ZN34_INTERNAL_b3ff3369_4_k_cu_06d60ccf4cuda3std6ranges3__45__cpo9iter_moveE)
_ZN34_INTERNAL_b3ff3369_4_k_cu_06d60ccf4cuda3std6ranges3__45__cpo9iter_moveE:
	.zero		1
	.type		_ZN34_INTERNAL_b3ff3369_4_k_cu_06d60ccf6thrust24THRUST_300001_SM_1000_NS12placeholders2_2E,@object
	.size		_ZN34_INTERNAL_b3ff3369_4_k_cu_06d60ccf6thrust24THRUST_300001_SM_1000_NS12placeholders2_2E,(_ZN34_INTERNAL_b3ff3369_4_k_cu_06d60ccf6thrust24THRUST_300001_SM_1000_NS12placeholders2_4E - _ZN34_INTERNAL_b3ff3369_4_k_cu_06d60ccf6thrust24THRUST_300001_SM_1000_NS12placeholders2_2E)
_ZN34_INTERNAL_b3ff3369_4_k_cu_06d60ccf6thrust24THRUST_300001_SM_1000_NS12placeholders2_2E:
	.zero		1
	.type		_ZN34_INTERNAL_b3ff3369_4_k_cu_06d60ccf6thrust24THRUST_300001_SM_1000_NS12placeholders2_4E,@object
	.size		_ZN34_INTERNAL_b3ff3369_4_k_cu_06d60ccf6thrust24THRUST_300001_SM_1000_NS12placeholders2_4E,(_ZN34_INTERNAL_b3ff3369_4_k_cu_06d60ccf4cuda3std3__45__cpo3endE - _ZN34_INTERNAL_b3ff3369_4_k_cu_06d60ccf6thrust24THRUST_300001_SM_1000_NS12placeholders2_4E)
_ZN34_INTERNAL_b3ff3369_4_k_cu_06d60ccf6thrust24THRUST_300001_SM_1000_NS12placeholders2_4E:
	.zero		1
	.type		_ZN34_INTERNAL_b3ff3369_4_k_cu_06d60ccf4cuda3std3__45__cpo3endE,@object
	.size		_ZN34_INTERNAL_b3ff3369_4_k_cu_06d60ccf4cuda3std3__45__cpo3endE,(_ZN34_INTERNAL_b3ff3369_4_k_cu_06d60ccf4cuda3std6ranges3__45__cpo3endE - _ZN34_INTERNAL_b3ff3369_4_k_cu_06d60ccf4cuda3std3__45__cpo3endE)
_ZN34_INTERNAL_b3ff3369_4_k_cu_06d60ccf4cuda3std3__45__cpo3endE:
	.zero		1
	.type		_ZN34_INTERNAL_b3ff3369_4_k_cu_06d60ccf4cuda3std6ranges3__45__cpo3endE,@object
	.size		_ZN34_INTERNAL_b3ff3369_4_k_cu_06d60ccf4cuda3std6ranges3__45__cpo3endE,(_ZN34_INTERNAL_b3ff3369_4_k_cu_06d60ccf4cuda3std3__419piecewise_constructE - _ZN34_INTERNAL_b3ff3369_4_k_cu_06d60ccf4cuda3std6ranges3__45__cpo3endE)
_ZN34_INTERNAL_b3ff3369_4_k_cu_06d60ccf4cuda3std6ranges3__45__cpo3endE:
	.zero		1
	.type		_ZN34_INTERNAL_b3ff3369_4_k_cu_06d60ccf4cuda3std3__419piecewise_constructE,@object
	.size		_ZN34_INTERNAL_b3ff3369_4_k_cu_06d60ccf4cuda3std3__419piecewise_constructE,(_ZN34_INTERNAL_b3ff3369_4_k_cu_06d60ccf4cuda3std6ranges3__45__cpo5cdataE - _ZN34_INTERNAL_b3ff3369_4_k_cu_06d60ccf4cuda3std3__419piecewise_constructE)
_ZN34_INTERNAL_b3ff3369_4_k_cu_06d60ccf4cuda3std3__419piecewise_constructE:
	.zero		1
	.type		_ZN34_INTERNAL_b3ff3369_4_k_cu_06d60ccf4cuda3std6ranges3__45__cpo5cdataE,@object
	.size		_ZN34_INTERNAL_b3ff3369_4_k_cu_06d60ccf4cuda3std6ranges3__45__cpo5cdataE,(_ZN34_INTERNAL_b3ff3369_4_k_cu_06d60ccf6thrust24THRUST_300001_SM_1000_NS12placeholders2_8E - _ZN34_INTERNAL_b3ff3369_4_k_cu_06d60ccf4cuda3std6ranges3__45__cpo5cdataE)
_ZN34_INTERNAL_b3ff3369_4_k_cu_06d60ccf4cuda3std6ranges3__45__cpo5cdataE:
	.zero		1
	.type		_ZN34_INTERNAL_b3ff3369_4_k_cu_06d60ccf6thrust24THRUST_300001_SM_1000_NS12placeholders2_8E,@object
	.size		_ZN34_INTERNAL_b3ff3369_4_k_cu_06d60ccf6thrust24THRUST_300001_SM_1000_NS12placeholders2_8E,(_ZN34_INTERNAL_b3ff3369_4_k_cu_06d60ccf4cuda3std3__45__cpo4rendE - _ZN34_INTERNAL_b3ff3369_4_k_cu_06d60ccf6thrust24THRUST_300001_SM_1000_NS12placeholders2_8E)
_ZN34_INTERNAL_b3ff3369_4_k_cu_06d60ccf6thrust24THRUST_300001_SM_1000_NS12placeholders2_8E:
	.zero		1
	.type		_ZN34_INTERNAL_b3ff3369_4_k_cu_06d60ccf4cuda3std3__45__cpo4rendE,@object
	.size		_ZN34_INTERNAL_b3ff3369_4_k_cu_06d60ccf4cuda3std3__45__cpo4rendE,(_ZN34_INTERNAL_b3ff3369_4_k_cu_06d60ccf4cuda3std6ranges3__45__cpo9iter_swapE - _ZN34_INTERNAL_b3ff3369_4_k_cu_06d60ccf4cuda3std3__45__cpo4rendE)
_ZN34_INTERNAL_b3ff3369_4_k_cu_06d60ccf4cuda3std3__45__cpo4rendE:
	.zero		1
	.type		_ZN34_INTERNAL_b3ff3369_4_k_cu_06d60ccf4cuda3std6ranges3__45__cpo9iter_swapE,@object
	.size		_ZN34_INTERNAL_b3ff3369_4_k_cu_06d60ccf4cuda3std6ranges3__45__cpo9iter_swapE,(_ZN34_INTERNAL_b3ff3369_4_k_cu_06d60ccf4cuda3std3__48unexpectE - _ZN34_INTERNAL_b3ff3369_4_k_cu_06d60ccf4cuda3std6ranges3__45__cpo9iter_swapE)
_ZN34_INTERNAL_b3ff3369_4_k_cu_06d60ccf4cuda3std6ranges3__45__cpo9iter_swapE:
	.zero		1
	.type		_ZN34_INTERNAL_b3ff3369_4_k_cu_06d60ccf4cuda3std3__48unexpectE,@object
	.size		_ZN34_INTERNAL_b3ff3369_4_k_cu_06d60ccf4cuda3std3__48unexpectE,(_ZN34_INTERNAL_b3ff3369_4_k_cu_06d60ccf6thrust24THRUST_300001_SM_1000_NS6system6detail10sequential3seqE - _ZN34_INTERNAL_b3ff3369_4_k_cu_06d60ccf4cuda3std3__48unexpectE)
_ZN34_INTERNAL_b3ff3369_4_k_cu_06d60ccf4cuda3std3__48unexpectE:
	.zero		1
	.type		_ZN34_INTERNAL_b3ff3369_4_k_cu_06d60ccf6thrust24THRUST_300001_SM_1000_NS6system6detail10sequential3seqE,@object
	.size		_ZN34_INTERNAL_b3ff3369_4_k_cu_06d60ccf6thrust24THRUST_300001_SM_1000_NS6system6detail10sequential3seqE,(.L_29 - _ZN34_INTERNAL_b3ff3369_4_k_cu_06d60ccf6thrust24THRUST_300001_SM_1000_NS6system6detail10sequential3seqE)
_ZN34_INTERNAL_b3ff3369_4_k_cu_06d60ccf6thrust24THRUST_300001_SM_1000_NS6system6detail10sequential3seqE:
	.zero		1
.L_29:


//--------------------- .nv.shared._ZN3cub18CUB_300001_SM_10006detail6reduce18DeviceReduceKernelINS2_10policy_hubIdyN4cuda3__47maximumIvEEE10Policy1000EPdyS8_dNS5_3std3__410__identityEEEvT0_PT3_T1_NS0_13GridEvenShareISI_EET2_T4_ --------------------------
	.section	.nv.shared._ZN3cub18CUB_300001_SM_10006detail6reduce18DeviceReduceKernelINS2_10policy_hubIdyN4cuda3__47maximumIvEEE10Policy1000EPdyS8_dNS5_3std3__410__identityEEEvT0_PT3_T1_NS0_13GridEvenShareISI_EET2_T4_,"aw",@nobits
	.sectionflags	@""
	.align	8
.nv.shared._ZN3cub18CUB_300001_SM_10006detail6reduce18DeviceReduceKernelINS2_10policy_hubIdyN4cuda3__47maximumIvEEE10Policy1000EPdyS8_dNS5_3std3__410__identityEEEvT0_PT3_T1_NS0_13GridEvenShareISI_EET2_T4_:
	.zero		1104


//--------------------- .nv.shared._ZN3cub18CUB_300001_SM_10006detail6reduce28DeviceReduceSingleTileKernelINS2_10policy_hubIdyN4cuda3__47maximumIvEEE10Policy1000EPdSB_yS8_ddNS5_3std3__410__identityEEEvT0_T1_T2_T3_T4_T6_ --------------------------
	.section	.nv.shared._ZN3cub18CUB_300001_SM_10006detail6reduce28DeviceReduceSingleTileKernelINS2_10policy_hubIdyN4cuda3__47maximumIvEEE10Policy1000EPdSB_yS8_ddNS5_3std3__410__identityEEEvT0_T1_T2_T3_T4_T6_,"aw",@nobits
	.sectionflags	@""
	.align	8
.nv.shared._ZN3cub18CUB_300001_SM_10006detail6reduce28DeviceReduceSingleTileKernelINS2_10policy_hubIdyN4cuda3__47maximumIvEEE10Policy1000EPdSB_yS8_ddNS5_3std3__410__identityEEEvT0_T1_T2_T3_T4_T6_:
	.zero		1104


//--------------------- .nv.constant0._ZN3cub18CUB_300001_SM_10006detail6reduce28DeviceReduceSingleTileKernelINS2_10policy_hubIdyN4cuda3__47maximumIvEEE10Policy1000EPdSB_iS8_ddNS5_3std3__410__identityEEEvT0_T1_T2_T3_T4_T6_ --------------------------
	.section	.nv.constant0._ZN3cub18CUB_300001_SM_10006detail6reduce28DeviceReduceSingleTileKernelINS2_10policy_hubIdyN4cuda3__47maximumIvEEE10Policy1000EPdSB_iS8_ddNS5_3std3__410__identityEEEvT0_T1_T2_T3_T4_T6_,"a",@progbits
	.sectionflags	@""
	.align	4
.nv.constant0._ZN3cub18CUB_300001_SM_10006detail6reduce28DeviceReduceSingleTileKernelINS2_10policy_hubIdyN4cuda3__47maximumIvEEE10Policy1000EPdSB_iS8_ddNS5_3std3__410__identityEEEvT0_T1_T2_T3_T4_T6_:
	.zero		929


//--------------------- .nv.constant0._ZN3cub18CUB_300001_SM_10006detail6reduce18DeviceReduceKernelINS2_10policy_hubIdyN4cuda3__47maximumIvEEE10Policy1000EPdyS8_dNS5_3std3__410__identityEEEvT0_PT3_T1_NS0_13GridEvenShareISI_EET2_T4_ --------------------------
	.section	.nv.constant0._ZN3cub18CUB_300001_SM_10006detail6reduce18DeviceReduceKernelINS2_10policy_hubIdyN4cuda3__47maximumIvEEE10Policy1000EPdyS8_dNS5_3std3__410__identityEEEvT0_PT3_T1_NS0_13GridEvenShareISI_EET2_T4_,"a",@progbits
	.sectionflags	@""
	.align	4
.nv.constant0._ZN3cub18CUB_300001_SM_10006detail6reduce18DeviceReduceKernelINS2_10policy_hubIdyN4cuda3__47maximumIvEEE10Policy1000EPdyS8_dNS5_3std3__410__identityEEEvT0_PT3_T1_NS0_13GridEvenShareISI_EET2_T4_:
	.zero		994


//--------------------- .nv.constant0._ZN3cub18CUB_300001_SM_10006detail6reduce28DeviceReduceSingleTileKernelINS2_10policy_hubIdyN4cuda3__47maximumIvEEE10Policy1000EPdSB_yS8_ddNS5_3std3__410__identityEEEvT0_T1_T2_T3_T4_T6_ --------------------------
	.section	.nv.constant0._ZN3cub18CUB_300001_SM_10006detail6reduce28DeviceReduceSingleTileKernelINS2_10policy_hubIdyN4cuda3__47maximumIvEEE10Policy1000EPdSB_yS8_ddNS5_3std3__410__identityEEEvT0_T1_T2_T3_T4_T6_,"a",@progbits
	.sectionflags	@""
	.align	4
.nv.constant0._ZN3cub18CUB_300001_SM_10006detail6reduce28DeviceReduceSingleTileKernelINS2_10policy_hubIdyN4cuda3__47maximumIvEEE10Policy1000EPdSB_yS8_ddNS5_3std3__410__identityEEEvT0_T1_T2_T3_T4_T6_:
	.zero		937


//--------------------- .nv.constant0._ZN3cub18CUB_300001_SM_10006detail11EmptyKernelIvEEvv --------------------------
	.section	.nv.constant0._ZN3cub18CUB_300001_SM_10006detail11EmptyKernelIvEEvv,"a",@progbits
	.sectionflags	@""
	.align	4
.nv.constant0._ZN3cub18CUB_300001_SM_10006detail11EmptyKernelIvEEvv:
	.zero		896


//--------------------- .nv.constant0._Z23count_matrix_differencePdS_S_j --------------------------
	.section	.nv.constant0._Z23count_matrix_differencePdS_S_j,"a",@progbits
	.sectionflags	@""
	.align	4
.nv.constant0._Z23count_matrix_differencePdS_S_j:
	.zero		924


//--------------------- .nv.constant0._Z16calculate_matrixPdS_j --------------------------
	.section	.nv.constant0._Z16calculate_matrixPdS_j,"a",@progbits
	.sectionflags	@""
	.align	4
.nv.constant0._Z16calculate_matrixPdS_j:
	.zero		916


//--------------------- SYMBOLS --------------------------

	.type		.nv.reservedSmem.offset0,@object
	.size		.nv.reservedSmem.offset0,0x4
	.type		.nv.reservedSmem.cap,@object
	.size		.nv.reservedSmem.cap,0x4
